	.target	sm_80

	.elftype	@"ET_EXEC"


//--------------------- .note.nv.tkinfo           --------------------------
	.section	.note.nv.tkinfo,"",@"SHT_NOTE"
	.sectionflags	@"SHF_NOTE_NV_TKINFO"
	.tkinfo
        /*0018*/ 	.word	0x00000002
        /*0030*/ 	.string	""
        /*0030*/ 	.string	"ptxas"
        /*0030*/ 	.string	"Cuda compilation tools, release 13.0, V13.0.88"
        /*0030*/ 	.string	"Build cuda_13.0.r13.0/compiler.36424714_0"
        /*0030*/ 	.string	"-arch sm_80 -m 64 "



//--------------------- .note.nv.cuinfo           --------------------------
	.section	.note.nv.cuinfo,"",@"SHT_NOTE"
	.sectionflags	@"SHF_NOTE_NV_CUINFO"
        /*0018*/ 	.short	0x0002
        /*001a*/ 	.short	0x0050
        /*001c*/ 	.short	0x0082
	.zero		2


//--------------------- .nv.info                  --------------------------
	.section	.nv.info,"",@"SHT_CUDA_INFO"
	.align	4


	//----- nvinfo : EIATTR_REGCOUNT
	.align		4
        /*0000*/ 	.byte	0x04, 0x2f
        /*0002*/ 	.short	(.L_12 - .L_11)
	.align		4
.L_11:
        /*0004*/ 	.word	index@(_ZN5flash25flash_bwd_dot_do_o_kernelILb1E23Flash_bwd_kernel_traitsILi96ELi64ELi128ELi8ELi2ELi4ELi4ELb0ELb0EN7cutlass6half_tE19Flash_kernel_traitsILi96ELi64ELi128ELi8ES3_EEEEvNS_16Flash_bwd_paramsE)
        /*0008*/ 	.word	0x0000002d


	//----- nvinfo : EIATTR_FRAME_SIZE
	.align		4
.L_12:
        /*000c*/ 	.byte	0x04, 0x11
        /*000e*/ 	.short	(.L_14 - .L_13)
	.align		4
.L_13:
        /*0010*/ 	.word	index@(_ZN5flash25flash_bwd_dot_do_o_kernelILb1E23Flash_bwd_kernel_traitsILi96ELi64ELi128ELi8ELi2ELi4ELi4ELb0ELb0EN7cutlass6half_tE19Flash_kernel_traitsILi96ELi64ELi128ELi8ES3_EEEEvNS_16Flash_bwd_paramsE)
        /*0014*/ 	.word	0x00000000


	//----- nvinfo : EIATTR_REGCOUNT
	.align		4
.L_14:
        /*0018*/ 	.byte	0x04, 0x2f
        /*001a*/ 	.short	(.L_16 - .L_15)
	.align		4
.L_15:
        /*001c*/ 	.word	index@(_ZN5flash25flash_bwd_dot_do_o_kernelILb0E23Flash_bwd_kernel_traitsILi96ELi64ELi128ELi8ELi2ELi4ELi4ELb0ELb0EN7cutlass6half_tE19Flash_kernel_traitsILi96ELi64ELi128ELi8ES3_EEEEvNS_16Flash_bwd_paramsE)
        /*0020*/ 	.word	0x0000002b


	//----- nvinfo : EIATTR_FRAME_SIZE
	.align		4
.L_16:
        /*0024*/ 	.byte	0x04, 0x11
        /*0026*/ 	.short	(.L_18 - .L_17)
	.align		4
.L_17:
        /*0028*/ 	.word	index@(_ZN5flash25flash_bwd_dot_do_o_kernelILb0E23Flash_bwd_kernel_traitsILi96ELi64ELi128ELi8ELi2ELi4ELi4ELb0ELb0EN7cutlass6half_tE19Flash_kernel_traitsILi96ELi64ELi128ELi8ES3_EEEEvNS_16Flash_bwd_paramsE)
        /*002c*/ 	.word	0x00000000


	//----- nvinfo : EIATTR_REGCOUNT
	.align		4
.L_18:
        /*0030*/ 	.byte	0x04, 0x2f
        /*0032*/ 	.short	(.L_20 - .L_19)
	.align		4
.L_19:
        /*0034*/ 	.word	index@(_ZN5flash44flash_bwd_dq_dk_dv_loop_seqk_parallel_kernelI23Flash_bwd_kernel_traitsILi96ELi64ELi128ELi8ELi2ELi4ELi4ELb0ELb0EN7cutlass6half_tE19Flash_kernel_traitsILi96ELi64ELi128ELi8ES3_EELb0ELb1ELb0ELb1ELb0ELb0ELb1EEEvNS_16Flash_bwd_paramsE)
        /*0038*/ 	.word	0x000000ff


	//----- nvinfo : EIATTR_FRAME_SIZE
	.align		4
.L_20:
        /*003c*/ 	.byte	0x04, 0x11
        /*003e*/ 	.short	(.L_22 - .L_21)
	.align		4
.L_21:
        /*0040*/ 	.word	index@(_ZN5flash44flash_bwd_dq_dk_dv_loop_seqk_parallel_kernelI23Flash_bwd_kernel_traitsILi96ELi64ELi128ELi8ELi2ELi4ELi4ELb0ELb0EN7cutlass6half_tE19Flash_kernel_traitsILi96ELi64ELi128ELi8ES3_EELb0ELb1ELb0ELb1ELb0ELb0ELb1EEEvNS_16Flash_bwd_paramsE)
        /*0044*/ 	.word	0x00000050


	//----- nvinfo : EIATTR_REGCOUNT
	.align		4
.L_22:
        /*0048*/ 	.byte	0x04, 0x2f
        /*004a*/ 	.short	(.L_24 - .L_23)
	.align		4
.L_23:
        /*004c*/ 	.word	index@(_ZN5flash44flash_bwd_dq_dk_dv_loop_seqk_parallel_kernelI23Flash_bwd_kernel_traitsILi96ELi64ELi128ELi8ELi2ELi4ELi4ELb0ELb0EN7cutlass6half_tE19Flash_kernel_traitsILi96ELi64ELi128ELi8ES3_EELb1ELb1ELb0ELb1ELb0ELb0ELb0EEEvNS_16Flash_bwd_paramsE)
        /*0050*/ 	.word	0x000000ff


	//----- nvinfo : EIATTR_FRAME_SIZE
	.align		4
.L_24:
        /*0054*/ 	.byte	0x04, 0x11
        /*0056*/ 	.short	(.L_26 - .L_25)
	.align		4
.L_25:
        /*0058*/ 	.word	index@(_ZN5flash44flash_bwd_dq_dk_dv_loop_seqk_parallel_kernelI23Flash_bwd_kernel_traitsILi96ELi64ELi128ELi8ELi2ELi4ELi4ELb0ELb0EN7cutlass6half_tE19Flash_kernel_traitsILi96ELi64ELi128ELi8ES3_EELb1ELb1ELb0ELb1ELb0ELb0ELb0EEEvNS_16Flash_bwd_paramsE)
        /*005c*/ 	.word	0x00000000


	//----- nvinfo : EIATTR_REGCOUNT
	.align		4
.L_26:
        /*0060*/ 	.byte	0x04, 0x2f
        /*0062*/ 	.short	(.L_28 - .L_27)
	.align		4
.L_27:
        /*0064*/ 	.word	index@(_ZN5flash44flash_bwd_dq_dk_dv_loop_seqk_parallel_kernelI23Flash_bwd_kernel_traitsILi96ELi64ELi128ELi8ELi2ELi4ELi4ELb0ELb0EN7cutlass6half_tE19Flash_kernel_traitsILi96ELi64ELi128ELi8ES3_EELb0ELb1ELb0ELb0ELb0ELb1ELb1EEEvNS_16Flash_bwd_paramsE)
        /*0068*/ 	.word	0x000000ff


	//----- nvinfo : EIATTR_FRAME_SIZE
	.align		4
.L_28:
        /*006c*/ 	.byte	0x04, 0x11
        /*006e*/ 	.short	(.L_30 - .L_29)
	.align		4
.L_29:
        /*0070*/ 	.word	index@(_ZN5flash44flash_bwd_dq_dk_dv_loop_seqk_parallel_kernelI23Flash_bwd_kernel_traitsILi96ELi64ELi128ELi8ELi2ELi4ELi4ELb0ELb0EN7cutlass6half_tE19Flash_kernel_traitsILi96ELi64ELi128ELi8ES3_EELb0ELb1ELb0ELb0ELb0ELb1ELb1EEEvNS_16Flash_bwd_paramsE)
        /*0074*/ 	.word	0x00000020


	//----- nvinfo : EIATTR_REGCOUNT
	.align		4
.L_30:
        /*0078*/ 	.byte	0x04, 0x2f
        /*007a*/ 	.short	(.L_32 - .L_31)
	.align		4
.L_31:
        /*007c*/ 	.word	index@(_ZN5flash44flash_bwd_dq_dk_dv_loop_seqk_parallel_kernelI23Flash_bwd_kernel_traitsILi96ELi64ELi128ELi8ELi2ELi4ELi4ELb0ELb0EN7cutlass6half_tE19Flash_kernel_traitsILi96ELi64ELi128ELi8ES3_EELb1ELb1ELb0ELb0ELb0ELb1ELb0EEEvNS_16Flash_bwd_paramsE)
        /*0080*/ 	.word	0x000000ff


	//----- nvinfo : EIATTR_FRAME_SIZE
	.align		4
.L_32:
        /*0084*/ 	.byte	0x04, 0x11
        /*0086*/ 	.short	(.L_34 - .L_33)
	.align		4
.L_33:
        /*0088*/ 	.word	index@(_ZN5flash44flash_bwd_dq_dk_dv_loop_seqk_parallel_kernelI23Flash_bwd_kernel_traitsILi96ELi64ELi128ELi8ELi2ELi4ELi4ELb0ELb0EN7cutlass6half_tE19Flash_kernel_traitsILi96ELi64ELi128ELi8ES3_EELb1ELb1ELb0ELb0ELb0ELb1ELb0EEEvNS_16Flash_bwd_paramsE)
        /*008c*/ 	.word	0x00000000


	//----- nvinfo : EIATTR_REGCOUNT
	.align		4
.L_34:
        /*0090*/ 	.byte	0x04, 0x2f
        /*0092*/ 	.short	(.L_36 - .L_35)
	.align		4
.L_35:
        /*0094*/ 	.word	index@(_ZN5flash44flash_bwd_dq_dk_dv_loop_seqk_parallel_kernelI23Flash_bwd_kernel_traitsILi96ELi64ELi128ELi8ELi2ELi4ELi4ELb0ELb0EN7cutlass6half_tE19Flash_kernel_traitsILi96ELi64ELi128ELi8ES3_EELb0ELb1ELb0ELb0ELb1ELb1ELb1EEEvNS_16Flash_bwd_paramsE)
        /*0098*/ 	.word	0x000000ff


	//----- nvinfo : EIATTR_FRAME_SIZE
	.align		4
.L_36:
        /*009c*/ 	.byte	0x04, 0x11
        /*009e*/ 	.short	(.L_38 - .L_37)
	.align		4
.L_37:
        /*00a0*/ 	.word	index@(_ZN5flash44flash_bwd_dq_dk_dv_loop_seqk_parallel_kernelI23Flash_bwd_kernel_traitsILi96ELi64ELi128ELi8ELi2ELi4ELi4ELb0ELb0EN7cutlass6half_tE19Flash_kernel_traitsILi96ELi64ELi128ELi8ES3_EELb0ELb1ELb0ELb0ELb1ELb1ELb1EEEvNS_16Flash_bwd_paramsE)
        /*00a4*/ 	.word	0x00000020


	//----- nvinfo : EIATTR_REGCOUNT
	.align		4
.L_38:
        /*00a8*/ 	.byte	0x04, 0x2f
        /*00aa*/ 	.short	(.L_40 - .L_39)
	.align		4
.L_39:
        /*00ac*/ 	.word	index@(_ZN5flash44flash_bwd_dq_dk_dv_loop_seqk_parallel_kernelI23Flash_bwd_kernel_traitsILi96ELi64ELi128ELi8ELi2ELi4ELi4ELb0ELb0EN7cutlass6half_tE19Flash_kernel_traitsILi96ELi64ELi128ELi8ES3_EELb1ELb1ELb0ELb0ELb1ELb1ELb0EEEvNS_16Flash_bwd_paramsE)
        /*00b0*/ 	.word	0x000000ff


	//----- nvinfo : EIATTR_FRAME_SIZE
	.align		4
.L_40:
        /*00b4*/ 	.byte	0x04, 0x11
        /*00b6*/ 	.short	(.L_42 - .L_41)
	.align		4
.L_41:
        /*00b8*/ 	.word	index@(_ZN5flash44flash_bwd_dq_dk_dv_loop_seqk_parallel_kernelI23Flash_bwd_kernel_traitsILi96ELi64ELi128ELi8ELi2ELi4ELi4ELb0ELb0EN7cutlass6half_tE19Flash_kernel_traitsILi96ELi64ELi128ELi8ES3_EELb1ELb1ELb0ELb0ELb1ELb1ELb0EEEvNS_16Flash_bwd_paramsE)
        /*00bc*/ 	.word	0x00000008


	//----- nvinfo : EIATTR_REGCOUNT
	.align		4
.L_42:
        /*00c0*/ 	.byte	0x04, 0x2f
        /*00c2*/ 	.short	(.L_44 - .L_43)
	.align		4
.L_43:
        /*00c4*/ 	.word	index@(_ZN5flash44flash_bwd_dq_dk_dv_loop_seqk_parallel_kernelI23Flash_bwd_kernel_traitsILi96ELi64ELi128ELi8ELi2ELi4ELi4ELb0ELb0EN7cutlass6half_tE19Flash_kernel_traitsILi96ELi64ELi128ELi8ES3_EELb0ELb1ELb0ELb0ELb0ELb0ELb1EEEvNS_16Flash_bwd_paramsE)
        /*00c8*/ 	.word	0x000000ff


	//----- nvinfo : EIATTR_FRAME_SIZE
	.align		4
.L_44:
        /*00cc*/ 	.byte	0x04, 0x11
        /*00ce*/ 	.short	(.L_46 - .L_45)
	.align		4
.L_45:
        /*00d0*/ 	.word	index@(_ZN5flash44flash_bwd_dq_dk_dv_loop_seqk_parallel_kernelI23Flash_bwd_kernel_traitsILi96ELi64ELi128ELi8ELi2ELi4ELi4ELb0ELb0EN7cutlass6half_tE19Flash_kernel_traitsILi96ELi64ELi128ELi8ES3_EELb0ELb1ELb0ELb0ELb0ELb0ELb1EEEvNS_16Flash_bwd_paramsE)
        /*00d4*/ 	.word	0x00000020


	//----- nvinfo : EIATTR_REGCOUNT
	.align		4
.L_46:
        /*00d8*/ 	.byte	0x04, 0x2f
        /*00da*/ 	.short	(.L_48 - .L_47)
	.align		4
.L_47:
        /*00dc*/ 	.word	index@(_ZN5flash44flash_bwd_dq_dk_dv_loop_seqk_parallel_kernelI23Flash_bwd_kernel_traitsILi96ELi64ELi128ELi8ELi2ELi4ELi4ELb0ELb0EN7cutlass6half_tE19Flash_kernel_traitsILi96ELi64ELi128ELi8ES3_EELb1ELb1ELb0ELb0ELb0ELb0ELb0EEEvNS_16Flash_bwd_paramsE)
        /*00e0*/ 	.word	0x000000ff


	//----- nvinfo : EIATTR_FRAME_SIZE
	.align		4
.L_48:
        /*00e4*/ 	.byte	0x04, 0x11
        /*00e6*/ 	.short	(.L_50 - .L_49)
	.align		4
.L_49:
        /*00e8*/ 	.word	index@(_ZN5flash44flash_bwd_dq_dk_dv_loop_seqk_parallel_kernelI23Flash_bwd_kernel_traitsILi96ELi64ELi128ELi8ELi2ELi4ELi4ELb0ELb0EN7cutlass6half_tE19Flash_kernel_traitsILi96ELi64ELi128ELi8ES3_EELb1ELb1ELb0ELb0ELb0ELb0ELb0EEEvNS_16Flash_bwd_paramsE)
        /*00ec*/ 	.word	0x00000008


	//----- nvinfo : EIATTR_REGCOUNT
	.align		4
.L_50:
        /*00f0*/ 	.byte	0x04, 0x2f
        /*00f2*/ 	.short	(.L_52 - .L_51)
	.align		4
.L_51:
        /*00f4*/ 	.word	index@(_ZN5flash27flash_bwd_convert_dq_kernelI23Flash_bwd_kernel_traitsILi96ELi64ELi128ELi8ELi2ELi4ELi4ELb0ELb0EN7cutlass6half_tE19Flash_kernel_traitsILi96ELi64ELi128ELi8ES3_EEEEvNS_16Flash_bwd_paramsEi)
        /*00f8*/ 	.word	0x00000040


	//----- nvinfo : EIATTR_FRAME_SIZE
	.align		4
.L_52:
        /*00fc*/ 	.byte	0x04, 0x11
        /*00fe*/ 	.short	(.L_54 - .L_53)
	.align		4
.L_53:
        /*0100*/ 	.word	index@(_ZN5flash27flash_bwd_convert_dq_kernelI23Flash_bwd_kernel_traitsILi96ELi64ELi128ELi8ELi2ELi4ELi4ELb0ELb0EN7cutlass6half_tE19Flash_kernel_traitsILi96ELi64ELi128ELi8ES3_EEEEvNS_16Flash_bwd_paramsEi)
        /*0104*/ 	.word	0x00000000


	//----- nvinfo : EIATTR_REGCOUNT
	.align		4
.L_54:
        /*0108*/ 	.byte	0x04, 0x2f
        /*010a*/ 	.short	(.L_56 - .L_55)
	.align		4
.L_55:
        /*010c*/ 	.word	index@(_ZN5flash25flash_bwd_dot_do_o_kernelILb1E23Flash_bwd_kernel_traitsILi96ELi64ELi128ELi8ELi2ELi4ELi4ELb1ELb0EN7cutlass6half_tE19Flash_kernel_traitsILi96ELi64ELi128ELi8ES3_EEEEvNS_16Flash_bwd_paramsE)
        /*0110*/ 	.word	0x0000002d


	//----- nvinfo : EIATTR_FRAME_SIZE
	.align		4
.L_56:
        /*0114*/ 	.byte	0x04, 0x11
        /*0116*/ 	.short	(.L_58 - .L_57)
	.align		4
.L_57:
        /*0118*/ 	.word	index@(_ZN5flash25flash_bwd_dot_do_o_kernelILb1E23Flash_bwd_kernel_traitsILi96ELi64ELi128ELi8ELi2ELi4ELi4ELb1ELb0EN7cutlass6half_tE19Flash_kernel_traitsILi96ELi64ELi128ELi8ES3_EEEEvNS_16Flash_bwd_paramsE)
        /*011c*/ 	.word	0x00000000


	//----- nvinfo : EIATTR_REGCOUNT
	.align		4
.L_58:
        /*0120*/ 	.byte	0x04, 0x2f
        /*0122*/ 	.short	(.L_60 - .L_59)
	.align		4
.L_59:
        /*0124*/ 	.word	index@(_ZN5flash25flash_bwd_dot_do_o_kernelILb0E23Flash_bwd_kernel_traitsILi96ELi64ELi128ELi8ELi2ELi4ELi4ELb1ELb0EN7cutlass6half_tE19Flash_kernel_traitsILi96ELi64ELi128ELi8ES3_EEEEvNS_16Flash_bwd_paramsE)
        /*0128*/ 	.word	0x0000002b


	//----- nvinfo : EIATTR_FRAME_SIZE
	.align		4
.L_60:
        /*012c*/ 	.byte	0x04, 0x11
        /*012e*/ 	.short	(.L_62 - .L_61)
	.align		4
.L_61:
        /*0130*/ 	.word	index@(_ZN5flash25flash_bwd_dot_do_o_kernelILb0E23Flash_bwd_kernel_traitsILi96ELi64ELi128ELi8ELi2ELi4ELi4ELb1ELb0EN7cutlass6half_tE19Flash_kernel_traitsILi96ELi64ELi128ELi8ES3_EEEEvNS_16Flash_bwd_paramsE)
        /*0134*/ 	.word	0x00000000


	//----- nvinfo : EIATTR_REGCOUNT
	.align		4
.L_62:
        /*0138*/ 	.byte	0x04, 0x2f
        /*013a*/ 	.short	(.L_64 - .L_63)
	.align		4
.L_63:
        /*013c*/ 	.word	index@(_ZN5flash44flash_bwd_dq_dk_dv_loop_seqk_parallel_kernelI23Flash_bwd_kernel_traitsILi96ELi64ELi128ELi8ELi2ELi4ELi4ELb1ELb0EN7cutlass6half_tE19Flash_kernel_traitsILi96ELi64ELi128ELi8ES3_EELb0ELb1ELb0ELb1ELb0ELb0ELb1EEEvNS_16Flash_bwd_paramsE)
        /*0140*/ 	.word	0x000000ff


	//----- nvinfo : EIATTR_FRAME_SIZE
	.align		4
.L_64:
        /*0144*/ 	.byte	0x04, 0x11
        /*0146*/ 	.short	(.L_66 - .L_65)
	.align		4
.L_65:
        /*0148*/ 	.word	index@(_ZN5flash44flash_bwd_dq_dk_dv_loop_seqk_parallel_kernelI23Flash_bwd_kernel_traitsILi96ELi64ELi128ELi8ELi2ELi4ELi4ELb1ELb0EN7cutlass6half_tE19Flash_kernel_traitsILi96ELi64ELi128ELi8ES3_EELb0ELb1ELb0ELb1ELb0ELb0ELb1EEEvNS_16Flash_bwd_paramsE)
        /*014c*/ 	.word	0x000000c8


	//----- nvinfo : EIATTR_REGCOUNT
	.align		4
.L_66:
        /*0150*/ 	.byte	0x04, 0x2f
        /*0152*/ 	.short	(.L_68 - .L_67)
	.align		4
.L_67:
        /*0154*/ 	.word	index@(_ZN5flash44flash_bwd_dq_dk_dv_loop_seqk_parallel_kernelI23Flash_bwd_kernel_traitsILi96ELi64ELi128ELi8ELi2ELi4ELi4ELb1ELb0EN7cutlass6half_tE19Flash_kernel_traitsILi96ELi64ELi128ELi8ES3_EELb1ELb1ELb0ELb1ELb0ELb0ELb0EEEvNS_16Flash_bwd_paramsE)
        /*0158*/ 	.word	0x000000ff


	//----- nvinfo : EIATTR_FRAME_SIZE
	.align		4
.L_68:
        /*015c*/ 	.byte	0x04, 0x11
        /*015e*/ 	.short	(.L_70 - .L_69)
	.align		4
.L_69:
        /*0160*/ 	.word	index@(_ZN5flash44flash_bwd_dq_dk_dv_loop_seqk_parallel_kernelI23Flash_bwd_kernel_traitsILi96ELi64ELi128ELi8ELi2ELi4ELi4ELb1ELb0EN7cutlass6half_tE19Flash_kernel_traitsILi96ELi64ELi128ELi8ES3_EELb1ELb1ELb0ELb1ELb0ELb0ELb0EEEvNS_16Flash_bwd_paramsE)
        /*0164*/ 	.word	0x00000070


	//----- nvinfo : EIATTR_REGCOUNT
	.align		4
.L_70:
        /*0168*/ 	.byte	0x04, 0x2f
        /*016a*/ 	.short	(.L_72 - .L_71)
	.align		4
.L_71:
        /*016c*/ 	.word	index@(_ZN5flash44flash_bwd_dq_dk_dv_loop_seqk_parallel_kernelI23Flash_bwd_kernel_traitsILi96ELi64ELi128ELi8ELi2ELi4ELi4ELb1ELb0EN7cutlass6half_tE19Flash_kernel_traitsILi96ELi64ELi128ELi8ES3_EELb0ELb1ELb0ELb0ELb0ELb1ELb1EEEvNS_16Flash_bwd_paramsE)
        /*0170*/ 	.word	0x000000ff


	//----- nvinfo : EIATTR_FRAME_SIZE
	.align		4
.L_72:
        /*0174*/ 	.byte	0x04, 0x11
        /*0176*/ 	.short	(.L_74 - .L_73)
	.align		4
.L_73:
        /*0178*/ 	.word	index@(_ZN5flash44flash_bwd_dq_dk_dv_loop_seqk_parallel_kernelI23Flash_bwd_kernel_traitsILi96ELi64ELi128ELi8ELi2ELi4ELi4ELb1ELb0EN7cutlass6half_tE19Flash_kernel_traitsILi96ELi64ELi128ELi8ES3_EELb0ELb1ELb0ELb0ELb0ELb1ELb1EEEvNS_16Flash_bwd_paramsE)
        /*017c*/ 	.word	0x000000b8


	//----- nvinfo : EIATTR_REGCOUNT
	.align		4
.L_74:
        /*0180*/ 	.byte	0x04, 0x2f
        /*0182*/ 	.short	(.L_76 - .L_75)
	.align		4
.L_75:
        /*0184*/ 	.word	index@(_ZN5flash44flash_bwd_dq_dk_dv_loop_seqk_parallel_kernelI23Flash_bwd_kernel_traitsILi96ELi64ELi128ELi8ELi2ELi4ELi4ELb1ELb0EN7cutlass6half_tE19Flash_kernel_traitsILi96ELi64ELi128ELi8ES3_EELb1ELb1ELb0ELb0ELb0ELb1ELb0EEEvNS_16Flash_bwd_paramsE)
        /*0188*/ 	.word	0x000000ff


	//----- nvinfo : EIATTR_FRAME_SIZE
	.align		4
.L_76:
        /*018c*/ 	.byte	0x04, 0x11
        /*018e*/ 	.short	(.L_78 - .L_77)
	.align		4
.L_77:
        /*0190*/ 	.word	index@(_ZN5flash44flash_bwd_dq_dk_dv_loop_seqk_parallel_kernelI23Flash_bwd_kernel_traitsILi96ELi64ELi128ELi8ELi2ELi4ELi4ELb1ELb0EN7cutlass6half_tE19Flash_kernel_traitsILi96ELi64ELi128ELi8ES3_EELb1ELb1ELb0ELb0ELb0ELb1ELb0EEEvNS_16Flash_bwd_paramsE)
        /*0194*/ 	.word	0x00000040


	//----- nvinfo : EIATTR_REGCOUNT
	.align		4
.L_78:
        /*0198*/ 	.byte	0x04, 0x2f
        /*019a*/ 	.short	(.L_80 - .L_79)
	.align		4
.L_79:
        /*019c*/ 	.word	index@(_ZN5flash44flash_bwd_dq_dk_dv_loop_seqk_parallel_kernelI23Flash_bwd_kernel_traitsILi96ELi64ELi128ELi8ELi2ELi4ELi4ELb1ELb0EN7cutlass6half_tE19Flash_kernel_traitsILi96ELi64ELi128ELi8ES3_EELb0ELb1ELb0ELb0ELb1ELb1ELb1EEEvNS_16Flash_bwd_paramsE)
        /*01a0*/ 	.word	0x000000ff


	//----- nvinfo : EIATTR_FRAME_SIZE
	.align		4
.L_80:
        /*01a4*/ 	.byte	0x04, 0x11
        /*01a6*/ 	.short	(.L_82 - .L_81)
	.align		4
.L_81:
        /*01a8*/ 	.word	index@(_ZN5flash44flash_bwd_dq_dk_dv_loop_seqk_parallel_kernelI23Flash_bwd_kernel_traitsILi96ELi64ELi128ELi8ELi2ELi4ELi4ELb1ELb0EN7cutlass6half_tE19Flash_kernel_traitsILi96ELi64ELi128ELi8ES3_EELb0ELb1ELb0ELb0ELb1ELb1ELb1EEEvNS_16Flash_bwd_paramsE)
        /*01ac*/ 	.word	0x000000b8


	//----- nvinfo : EIATTR_REGCOUNT
	.align		4
.L_82:
        /*01b0*/ 	.byte	0x04, 0x2f
        /*01b2*/ 	.short	(.L_84 - .L_83)
	.align		4
.L_83:
        /*01b4*/ 	.word	index@(_ZN5flash44flash_bwd_dq_dk_dv_loop_seqk_parallel_kernelI23Flash_bwd_kernel_traitsILi96ELi64ELi128ELi8ELi2ELi4ELi4ELb1ELb0EN7cutlass6half_tE19Flash_kernel_traitsILi96ELi64ELi128ELi8ES3_EELb1ELb1ELb0ELb0ELb1ELb1ELb0EEEvNS_16Flash_bwd_paramsE)
        /*01b8*/ 	.word	0x000000ff


	//----- nvinfo : EIATTR_FRAME_SIZE
	.align		4
.L_84:
        /*01bc*/ 	.byte	0x04, 0x11
        /*01be*/ 	.short	(.L_86 - .L_85)
	.align		4
.L_85:
        /*01c0*/ 	.word	index@(_ZN5flash44flash_bwd_dq_dk_dv_loop_seqk_parallel_kernelI23Flash_bwd_kernel_traitsILi96ELi64ELi128ELi8ELi2ELi4ELi4ELb1ELb0EN7cutlass6half_tE19Flash_kernel_traitsILi96ELi64ELi128ELi8ES3_EELb1ELb1ELb0ELb0ELb1ELb1ELb0EEEvNS_16Flash_bwd_paramsE)
        /*01c4*/ 	.word	0x00000048


	//----- nvinfo : EIATTR_REGCOUNT
	.align		4
.L_86:
        /*01c8*/ 	.byte	0x04, 0x2f
        /*01ca*/ 	.short	(.L_88 - .L_87)
	.align		4
.L_87:
        /*01cc*/ 	.word	index@(_ZN5flash44flash_bwd_dq_dk_dv_loop_seqk_parallel_kernelI23Flash_bwd_kernel_traitsILi96ELi64ELi128ELi8ELi2ELi4ELi4ELb1ELb0EN7cutlass6half_tE19Flash_kernel_traitsILi96ELi64ELi128ELi8ES3_EELb0ELb1ELb0ELb0ELb0ELb0ELb1EEEvNS_16Flash_bwd_paramsE)
        /*01d0*/ 	.word	0x000000ff


	//----- nvinfo : EIATTR_FRAME_SIZE
	.align		4
.L_88:
        /*01d4*/ 	.byte	0x04, 0x11
        /*01d6*/ 	.short	(.L_90 - .L_89)
	.align		4
.L_89:
        /*01d8*/ 	.word	index@(_ZN5flash44flash_bwd_dq_dk_dv_loop_seqk_parallel_kernelI23Flash_bwd_kernel_traitsILi96ELi64ELi128ELi8ELi2ELi4ELi4ELb1ELb0EN7cutlass6half_tE19Flash_kernel_traitsILi96ELi64ELi128ELi8ES3_EELb0ELb1ELb0ELb0ELb0ELb0ELb1EEEvNS_16Flash_bwd_paramsE)
        /*01dc*/ 	.word	0x000000c8


	//----- nvinfo : EIATTR_REGCOUNT
	.align		4
.L_90:
        /*01e0*/ 	.byte	0x04, 0x2f
        /*01e2*/ 	.short	(.L_92 - .L_91)
	.align		4
.L_91:
        /*01e4*/ 	.word	index@(_ZN5flash44flash_bwd_dq_dk_dv_loop_seqk_parallel_kernelI23Flash_bwd_kernel_traitsILi96ELi64ELi128ELi8ELi2ELi4ELi4ELb1ELb0EN7cutlass6half_tE19Flash_kernel_traitsILi96ELi64ELi128ELi8ES3_EELb1ELb1ELb0ELb0ELb0ELb0ELb0EEEvNS_16Flash_bwd_paramsE)
        /*01e8*/ 	.word	0x000000ff


	//----- nvinfo : EIATTR_FRAME_SIZE
	.align		4
.L_92:
        /*01ec*/ 	.byte	0x04, 0x11
        /*01ee*/ 	.short	(.L_94 - .L_93)
	.align		4
.L_93:
        /*01f0*/ 	.word	index@(_ZN5flash44flash_bwd_dq_dk_dv_loop_seqk_parallel_kernelI23Flash_bwd_kernel_traitsILi96ELi64ELi128ELi8ELi2ELi4ELi4ELb1ELb0EN7cutlass6half_tE19Flash_kernel_traitsILi96ELi64ELi128ELi8ES3_EELb1ELb1ELb0ELb0ELb0ELb0ELb0EEEvNS_16Flash_bwd_paramsE)
        /*01f4*/ 	.word	0x00000048


	//----- nvinfo : EIATTR_REGCOUNT
	.align		4
.L_94:
        /*01f8*/ 	.byte	0x04, 0x2f
        /*01fa*/ 	.short	(.L_96 - .L_95)
	.align		4
.L_95:
        /*01fc*/ 	.word	index@(_ZN5flash27flash_bwd_convert_dq_kernelI23Flash_bwd_kernel_traitsILi96ELi64ELi128ELi8ELi2ELi4ELi4ELb1ELb0EN7cutlass6half_tE19Flash_kernel_traitsILi96ELi64ELi128ELi8ES3_EEEEvNS_16Flash_bwd_paramsEi)
        /*0200*/ 	.word	0x00000040


	//----- nvinfo : EIATTR_FRAME_SIZE
	.align		4
.L_96:
        /*0204*/ 	.byte	0x04, 0x11
        /*0206*/ 	.short	(.L_98 - .L_97)
	.align		4
.L_97:
        /*0208*/ 	.word	index@(_ZN5flash27flash_bwd_convert_dq_kernelI23Flash_bwd_kernel_traitsILi96ELi64ELi128ELi8ELi2ELi4ELi4ELb1ELb0EN7cutlass6half_tE19Flash_kernel_traitsILi96ELi64ELi128ELi8ES3_EEEEvNS_16Flash_bwd_paramsEi)
        /*020c*/ 	.word	0x00000000


	//----- nvinfo : EIATTR_REGCOUNT
	.align		4
.L_98:
        /*0210*/ 	.byte	0x04, 0x2f
        /*0212*/ 	.short	(.L_100 - .L_99)
	.align		4
.L_99:
        /*0214*/ 	.word	index@(_ZN5flash44flash_bwd_dq_dk_dv_loop_seqk_parallel_kernelI23Flash_bwd_kernel_traitsILi96ELi64ELi128ELi8ELi2ELi4ELi4ELb1ELb0EN7cutlass6half_tE19Flash_kernel_traitsILi96ELi64ELi128ELi8ES3_EELb0ELb1ELb0ELb1ELb0ELb0ELb0EEEvNS_16Flash_bwd_paramsE)
        /*0218*/ 	.word	0x000000ff


	//----- nvinfo : EIATTR_FRAME_SIZE
	.align		4
.L_100:
        /*021c*/ 	.byte	0x04, 0x11
        /*021e*/ 	.short	(.L_102 - .L_101)
	.align		4
.L_101:
        /*0220*/ 	.word	index@(_ZN5flash44flash_bwd_dq_dk_dv_loop_seqk_parallel_kernelI23Flash_bwd_kernel_traitsILi96ELi64ELi128ELi8ELi2ELi4ELi4ELb1ELb0EN7cutlass6half_tE19Flash_kernel_traitsILi96ELi64ELi128ELi8ES3_EELb0ELb1ELb0ELb1ELb0ELb0ELb0EEEvNS_16Flash_bwd_paramsE)
        /*0224*/ 	.word	0x00000080


	//----- nvinfo : EIATTR_REGCOUNT
	.align		4
.L_102:
        /*0228*/ 	.byte	0x04, 0x2f
        /*022a*/ 	.short	(.L_104 - .L_103)
	.align		4
.L_103:
        /*022c*/ 	.word	index@(_ZN5flash44flash_bwd_dq_dk_dv_loop_seqk_parallel_kernelI23Flash_bwd_kernel_traitsILi96ELi64ELi128ELi8ELi2ELi4ELi4ELb1ELb0EN7cutlass6half_tE19Flash_kernel_traitsILi96ELi64ELi128ELi8ES3_EELb0ELb1ELb0ELb0ELb0ELb1ELb0EEEvNS_16Flash_bwd_paramsE)
        /*0230*/ 	.word	0x000000ff


	//----- nvinfo : EIATTR_FRAME_SIZE
	.align		4
.L_104:
        /*0234*/ 	.byte	0x04, 0x11
        /*0236*/ 	.short	(.L_106 - .L_105)
	.align		4
.L_105:
        /*0238*/ 	.word	index@(_ZN5flash44flash_bwd_dq_dk_dv_loop_seqk_parallel_kernelI23Flash_bwd_kernel_traitsILi96ELi64ELi128ELi8ELi2ELi4ELi4ELb1ELb0EN7cutlass6half_tE19Flash_kernel_traitsILi96ELi64ELi128ELi8ES3_EELb0ELb1ELb0ELb0ELb0ELb1ELb0EEEvNS_16Flash_bwd_paramsE)
        /*023c*/ 	.word	0x00000040


	//----- nvinfo : EIATTR_REGCOUNT
	.align		4
.L_106:
        /*0240*/ 	.byte	0x04, 0x2f
        /*0242*/ 	.short	(.L_108 - .L_107)
	.align		4
.L_107:
        /*0244*/ 	.word	index@(_ZN5flash44flash_bwd_dq_dk_dv_loop_seqk_parallel_kernelI23Flash_bwd_kernel_traitsILi96ELi64ELi128ELi8ELi2ELi4ELi4ELb1ELb0EN7cutlass6half_tE19Flash_kernel_traitsILi96ELi64ELi128ELi8ES3_EELb0ELb1ELb0ELb0ELb1ELb1ELb0EEEvNS_16Flash_bwd_paramsE)
        /*0248*/ 	.word	0x000000ff


	//----- nvinfo : EIATTR_FRAME_SIZE
	.align		4
.L_108:
        /*024c*/ 	.byte	0x04, 0x11
        /*024e*/ 	.short	(.L_110 - .L_109)
	.align		4
.L_109:
        /*0250*/ 	.word	index@(_ZN5flash44flash_bwd_dq_dk_dv_loop_seqk_parallel_kernelI23Flash_bwd_kernel_traitsILi96ELi64ELi128ELi8ELi2ELi4ELi4ELb1ELb0EN7cutlass6half_tE19Flash_kernel_traitsILi96ELi64ELi128ELi8ES3_EELb0ELb1ELb0ELb0ELb1ELb1ELb0EEEvNS_16Flash_bwd_paramsE)
        /*0254*/ 	.word	0x00000050


	//----- nvinfo : EIATTR_REGCOUNT
	.align		4
.L_110:
        /*0258*/ 	.byte	0x04, 0x2f
        /*025a*/ 	.short	(.L_112 - .L_111)
	.align		4
.L_111:
        /*025c*/ 	.word	index@(_ZN5flash44flash_bwd_dq_dk_dv_loop_seqk_parallel_kernelI23Flash_bwd_kernel_traitsILi96ELi64ELi128ELi8ELi2ELi4ELi4ELb1ELb0EN7cutlass6half_tE19Flash_kernel_traitsILi96ELi64ELi128ELi8ES3_EELb0ELb1ELb0ELb0ELb0ELb0ELb0EEEvNS_16Flash_bwd_paramsE)
        /*0260*/ 	.word	0x000000ff


	//----- nvinfo : EIATTR_FRAME_SIZE
	.align		4
.L_112:
        /*0264*/ 	.byte	0x04, 0x11
        /*0266*/ 	.short	(.L_114 - .L_113)
	.align		4
.L_113:
        /*0268*/ 	.word	index@(_ZN5flash44flash_bwd_dq_dk_dv_loop_seqk_parallel_kernelI23Flash_bwd_kernel_traitsILi96ELi64ELi128ELi8ELi2ELi4ELi4ELb1ELb0EN7cutlass6half_tE19Flash_kernel_traitsILi96ELi64ELi128ELi8ES3_EELb0ELb1ELb0ELb0ELb0ELb0ELb0EEEvNS_16Flash_bwd_paramsE)
        /*026c*/ 	.word	0x00000050


	//----- nvinfo : EIATTR_MIN_STACK_SIZE
	.align		4
.L_114:
        /*0270*/ 	.byte	0x04, 0x12
        /*0272*/ 	.short	(.L_116 - .L_115)
	.align		4
.L_115:
        /*0274*/ 	.word	index@(_ZN5flash44flash_bwd_dq_dk_dv_loop_seqk_parallel_kernelI23Flash_bwd_kernel_traitsILi96ELi64ELi128ELi8ELi2ELi4ELi4ELb1ELb0EN7cutlass6half_tE19Flash_kernel_traitsILi96ELi64ELi128ELi8ES3_EELb0ELb1ELb0ELb0ELb0ELb0ELb0EEEvNS_16Flash_bwd_paramsE)
        /*0278*/ 	.word	0x00000050


	//----- nvinfo : EIATTR_MIN_STACK_SIZE
	.align		4
.L_116:
        /*027c*/ 	.byte	0x04, 0x12
        /*027e*/ 	.short	(.L_118 - .L_117)
	.align		4
.L_117:
        /*0280*/ 	.word	index@(_ZN5flash44flash_bwd_dq_dk_dv_loop_seqk_parallel_kernelI23Flash_bwd_kernel_traitsILi96ELi64ELi128ELi8ELi2ELi4ELi4ELb1ELb0EN7cutlass6half_tE19Flash_kernel_traitsILi96ELi64ELi128ELi8ES3_EELb0ELb1ELb0ELb0ELb1ELb1ELb0EEEvNS_16Flash_bwd_paramsE)
        /*0284*/ 	.word	0x00000050


	//----- nvinfo : EIATTR_MIN_STACK_SIZE
	.align		4
.L_118:
        /*0288*/ 	.byte	0x04, 0x12
        /*028a*/ 	.short	(.L_120 - .L_119)
	.align		4
.L_119:
        /*028c*/ 	.word	index@(_ZN5flash44flash_bwd_dq_dk_dv_loop_seqk_parallel_kernelI23Flash_bwd_kernel_traitsILi96ELi64ELi128ELi8ELi2ELi4ELi4ELb1ELb0EN7cutlass6half_tE19Flash_kernel_traitsILi96ELi64ELi128ELi8ES3_EELb0ELb1ELb0ELb0ELb0ELb1ELb0EEEvNS_16Flash_bwd_paramsE)
        /*0290*/ 	.word	0x00000040


	//----- nvinfo : EIATTR_MIN_STACK_SIZE
	.align		4
.L_120:
        /*0294*/ 	.byte	0x04, 0x12
        /*0296*/ 	.short	(.L_122 - .L_121)
	.align		4
.L_121:
        /*0298*/ 	.word	index@(_ZN5flash44flash_bwd_dq_dk_dv_loop_seqk_parallel_kernelI23Flash_bwd_kernel_traitsILi96ELi64ELi128ELi8ELi2ELi4ELi4ELb1ELb0EN7cutlass6half_tE19Flash_kernel_traitsILi96ELi64ELi128ELi8ES3_EELb0ELb1ELb0ELb1ELb0ELb0ELb0EEEvNS_16Flash_bwd_paramsE)
        /*029c*/ 	.word	0x00000080


	//----- nvinfo : EIATTR_MIN_STACK_SIZE
	.align		4
.L_122:
        /*02a0*/ 	.byte	0x04, 0x12
        /*02a2*/ 	.short	(.L_124 - .L_123)
	.align		4
.L_123:
        /*02a4*/ 	.word	index@(_ZN5flash27flash_bwd_convert_dq_kernelI23Flash_bwd_kernel_traitsILi96ELi64ELi128ELi8ELi2ELi4ELi4ELb1ELb0EN7cutlass6half_tE19Flash_kernel_traitsILi96ELi64ELi128ELi8ES3_EEEEvNS_16Flash_bwd_paramsEi)
        /*02a8*/ 	.word	0x00000000


	//----- nvinfo : EIATTR_MIN_STACK_SIZE
	.align		4
.L_124:
        /*02ac*/ 	.byte	0x04, 0x12
        /*02ae*/ 	.short	(.L_126 - .L_125)
	.align		4
.L_125:
        /*02b0*/ 	.word	index@(_ZN5flash44flash_bwd_dq_dk_dv_loop_seqk_parallel_kernelI23Flash_bwd_kernel_traitsILi96ELi64ELi128ELi8ELi2ELi4ELi4ELb1ELb0EN7cutlass6half_tE19Flash_kernel_traitsILi96ELi64ELi128ELi8ES3_EELb1ELb1ELb0ELb0ELb0ELb0ELb0EEEvNS_16Flash_bwd_paramsE)
        /*02b4*/ 	.word	0x00000048


	//----- nvinfo : EIATTR_MIN_STACK_SIZE
	.align		4
.L_126:
        /*02b8*/ 	.byte	0x04, 0x12
        /*02ba*/ 	.short	(.L_128 - .L_127)
	.align		4
.L_127:
        /*02bc*/ 	.word	index@(_ZN5flash44flash_bwd_dq_dk_dv_loop_seqk_parallel_kernelI23Flash_bwd_kernel_traitsILi96ELi64ELi128ELi8ELi2ELi4ELi4ELb1ELb0EN7cutlass6half_tE19Flash_kernel_traitsILi96ELi64ELi128ELi8ES3_EELb0ELb1ELb0ELb0ELb0ELb0ELb1EEEvNS_16Flash_bwd_paramsE)
        /*02c0*/ 	.word	0x000000c8


	//----- nvinfo : EIATTR_MIN_STACK_SIZE
	.align		4
.L_128:
        /*02c4*/ 	.byte	0x04, 0x12
        /*02c6*/ 	.short	(.L_130 - .L_129)
	.align		4
.L_129:
        /*02c8*/ 	.word	index@(_ZN5flash44flash_bwd_dq_dk_dv_loop_seqk_parallel_kernelI23Flash_bwd_kernel_traitsILi96ELi64ELi128ELi8ELi2ELi4ELi4ELb1ELb0EN7cutlass6half_tE19Flash_kernel_traitsILi96ELi64ELi128ELi8ES3_EELb1ELb1ELb0ELb0ELb1ELb1ELb0EEEvNS_16Flash_bwd_paramsE)
        /*02cc*/ 	.word	0x00000048


	//----- nvinfo : EIATTR_MIN_STACK_SIZE
	.align		4
.L_130:
        /*02d0*/ 	.byte	0x04, 0x12
        /*02d2*/ 	.short	(.L_132 - .L_131)
	.align		4
.L_131:
        /*02d4*/ 	.word	index@(_ZN5flash44flash_bwd_dq_dk_dv_loop_seqk_parallel_kernelI23Flash_bwd_kernel_traitsILi96ELi64ELi128ELi8ELi2ELi4ELi4ELb1ELb0EN7cutlass6half_tE19Flash_kernel_traitsILi96ELi64ELi128ELi8ES3_EELb0ELb1ELb0ELb0ELb1ELb1ELb1EEEvNS_16Flash_bwd_paramsE)
        /*02d8*/ 	.word	0x000000b8


	//----- nvinfo : EIATTR_MIN_STACK_SIZE
	.align		4
.L_132:
        /*02dc*/ 	.byte	0x04, 0x12
        /*02de*/ 	.short	(.L_134 - .L_133)
	.align		4
.L_133:
        /*02e0*/ 	.word	index@(_ZN5flash44flash_bwd_dq_dk_dv_loop_seqk_parallel_kernelI23Flash_bwd_kernel_traitsILi96ELi64ELi128ELi8ELi2ELi4ELi4ELb1ELb0EN7cutlass6half_tE19Flash_kernel_traitsILi96ELi64ELi128ELi8ES3_EELb1ELb1ELb0ELb0ELb0ELb1ELb0EEEvNS_16Flash_bwd_paramsE)
        /*02e4*/ 	.word	0x00000040


	//----- nvinfo : EIATTR_MIN_STACK_SIZE
	.align		4
.L_134:
        /*02e8*/ 	.byte	0x04, 0x12
        /*02ea*/ 	.short	(.L_136 - .L_135)
	.align		4
.L_135:
        /*02ec*/ 	.word	index@(_ZN5flash44flash_bwd_dq_dk_dv_loop_seqk_parallel_kernelI23Flash_bwd_kernel_traitsILi96ELi64ELi128ELi8ELi2ELi4ELi4ELb1ELb0EN7cutlass6half_tE19Flash_kernel_traitsILi96ELi64ELi128ELi8ES3_EELb0ELb1ELb0ELb0ELb0ELb1ELb1EEEvNS_16Flash_bwd_paramsE)
        /*02f0*/ 	.word	0x000000b8


	//----- nvinfo : EIATTR_MIN_STACK_SIZE
	.align		4
.L_136:
        /*02f4*/ 	.byte	0x04, 0x12
        /*02f6*/ 	.short	(.L_138 - .L_137)
	.align		4
.L_137:
        /*02f8*/ 	.word	index@(_ZN5flash44flash_bwd_dq_dk_dv_loop_seqk_parallel_kernelI23Flash_bwd_kernel_traitsILi96ELi64ELi128ELi8ELi2ELi4ELi4ELb1ELb0EN7cutlass6half_tE19Flash_kernel_traitsILi96ELi64ELi128ELi8ES3_EELb1ELb1ELb0ELb1ELb0ELb0ELb0EEEvNS_16Flash_bwd_paramsE)
        /*02fc*/ 	.word	0x00000070


	//----- nvinfo : EIATTR_MIN_STACK_SIZE
	.align		4
.L_138:
        /*0300*/ 	.byte	0x04, 0x12
        /*0302*/ 	.short	(.L_140 - .L_139)
	.align		4
.L_139:
        /*0304*/ 	.word	index@(_ZN5flash44flash_bwd_dq_dk_dv_loop_seqk_parallel_kernelI23Flash_bwd_kernel_traitsILi96ELi64ELi128ELi8ELi2ELi4ELi4ELb1ELb0EN7cutlass6half_tE19Flash_kernel_traitsILi96ELi64ELi128ELi8ES3_EELb0ELb1ELb0ELb1ELb0ELb0ELb1EEEvNS_16Flash_bwd_paramsE)
        /*0308*/ 	.word	0x000000c8


	//----- nvinfo : EIATTR_MIN_STACK_SIZE
	.align		4
.L_140:
        /*030c*/ 	.byte	0x04, 0x12
        /*030e*/ 	.short	(.L_142 - .L_141)
	.align		4
.L_141:
        /*0310*/ 	.word	index@(_ZN5flash25flash_bwd_dot_do_o_kernelILb0E23Flash_bwd_kernel_traitsILi96ELi64ELi128ELi8ELi2ELi4ELi4ELb1ELb0EN7cutlass6half_tE19Flash_kernel_traitsILi96ELi64ELi128ELi8ES3_EEEEvNS_16Flash_bwd_paramsE)
        /*0314*/ 	.word	0x00000000


	//----- nvinfo : EIATTR_MIN_STACK_SIZE
	.align		4
.L_142:
        /*0318*/ 	.byte	0x04, 0x12
        /*031a*/ 	.short	(.L_144 - .L_143)
	.align		4
.L_143:
        /*031c*/ 	.word	index@(_ZN5flash25flash_bwd_dot_do_o_kernelILb1E23Flash_bwd_kernel_traitsILi96ELi64ELi128ELi8ELi2ELi4ELi4ELb1ELb0EN7cutlass6half_tE19Flash_kernel_traitsILi96ELi64ELi128ELi8ES3_EEEEvNS_16Flash_bwd_paramsE)
        /*0320*/ 	.word	0x00000000


	//----- nvinfo : EIATTR_MIN_STACK_SIZE
	.align		4
.L_144:
        /*0324*/ 	.byte	0x04, 0x12
        /*0326*/ 	.short	(.L_146 - .L_145)
	.align		4
.L_145:
        /*0328*/ 	.word	index@(_ZN5flash27flash_bwd_convert_dq_kernelI23Flash_bwd_kernel_traitsILi96ELi64ELi128ELi8ELi2ELi4ELi4ELb0ELb0EN7cutlass6half_tE19Flash_kernel_traitsILi96ELi64ELi128ELi8ES3_EEEEvNS_16Flash_bwd_paramsEi)
        /*032c*/ 	.word	0x00000000


	//----- nvinfo : EIATTR_MIN_STACK_SIZE
	.align		4
.L_146:
        /*0330*/ 	.byte	0x04, 0x12
        /*0332*/ 	.short	(.L_148 - .L_147)
	.align		4
.L_147:
        /*0334*/ 	.word	index@(_ZN5flash44flash_bwd_dq_dk_dv_loop_seqk_parallel_kernelI23Flash_bwd_kernel_traitsILi96ELi64ELi128ELi8ELi2ELi4ELi4ELb0ELb0EN7cutlass6half_tE19Flash_kernel_traitsILi96ELi64ELi128ELi8ES3_EELb1ELb1ELb0ELb0ELb0ELb0ELb0EEEvNS_16Flash_bwd_paramsE)
        /*0338*/ 	.word	0x00000008


	//----- nvinfo : EIATTR_MIN_STACK_SIZE
	.align		4
.L_148:
        /*033c*/ 	.byte	0x04, 0x12
        /*033e*/ 	.short	(.L_150 - .L_149)
	.align		4
.L_149:
        /*0340*/ 	.word	index@(_ZN5flash44flash_bwd_dq_dk_dv_loop_seqk_parallel_kernelI23Flash_bwd_kernel_traitsILi96ELi64ELi128ELi8ELi2ELi4ELi4ELb0ELb0EN7cutlass6half_tE19Flash_kernel_traitsILi96ELi64ELi128ELi8ES3_EELb0ELb1ELb0ELb0ELb0ELb0ELb1EEEvNS_16Flash_bwd_paramsE)
        /*0344*/ 	.word	0x00000020


	//----- nvinfo : EIATTR_MIN_STACK_SIZE
	.align		4
.L_150:
        /*0348*/ 	.byte	0x04, 0x12
        /*034a*/ 	.short	(.L_152 - .L_151)
	.align		4
.L_151:
        /*034c*/ 	.word	index@(_ZN5flash44flash_bwd_dq_dk_dv_loop_seqk_parallel_kernelI23Flash_bwd_kernel_traitsILi96ELi64ELi128ELi8ELi2ELi4ELi4ELb0ELb0EN7cutlass6half_tE19Flash_kernel_traitsILi96ELi64ELi128ELi8ES3_EELb1ELb1ELb0ELb0ELb1ELb1ELb0EEEvNS_16Flash_bwd_paramsE)
        /*0350*/ 	.word	0x00000008


	//----- nvinfo : EIATTR_MIN_STACK_SIZE
	.align		4
.L_152:
        /*0354*/ 	.byte	0x04, 0x12
        /*0356*/ 	.short	(.L_154 - .L_153)
	.align		4
.L_153:
        /*0358*/ 	.word	index@(_ZN5flash44flash_bwd_dq_dk_dv_loop_seqk_parallel_kernelI23Flash_bwd_kernel_traitsILi96ELi64ELi128ELi8ELi2ELi4ELi4ELb0ELb0EN7cutlass6half_tE19Flash_kernel_traitsILi96ELi64ELi128ELi8ES3_EELb0ELb1ELb0ELb0ELb1ELb1ELb1EEEvNS_16Flash_bwd_paramsE)
        /*035c*/ 	.word	0x00000020


	//----- nvinfo : EIATTR_MIN_STACK_SIZE
	.align		4
.L_154:
        /*0360*/ 	.byte	0x04, 0x12
        /*0362*/ 	.short	(.L_156 - .L_155)
	.align		4
.L_155:
        /*0364*/ 	.word	index@(_ZN5flash44flash_bwd_dq_dk_dv_loop_seqk_parallel_kernelI23Flash_bwd_kernel_traitsILi96ELi64ELi128ELi8ELi2ELi4ELi4ELb0ELb0EN7cutlass6half_tE19Flash_kernel_traitsILi96ELi64ELi128ELi8ES3_EELb1ELb1ELb0ELb0ELb0ELb1ELb0EEEvNS_16Flash_bwd_paramsE)
        /*0368*/ 	.word	0x00000000


	//----- nvinfo : EIATTR_MIN_STACK_SIZE
	.align		4
.L_156:
        /*036c*/ 	.byte	0x04, 0x12
        /*036e*/ 	.short	(.L_158 - .L_157)
	.align		4
.L_157:
        /*0370*/ 	.word	index@(_ZN5flash44flash_bwd_dq_dk_dv_loop_seqk_parallel_kernelI23Flash_bwd_kernel_traitsILi96ELi64ELi128ELi8ELi2ELi4ELi4ELb0ELb0EN7cutlass6half_tE19Flash_kernel_traitsILi96ELi64ELi128ELi8ES3_EELb0ELb1ELb0ELb0ELb0ELb1ELb1EEEvNS_16Flash_bwd_paramsE)
        /*0374*/ 	.word	0x00000020


	//----- nvinfo : EIATTR_MIN_STACK_SIZE
	.align		4
.L_158:
        /*0378*/ 	.byte	0x04, 0x12
        /*037a*/ 	.short	(.L_160 - .L_159)
	.align		4
.L_159:
        /*037c*/ 	.word	index@(_ZN5flash44flash_bwd_dq_dk_dv_loop_seqk_parallel_kernelI23Flash_bwd_kernel_traitsILi96ELi64ELi128ELi8ELi2ELi4ELi4ELb0ELb0EN7cutlass6half_tE19Flash_kernel_traitsILi96ELi64ELi128ELi8ES3_EELb1ELb1ELb0ELb1ELb0ELb0ELb0EEEvNS_16Flash_bwd_paramsE)
        /*0380*/ 	.word	0x00000000


	//----- nvinfo : EIATTR_MIN_STACK_SIZE
	.align		4
.L_160:
        /*0384*/ 	.byte	0x04, 0x12
        /*0386*/ 	.short	(.L_162 - .L_161)
	.align		4
.L_161:
        /*0388*/ 	.word	index@(_ZN5flash44flash_bwd_dq_dk_dv_loop_seqk_parallel_kernelI23Flash_bwd_kernel_traitsILi96ELi64ELi128ELi8ELi2ELi4ELi4ELb0ELb0EN7cutlass6half_tE19Flash_kernel_traitsILi96ELi64ELi128ELi8ES3_EELb0ELb1ELb0ELb1ELb0ELb0ELb1EEEvNS_16Flash_bwd_paramsE)
        /*038c*/ 	.word	0x00000050


	//----- nvinfo : EIATTR_MIN_STACK_SIZE
	.align		4
.L_162:
        /*0390*/ 	.byte	0x04, 0x12
        /*0392*/ 	.short	(.L_164 - .L_163)
	.align		4
.L_163:
        /*0394*/ 	.word	index@(_ZN5flash25flash_bwd_dot_do_o_kernelILb0E23Flash_bwd_kernel_traitsILi96ELi64ELi128ELi8ELi2ELi4ELi4ELb0ELb0EN7cutlass6half_tE19Flash_kernel_traitsILi96ELi64ELi128ELi8ES3_EEEEvNS_16Flash_bwd_paramsE)
        /*0398*/ 	.word	0x00000000


	//----- nvinfo : EIATTR_MIN_STACK_SIZE
	.align		4
.L_164:
        /*039c*/ 	.byte	0x04, 0x12
        /*039e*/ 	.short	(.L_166 - .L_165)
	.align		4
.L_165:
        /*03a0*/ 	.word	index@(_ZN5flash25flash_bwd_dot_do_o_kernelILb1E23Flash_bwd_kernel_traitsILi96ELi64ELi128ELi8ELi2ELi4ELi4ELb0ELb0EN7cutlass6half_tE19Flash_kernel_traitsILi96ELi64ELi128ELi8ES3_EEEEvNS_16Flash_bwd_paramsE)
        /*03a4*/ 	.word	0x00000000
.L_166:


//--------------------- .nv.info._ZN5flash44flash_bwd_dq_dk_dv_loop_seqk_parallel_kernelI23Flash_bwd_kernel_traitsILi96ELi64ELi128ELi8ELi2ELi4ELi4ELb1ELb0EN7cutlass6half_tE19Flash_kernel_traitsILi96ELi64ELi128ELi8ES3_EELb0ELb1ELb0ELb0ELb0ELb0ELb0EEEvNS_16Flash_bwd_paramsE --------------------------
	.section	.nv.info._ZN5flash44flash_bwd_dq_dk_dv_loop_seqk_parallel_kernelI23Flash_bwd_kernel_traitsILi96ELi64ELi128ELi8ELi2ELi4ELi4ELb1ELb0EN7cutlass6half_tE19Flash_kernel_traitsILi96ELi64ELi128ELi8ES3_EELb0ELb1ELb0ELb0ELb0ELb0ELb0EEEvNS_16Flash_bwd_paramsE,"",@"SHT_CUDA_INFO"
	.sectionflags	@""
	.align	4


	//----- nvinfo : EIATTR_CUDA_API_VERSION
	.align		4
        /*0000*/ 	.byte	0x04, 0x37
        /*0002*/ 	.short	(.L_168 - .L_167)
.L_167:
        /*0004*/ 	.word	0x00000082


	//----- nvinfo : EIATTR_SW2861232_WAR
	.align		4
.L_168:
        /*0008*/ 	.byte	0x01, 0x35
	.zero		2


	//----- nvinfo : EIATTR_PARAM_CBANK
	.align		4
        /*000c*/ 	.byte	0x04, 0x0a
        /*000e*/ 	.short	(.L_170 - .L_169)
	.align		4
.L_169:
        /*0010*/ 	.word	index@(.nv.constant0._ZN5flash44flash_bwd_dq_dk_dv_loop_seqk_parallel_kernelI23Flash_bwd_kernel_traitsILi96ELi64ELi128ELi8ELi2ELi4ELi4ELb1ELb0EN7cutlass6half_tE19Flash_kernel_traitsILi96ELi64ELi128ELi8ES3_EELb0ELb1ELb0ELb0ELb0ELb0ELb0EEEvNS_16Flash_bwd_paramsE)
        /*0014*/ 	.short	0x0160
        /*0016*/ 	.short	0x0280


	//----- nvinfo : EIATTR_CBANK_PARAM_SIZE
	.align		4
.L_170:
        /*0018*/ 	.byte	0x03, 0x19
        /*001a*/ 	.short	0x0280


	//----- nvinfo : EIATTR_KPARAM_INFO
	.align		4
        /*001c*/ 	.byte	0x04, 0x17
        /*001e*/ 	.short	(.L_172 - .L_171)
.L_171:
        /*0020*/ 	.word	0x00000000
        /*0024*/ 	.short	0x0000
        /*0026*/ 	.short	0x0000
        /*0028*/ 	.byte	0x00, 0xf0, 0x01, 0x0a


	//----- nvinfo : EIATTR_MAXREG_COUNT
	.align		4
.L_172:
        /*002c*/ 	.byte	0x03, 0x1b
        /*002e*/ 	.short	0x00ff


	//----- nvinfo : EIATTR_NUM_BARRIERS
	.align		4
        /*0030*/ 	.byte	0x02, 0x4c
        /*0032*/ 	.byte	0x01
	.zero		1


	//----- nvinfo : EIATTR_ANNOTATIONS
	.align		4
        /*0034*/ 	.byte	0x04, 0x55
        /*0036*/ 	.short	(.L_174 - .L_173)


	//   ....[0]....
.L_173:
        /*0038*/ 	.word	0x00000001
        /*003c*/ 	.byte	0x20, 0x07, 0x00, 0x00, 0x01, 0x00, 0x00, 0x00, 0x00, 0x0a, 0x00, 0x00, 0x01, 0x00, 0x00, 0x00
        /* <DEDUP_REMOVED lines=30> */
        /*022c*/ 	.byte	0x30, 0x7c, 0x00, 0x00


	//----- nvinfo : EIATTR_MERCURY_ISA_VERSION
	.align		4
.L_174:
        /*0230*/ 	.byte	0x03, 0x5f
        /*0232*/ 	.short	0x0000


	//----- nvinfo : EIATTR_EXIT_INSTR_OFFSETS
	.align		4
        /*0234*/ 	.byte	0x04, 0x1c
        /*0236*/ 	.short	(.L_176 - .L_175)


	//   ....[0]....
.L_175:
        /*0238*/ 	.word	0x000000a0


	//   ....[1]....
        /*023c*/ 	.word	0x00009020


	//----- nvinfo : EIATTR_CTAIDZ_USED
	.align		4
.L_176:
        /*0240*/ 	.byte	0x01, 0x04
	.zero		2


	//----- nvinfo : EIATTR_CRS_STACK_SIZE
	.align		4
        /*0244*/ 	.byte	0x04, 0x1e
        /*0246*/ 	.short	(.L_178 - .L_177)
.L_177:
        /*0248*/ 	.word	0x00000000
.L_178:


//--------------------- .nv.info._ZN5flash44flash_bwd_dq_dk_dv_loop_seqk_parallel_kernelI23Flash_bwd_kernel_traitsILi96ELi64ELi128ELi8ELi2ELi4ELi4ELb1ELb0EN7cutlass6half_tE19Flash_kernel_traitsILi96ELi64ELi128ELi8ES3_EELb0ELb1ELb0ELb0ELb1ELb1ELb0EEEvNS_16Flash_bwd_paramsE --------------------------
	.section	.nv.info._ZN5flash44flash_bwd_dq_dk_dv_loop_seqk_parallel_kernelI23Flash_bwd_kernel_traitsILi96ELi64ELi128ELi8ELi2ELi4ELi4ELb1ELb0EN7cutlass6half_tE19Flash_kernel_traitsILi96ELi64ELi128ELi8ES3_EELb0ELb1ELb0ELb0ELb1ELb1ELb0EEEvNS_16Flash_bwd_paramsE,"",@"SHT_CUDA_INFO"
	.sectionflags	@""
	.align	4


	//----- nvinfo : EIATTR_CUDA_API_VERSION
	.align		4
        /*0000*/ 	.byte	0x04, 0x37
        /*0002*/ 	.short	(.L_180 - .L_179)
.L_179:
        /*0004*/ 	.word	0x00000082


	//----- nvinfo : EIATTR_SW2861232_WAR
	.align		4
.L_180:
        /*0008*/ 	.byte	0x01, 0x35
	.zero		2


	//----- nvinfo : EIATTR_PARAM_CBANK
	.align		4
        /*000c*/ 	.byte	0x04, 0x0a
        /*000e*/ 	.short	(.L_182 - .L_181)
	.align		4
.L_181:
        /*0010*/ 	.word	index@(.nv.constant0._ZN5flash44flash_bwd_dq_dk_dv_loop_seqk_parallel_kernelI23Flash_bwd_kernel_traitsILi96ELi64ELi128ELi8ELi2ELi4ELi4ELb1ELb0EN7cutlass6half_tE19Flash_kernel_traitsILi96ELi64ELi128ELi8ES3_EELb0ELb1ELb0ELb0ELb1ELb1ELb0EEEvNS_16Flash_bwd_paramsE)
        /*0014*/ 	.short	0x0160
        /*0016*/ 	.short	0x0280


	//----- nvinfo : EIATTR_CBANK_PARAM_SIZE
	.align		4
.L_182:
        /*0018*/ 	.byte	0x03, 0x19
        /*001a*/ 	.short	0x0280


	//----- nvinfo : EIATTR_KPARAM_INFO
	.align		4
        /*001c*/ 	.byte	0x04, 0x17
        /*001e*/ 	.short	(.L_184 - .L_183)
.L_183:
        /*0020*/ 	.word	0x00000000
        /*0024*/ 	.short	0x0000
        /*0026*/ 	.short	0x0000
        /*0028*/ 	.byte	0x00, 0xf0, 0x01, 0x0a


	//----- nvinfo : EIATTR_MAXREG_COUNT
	.align		4
.L_184:
        /*002c*/ 	.byte	0x03, 0x1b
        /*002e*/ 	.short	0x00ff


	//----- nvinfo : EIATTR_NUM_BARRIERS
	.align		4
        /*0030*/ 	.byte	0x02, 0x4c
        /*0032*/ 	.byte	0x01
	.zero		1


	//----- nvinfo : EIATTR_ANNOTATIONS
	.align		4
        /*0034*/ 	.byte	0x04, 0x55
        /*0036*/ 	.short	(.L_186 - .L_185)


	//   ....[0]....
.L_185:
        /* <DEDUP_REMOVED lines=25> */


	//----- nvinfo : EIATTR_MERCURY_ISA_VERSION
	.align		4
.L_186:
        /*01b0*/ 	.byte	0x03, 0x5f
        /*01b2*/ 	.short	0x0000


	//----- nvinfo : EIATTR_EXIT_INSTR_OFFSETS
	.align		4
        /*01b4*/ 	.byte	0x04, 0x1c
        /*01b6*/ 	.short	(.L_188 - .L_187)


	//   ....[0]....
.L_187:
        /*01b8*/ 	.word	0x000000a0


	//   ....[1]....
        /*01bc*/ 	.word	0x00006a20


	//----- nvinfo : EIATTR_CTAIDZ_USED
	.align		4
.L_188:
        /*01c0*/ 	.byte	0x01, 0x04
	.zero		2


//--------------------- .nv.info._ZN5flash44flash_bwd_dq_dk_dv_loop_seqk_parallel_kernelI23Flash_bwd_kernel_traitsILi96ELi64ELi128ELi8ELi2ELi4ELi4ELb1ELb0EN7cutlass6half_tE19Flash_kernel_traitsILi96ELi64ELi128ELi8ES3_EELb0ELb1ELb0ELb0ELb0ELb1ELb0EEEvNS_16Flash_bwd_paramsE --------------------------
	.section	.nv.info._ZN5flash44flash_bwd_dq_dk_dv_loop_seqk_parallel_kernelI23Flash_bwd_kernel_traitsILi96ELi64ELi128ELi8ELi2ELi4ELi4ELb1ELb0EN7cutlass6half_tE19Flash_kernel_traitsILi96ELi64ELi128ELi8ES3_EELb0ELb1ELb0ELb0ELb0ELb1ELb0EEEvNS_16Flash_bwd_paramsE,"",@"SHT_CUDA_INFO"
	.sectionflags	@""
	.align	4


	//----- nvinfo : EIATTR_CUDA_API_VERSION
	.align		4
        /*0000*/ 	.byte	0x04, 0x37
        /*0002*/ 	.short	(.L_190 - .L_189)
.L_189:
        /*0004*/ 	.word	0x00000082


	//----- nvinfo : EIATTR_SW2861232_WAR
	.align		4
.L_190:
        /*0008*/ 	.byte	0x01, 0x35
	.zero		2


	//----- nvinfo : EIATTR_PARAM_CBANK
	.align		4
        /*000c*/ 	.byte	0x04, 0x0a
        /*000e*/ 	.short	(.L_192 - .L_191)
	.align		4
.L_191:
        /*0010*/ 	.word	index@(.nv.constant0._ZN5flash44flash_bwd_dq_dk_dv_loop_seqk_parallel_kernelI23Flash_bwd_kernel_traitsILi96ELi64ELi128ELi8ELi2ELi4ELi4ELb1ELb0EN7cutlass6half_tE19Flash_kernel_traitsILi96ELi64ELi128ELi8ES3_EELb0ELb1ELb0ELb0ELb0ELb1ELb0EEEvNS_16Flash_bwd_paramsE)
        /*0014*/ 	.short	0x0160
        /*0016*/ 	.short	0x0280


	//----- nvinfo : EIATTR_CBANK_PARAM_SIZE
	.align		4
.L_192:
        /*0018*/ 	.byte	0x03, 0x19
        /*001a*/ 	.short	0x0280


	//----- nvinfo : EIATTR_KPARAM_INFO
	.align		4
        /*001c*/ 	.byte	0x04, 0x17
        /*001e*/ 	.short	(.L_194 - .L_193)
.L_193:
        /*0020*/ 	.word	0x00000000
        /*0024*/ 	.short	0x0000
        /*0026*/ 	.short	0x0000
        /*0028*/ 	.byte	0x00, 0xf0, 0x01, 0x0a


	//----- nvinfo : EIATTR_MAXREG_COUNT
	.align		4
.L_194:
        /*002c*/ 	.byte	0x03, 0x1b
        /*002e*/ 	.short	0x00ff


	//----- nvinfo : EIATTR_NUM_BARRIERS
	.align		4
        /*0030*/ 	.byte	0x02, 0x4c
        /*0032*/ 	.byte	0x01
	.zero		1


	//----- nvinfo : EIATTR_ANNOTATIONS
	.align		4
        /*0034*/ 	.byte	0x04, 0x55
        /*0036*/ 	.short	(.L_196 - .L_195)


	//   ....[0]....
.L_195:
        /* <DEDUP_REMOVED lines=18> */


	//----- nvinfo : EIATTR_MERCURY_ISA_VERSION
	.align		4
.L_196:
        /*0140*/ 	.byte	0x03, 0x5f
        /*0142*/ 	.short	0x0000


	//----- nvinfo : EIATTR_EXIT_INSTR_OFFSETS
	.align		4
        /*0144*/ 	.byte	0x04, 0x1c
        /*0146*/ 	.short	(.L_198 - .L_197)


	//   ....[0]....
.L_197:
        /*0148*/ 	.word	0x000000a0


	//   ....[1]....
        /*014c*/ 	.word	0x00008020


	//----- nvinfo : EIATTR_CTAIDZ_USED
	.align		4
.L_198:
        /*0150*/ 	.byte	0x01, 0x04
	.zero		2


	//----- nvinfo : EIATTR_CRS_STACK_SIZE
	.align		4
        /*0154*/ 	.byte	0x04, 0x1e
        /*0156*/ 	.short	(.L_200 - .L_199)
.L_199:
        /*0158*/ 	.word	0x00000000
.L_200:


//--------------------- .nv.info._ZN5flash44flash_bwd_dq_dk_dv_loop_seqk_parallel_kernelI23Flash_bwd_kernel_traitsILi96ELi64ELi128ELi8ELi2ELi4ELi4ELb1ELb0EN7cutlass6half_tE19Flash_kernel_traitsILi96ELi64ELi128ELi8ES3_EELb0ELb1ELb0ELb1ELb0ELb0ELb0EEEvNS_16Flash_bwd_paramsE --------------------------
	.section	.nv.info._ZN5flash44flash_bwd_dq_dk_dv_loop_seqk_parallel_kernelI23Flash_bwd_kernel_traitsILi96ELi64ELi128ELi8ELi2ELi4ELi4ELb1ELb0EN7cutlass6half_tE19Flash_kernel_traitsILi96ELi64ELi128ELi8ES3_EELb0ELb1ELb0ELb1ELb0ELb0ELb0EEEvNS_16Flash_bwd_paramsE,"",@"SHT_CUDA_INFO"
	.sectionflags	@""
	.align	4


	//----- nvinfo : EIATTR_CUDA_API_VERSION
	.align		4
        /*0000*/ 	.byte	0x04, 0x37
        /*0002*/ 	.short	(.L_202 - .L_201)
.L_201:
        /*0004*/ 	.word	0x00000082


	//----- nvinfo : EIATTR_SW2861232_WAR
	.align		4
.L_202:
        /*0008*/ 	.byte	0x01, 0x35
	.zero		2


	//----- nvinfo : EIATTR_PARAM_CBANK
	.align		4
        /*000c*/ 	.byte	0x04, 0x0a
        /*000e*/ 	.short	(.L_204 - .L_203)
	.align		4
.L_203:
        /*0010*/ 	.word	index@(.nv.constant0._ZN5flash44flash_bwd_dq_dk_dv_loop_seqk_parallel_kernelI23Flash_bwd_kernel_traitsILi96ELi64ELi128ELi8ELi2ELi4ELi4ELb1ELb0EN7cutlass6half_tE19Flash_kernel_traitsILi96ELi64ELi128ELi8ES3_EELb0ELb1ELb0ELb1ELb0ELb0ELb0EEEvNS_16Flash_bwd_paramsE)
        /*0014*/ 	.short	0x0160
        /*0016*/ 	.short	0x0280


	//----- nvinfo : EIATTR_CBANK_PARAM_SIZE
	.align		4
.L_204:
        /*0018*/ 	.byte	0x03, 0x19
        /*001a*/ 	.short	0x0280


	//----- nvinfo : EIATTR_KPARAM_INFO
	.align		4
        /*001c*/ 	.byte	0x04, 0x17
        /*001e*/ 	.short	(.L_206 - .L_205)
.L_205:
        /*0020*/ 	.word	0x00000000
        /*0024*/ 	.short	0x0000
        /*0026*/ 	.short	0x0000
        /*0028*/ 	.byte	0x00, 0xf0, 0x01, 0x0a


	//----- nvinfo : EIATTR_MAXREG_COUNT
	.align		4
.L_206:
        /*002c*/ 	.byte	0x03, 0x1b
        /*002e*/ 	.short	0x00ff


	//----- nvinfo : EIATTR_NUM_BARRIERS
	.align		4
        /*0030*/ 	.byte	0x02, 0x4c
        /*0032*/ 	.byte	0x01
	.zero		1


	//----- nvinfo : EIATTR_ANNOTATIONS
	.align		4
        /*0034*/ 	.byte	0x04, 0x55
        /*0036*/ 	.short	(.L_208 - .L_207)


	//   ....[0]....
.L_207:
        /* <DEDUP_REMOVED lines=43> */
        /*02dc*/ 	.byte	0x80, 0x81, 0x00, 0x00, 0x01, 0x00, 0x00, 0x00, 0x90, 0x81, 0x00, 0x00


	//----- nvinfo : EIATTR_MERCURY_ISA_VERSION
	.align		4
.L_208:
        /*02e8*/ 	.byte	0x03, 0x5f
        /*02ea*/ 	.short	0x0000


	//----- nvinfo : EIATTR_EXIT_INSTR_OFFSETS
	.align		4
        /*02ec*/ 	.byte	0x04, 0x1c
        /*02ee*/ 	.short	(.L_210 - .L_209)


	//   ....[0]....
.L_209:
        /*02f0*/ 	.word	0x000000a0


	//   ....[1]....
        /*02f4*/ 	.word	0x00009590


	//----- nvinfo : EIATTR_CTAIDZ_USED
	.align		4
.L_210:
        /*02f8*/ 	.byte	0x01, 0x04
	.zero		2


	//----- nvinfo : EIATTR_CRS_STACK_SIZE
	.align		4
        /*02fc*/ 	.byte	0x04, 0x1e
        /*02fe*/ 	.short	(.L_212 - .L_211)
.L_211:
        /*0300*/ 	.word	0x00000000
.L_212:


//--------------------- .nv.info._ZN5flash27flash_bwd_convert_dq_kernelI23Flash_bwd_kernel_traitsILi96ELi64ELi128ELi8ELi2ELi4ELi4ELb1ELb0EN7cutlass6half_tE19Flash_kernel_traitsILi96ELi64ELi128ELi8ES3_EEEEvNS_16Flash_bwd_paramsEi --------------------------
	.section	.nv.info._ZN5flash27flash_bwd_convert_dq_kernelI23Flash_bwd_kernel_traitsILi96ELi64ELi128ELi8ELi2ELi4ELi4ELb1ELb0EN7cutlass6half_tE19Flash_kernel_traitsILi96ELi64ELi128ELi8ES3_EEEEvNS_16Flash_bwd_paramsEi,"",@"SHT_CUDA_INFO"
	.sectionflags	@""
	.align	4


	//----- nvinfo : EIATTR_CUDA_API_VERSION
	.align		4
        /*0000*/ 	.byte	0x04, 0x37
        /*0002*/ 	.short	(.L_214 - .L_213)
.L_213:
        /*0004*/ 	.word	0x00000082


	//----- nvinfo : EIATTR_SW2861232_WAR
	.align		4
.L_214:
        /*0008*/ 	.byte	0x01, 0x35
	.zero		2


	//----- nvinfo : EIATTR_PARAM_CBANK
	.align		4
        /*000c*/ 	.byte	0x04, 0x0a
        /*000e*/ 	.short	(.L_216 - .L_215)
	.align		4
.L_215:
        /*0010*/ 	.word	index@(.nv.constant0._ZN5flash27flash_bwd_convert_dq_kernelI23Flash_bwd_kernel_traitsILi96ELi64ELi128ELi8ELi2ELi4ELi4ELb1ELb0EN7cutlass6half_tE19Flash_kernel_traitsILi96ELi64ELi128ELi8ES3_EEEEvNS_16Flash_bwd_paramsEi)
        /*0014*/ 	.short	0x0160
        /*0016*/ 	.short	0x0284


	//----- nvinfo : EIATTR_CBANK_PARAM_SIZE
	.align		4
.L_216:
        /*0018*/ 	.byte	0x03, 0x19
        /*001a*/ 	.short	0x0284


	//----- nvinfo : EIATTR_KPARAM_INFO
	.align		4
        /*001c*/ 	.byte	0x04, 0x17
        /*001e*/ 	.short	(.L_218 - .L_217)
.L_217:
        /*0020*/ 	.word	0x00000000
        /*0024*/ 	.short	0x0001
        /*0026*/ 	.short	0x0280
        /*0028*/ 	.byte	0x00, 0xf0, 0x11, 0x00


	//----- nvinfo : EIATTR_KPARAM_INFO
	.align		4
.L_218:
        /*002c*/ 	.byte	0x04, 0x17
        /*002e*/ 	.short	(.L_220 - .L_219)
.L_219:
        /*0030*/ 	.word	0x00000000
        /*0034*/ 	.short	0x0000
        /*0036*/ 	.short	0x0000
        /*0038*/ 	.byte	0x00, 0xf0, 0x01, 0x0a


	//----- nvinfo : EIATTR_MAXREG_COUNT
	.align		4
.L_220:
        /*003c*/ 	.byte	0x03, 0x1b
        /*003e*/ 	.short	0x00ff


	//----- nvinfo : EIATTR_NUM_BARRIERS
	.align		4
        /*0040*/ 	.byte	0x02, 0x4c
        /*0042*/ 	.byte	0x01
	.zero		1


	//----- nvinfo : EIATTR_MERCURY_ISA_VERSION
	.align		4
        /*0044*/ 	.byte	0x03, 0x5f
        /*0046*/ 	.short	0x0000


	//----- nvinfo : EIATTR_EXIT_INSTR_OFFSETS
	.align		4
        /*0048*/ 	.byte	0x04, 0x1c
        /*004a*/ 	.short	(.L_222 - .L_221)


	//   ....[0]....
.L_221:
        /*004c*/ 	.word	0x00000170


	//   ....[1]....
        /*0050*/ 	.word	0x000014f0


	//   ....[2]....
        /*0054*/ 	.word	0x00001710


	//   ....[3]....
        /*0058*/ 	.word	0x00001740


	//----- nvinfo : EIATTR_CTAIDZ_USED
	.align		4
.L_222:
        /*005c*/ 	.byte	0x01, 0x04
	.zero		2


//--------------------- .nv.info._ZN5flash44flash_bwd_dq_dk_dv_loop_seqk_parallel_kernelI23Flash_bwd_kernel_traitsILi96ELi64ELi128ELi8ELi2ELi4ELi4ELb1ELb0EN7cutlass6half_tE19Flash_kernel_traitsILi96ELi64ELi128ELi8ES3_EELb1ELb1ELb0ELb0ELb0ELb0ELb0EEEvNS_16Flash_bwd_paramsE --------------------------
	.section	.nv.info._ZN5flash44flash_bwd_dq_dk_dv_loop_seqk_parallel_kernelI23Flash_bwd_kernel_traitsILi96ELi64ELi128ELi8ELi2ELi4ELi4ELb1ELb0EN7cutlass6half_tE19Flash_kernel_traitsILi96ELi64ELi128ELi8ES3_EELb1ELb1ELb0ELb0ELb0ELb0ELb0EEEvNS_16Flash_bwd_paramsE,"",@"SHT_CUDA_INFO"
	.sectionflags	@""
	.align	4


	//----- nvinfo : EIATTR_CUDA_API_VERSION
	.align		4
        /*0000*/ 	.byte	0x04, 0x37
        /*0002*/ 	.short	(.L_224 - .L_223)
.L_223:
        /*0004*/ 	.word	0x00000082


	//----- nvinfo : EIATTR_SW2861232_WAR
	.align		4
.L_224:
        /*0008*/ 	.byte	0x01, 0x35
	.zero		2


	//----- nvinfo : EIATTR_PARAM_CBANK
	.align		4
        /*000c*/ 	.byte	0x04, 0x0a
        /*000e*/ 	.short	(.L_226 - .L_225)
	.align		4
.L_225:
        /*0010*/ 	.word	index@(.nv.constant0._ZN5flash44flash_bwd_dq_dk_dv_loop_seqk_parallel_kernelI23Flash_bwd_kernel_traitsILi96ELi64ELi128ELi8ELi2ELi4ELi4ELb1ELb0EN7cutlass6half_tE19Flash_kernel_traitsILi96ELi64ELi128ELi8ES3_EELb1ELb1ELb0ELb0ELb0ELb0ELb0EEEvNS_16Flash_bwd_paramsE)
        /*0014*/ 	.short	0x0160
        /*0016*/ 	.short	0x0280


	//----- nvinfo : EIATTR_CBANK_PARAM_SIZE
	.align		4
.L_226:
        /*0018*/ 	.byte	0x03, 0x19
        /*001a*/ 	.short	0x0280


	//----- nvinfo : EIATTR_KPARAM_INFO
	.align		4
        /*001c*/ 	.byte	0x04, 0x17
        /*001e*/ 	.short	(.L_228 - .L_227)
.L_227:
        /*0020*/ 	.word	0x00000000
        /*0024*/ 	.short	0x0000
        /*0026*/ 	.short	0x0000
        /*0028*/ 	.byte	0x00, 0xf0, 0x01, 0x0a


	//----- nvinfo : EIATTR_MAXREG_COUNT
	.align		4
.L_228:
        /*002c*/ 	.byte	0x03, 0x1b
        /*002e*/ 	.short	0x00ff


	//----- nvinfo : EIATTR_NUM_BARRIERS
	.align		4
        /*0030*/ 	.byte	0x02, 0x4c
        /*0032*/ 	.byte	0x01
	.zero		1


	//----- nvinfo : EIATTR_ANNOTATIONS
	.align		4
        /*0034*/ 	.byte	0x04, 0x55
        /*0036*/ 	.short	(.L_230 - .L_229)


	//   ....[0]....
.L_229:
        /* <DEDUP_REMOVED lines=27> */


	//----- nvinfo : EIATTR_MERCURY_ISA_VERSION
	.align		4
.L_230:
        /*01d0*/ 	.byte	0x03, 0x5f
        /*01d2*/ 	.short	0x0000


	//----- nvinfo : EIATTR_EXIT_INSTR_OFFSETS
	.align		4
        /*01d4*/ 	.byte	0x04, 0x1c
        /*01d6*/ 	.short	(.L_232 - .L_231)


	//   ....[0]....
.L_231:
        /*01d8*/ 	.word	0x000000a0


	//   ....[1]....
        /*01dc*/ 	.word	0x0000a2c0


	//----- nvinfo : EIATTR_CTAIDZ_USED
	.align		4
.L_232:
        /*01e0*/ 	.byte	0x01, 0x04
	.zero		2


	//----- nvinfo : EIATTR_CRS_STACK_SIZE
	.align		4
        /*01e4*/ 	.byte	0x04, 0x1e
        /*01e6*/ 	.short	(.L_234 - .L_233)
.L_233:
        /*01e8*/ 	.word	0x00000000
.L_234:


//--------------------- .nv.info._ZN5flash44flash_bwd_dq_dk_dv_loop_seqk_parallel_kernelI23Flash_bwd_kernel_traitsILi96ELi64ELi128ELi8ELi2ELi4ELi4ELb1ELb0EN7cutlass6half_tE19Flash_kernel_traitsILi96ELi64ELi128ELi8ES3_EELb0ELb1ELb0ELb0ELb0ELb0ELb1EEEvNS_16Flash_bwd_paramsE --------------------------
	.section	.nv.info._ZN5flash44flash_bwd_dq_dk_dv_loop_seqk_parallel_kernelI23Flash_bwd_kernel_traitsILi96ELi64ELi128ELi8ELi2ELi4ELi4ELb1ELb0EN7cutlass6half_tE19Flash_kernel_traitsILi96ELi64ELi128ELi8ES3_EELb0ELb1ELb0ELb0ELb0ELb0ELb1EEEvNS_16Flash_bwd_paramsE,"",@"SHT_CUDA_INFO"
	.sectionflags	@""
	.align	4


	//----- nvinfo : EIATTR_CUDA_API_VERSION
	.align		4
        /*0000*/ 	.byte	0x04, 0x37
        /*0002*/ 	.short	(.L_236 - .L_235)
.L_235:
        /*0004*/ 	.word	0x00000082


	//----- nvinfo : EIATTR_SW2861232_WAR
	.align		4
.L_236:
        /*0008*/ 	.byte	0x01, 0x35
	.zero		2


	//----- nvinfo : EIATTR_PARAM_CBANK
	.align		4
        /*000c*/ 	.byte	0x04, 0x0a
        /*000e*/ 	.short	(.L_238 - .L_237)
	.align		4
.L_237:
        /*0010*/ 	.word	index@(.nv.constant0._ZN5flash44flash_bwd_dq_dk_dv_loop_seqk_parallel_kernelI23Flash_bwd_kernel_traitsILi96ELi64ELi128ELi8ELi2ELi4ELi4ELb1ELb0EN7cutlass6half_tE19Flash_kernel_traitsILi96ELi64ELi128ELi8ES3_EELb0ELb1ELb0ELb0ELb0ELb0ELb1EEEvNS_16Flash_bwd_paramsE)
        /*0014*/ 	.short	0x0160
        /*0016*/ 	.short	0x0280


	//----- nvinfo : EIATTR_CBANK_PARAM_SIZE
	.align		4
.L_238:
        /*0018*/ 	.byte	0x03, 0x19
        /*001a*/ 	.short	0x0280


	//----- nvinfo : EIATTR_KPARAM_INFO
	.align		4
        /*001c*/ 	.byte	0x04, 0x17
        /*001e*/ 	.short	(.L_240 - .L_239)
.L_239:
        /*0020*/ 	.word	0x00000000
        /*0024*/ 	.short	0x0000
        /*0026*/ 	.short	0x0000
        /*0028*/ 	.byte	0x00, 0xf0, 0x01, 0x0a


	//----- nvinfo : EIATTR_MAXREG_COUNT
	.align		4
.L_240:
        /*002c*/ 	.byte	0x03, 0x1b
        /*002e*/ 	.short	0x00ff


	//----- nvinfo : EIATTR_NUM_BARRIERS
	.align		4
        /*0030*/ 	.byte	0x02, 0x4c
        /*0032*/ 	.byte	0x01
	.zero		1


	//----- nvinfo : EIATTR_ANNOTATIONS
	.align		4
        /*0034*/ 	.byte	0x04, 0x55
        /*0036*/ 	.short	(.L_242 - .L_241)


	//   ....[0]....
.L_241:
        /* <DEDUP_REMOVED lines=62> */


	//----- nvinfo : EIATTR_MERCURY_ISA_VERSION
	.align		4
.L_242:
        /*0400*/ 	.byte	0x03, 0x5f
        /*0402*/ 	.short	0x0000


	//----- nvinfo : EIATTR_EXIT_INSTR_OFFSETS
	.align		4
        /*0404*/ 	.byte	0x04, 0x1c
        /*0406*/ 	.short	(.L_244 - .L_243)


	//   ....[0]....
.L_243:
        /*0408*/ 	.word	0x000000a0


	//   ....[1]....
        /*040c*/ 	.word	0x00009f40


	//----- nvinfo : EIATTR_CTAIDZ_USED
	.align		4
.L_244:
        /*0410*/ 	.byte	0x01, 0x04
	.zero		2


	//----- nvinfo : EIATTR_CRS_STACK_SIZE
	.align		4
        /*0414*/ 	.byte	0x04, 0x1e
        /*0416*/ 	.short	(.L_246 - .L_245)
.L_245:
        /*0418*/ 	.word	0x00000000
.L_246:


//--------------------- .nv.info._ZN5flash44flash_bwd_dq_dk_dv_loop_seqk_parallel_kernelI23Flash_bwd_kernel_traitsILi96ELi64ELi128ELi8ELi2ELi4ELi4ELb1ELb0EN7cutlass6half_tE19Flash_kernel_traitsILi96ELi64ELi128ELi8ES3_EELb1ELb1ELb0ELb0ELb1ELb1ELb0EEEvNS_16Flash_bwd_paramsE --------------------------
	.section	.nv.info._ZN5flash44flash_bwd_dq_dk_dv_loop_seqk_parallel_kernelI23Flash_bwd_kernel_traitsILi96ELi64ELi128ELi8ELi2ELi4ELi4ELb1ELb0EN7cutlass6half_tE19Flash_kernel_traitsILi96ELi64ELi128ELi8ES3_EELb1ELb1ELb0ELb0ELb1ELb1ELb0EEEvNS_16Flash_bwd_paramsE,"",@"SHT_CUDA_INFO"
	.sectionflags	@""
	.align	4


	//----- nvinfo : EIATTR_CUDA_API_VERSION
	.align		4
        /*0000*/ 	.byte	0x04, 0x37
        /*0002*/ 	.short	(.L_248 - .L_247)
.L_247:
        /*0004*/ 	.word	0x00000082


	//----- nvinfo : EIATTR_SW2861232_WAR
	.align		4
.L_248:
        /*0008*/ 	.byte	0x01, 0x35
	.zero		2


	//----- nvinfo : EIATTR_PARAM_CBANK
	.align		4
        /*000c*/ 	.byte	0x04, 0x0a
        /*000e*/ 	.short	(.L_250 - .L_249)
	.align		4
.L_249:
        /*0010*/ 	.word	index@(.nv.constant0._ZN5flash44flash_bwd_dq_dk_dv_loop_seqk_parallel_kernelI23Flash_bwd_kernel_traitsILi96ELi64ELi128ELi8ELi2ELi4ELi4ELb1ELb0EN7cutlass6half_tE19Flash_kernel_traitsILi96ELi64ELi128ELi8ES3_EELb1ELb1ELb0ELb0ELb1ELb1ELb0EEEvNS_16Flash_bwd_paramsE)
        /*0014*/ 	.short	0x0160
        /*0016*/ 	.short	0x0280


	//----- nvinfo : EIATTR_CBANK_PARAM_SIZE
	.align		4
.L_250:
        /*0018*/ 	.byte	0x03, 0x19
        /*001a*/ 	.short	0x0280


	//----- nvinfo : EIATTR_KPARAM_INFO
	.align		4
        /*001c*/ 	.byte	0x04, 0x17
        /*001e*/ 	.short	(.L_252 - .L_251)
.L_251:
        /*0020*/ 	.word	0x00000000
        /*0024*/ 	.short	0x0000
        /*0026*/ 	.short	0x0000
        /*0028*/ 	.byte	0x00, 0xf0, 0x01, 0x0a


	//----- nvinfo : EIATTR_MAXREG_COUNT
	.align		4
.L_252:
        /*002c*/ 	.byte	0x03, 0x1b
        /*002e*/ 	.short	0x00ff


	//----- nvinfo : EIATTR_NUM_BARRIERS
	.align		4
        /*0030*/ 	.byte	0x02, 0x4c
        /*0032*/ 	.byte	0x01
	.zero		1


	//----- nvinfo : EIATTR_ANNOTATIONS
	.align		4
        /*0034*/ 	.byte	0x04, 0x55
        /*0036*/ 	.short	(.L_254 - .L_253)


	//   ....[0]....
.L_253:
        /* <DEDUP_REMOVED lines=17> */


	//----- nvinfo : EIATTR_MERCURY_ISA_VERSION
	.align		4
.L_254:
        /*0130*/ 	.byte	0x03, 0x5f
        /*0132*/ 	.short	0x0000


	//----- nvinfo : EIATTR_EXIT_INSTR_OFFSETS
	.align		4
        /*0134*/ 	.byte	0x04, 0x1c
        /*0136*/ 	.short	(.L_256 - .L_255)


	//   ....[0]....
.L_255:
        /*0138*/ 	.word	0x000000a0


	//   ....[1]....
        /*013c*/ 	.word	0x00007d10


	//----- nvinfo : EIATTR_CTAIDZ_USED
	.align		4
.L_256:
        /*0140*/ 	.byte	0x01, 0x04
	.zero		2


//--------------------- .nv.info._ZN5flash44flash_bwd_dq_dk_dv_loop_seqk_parallel_kernelI23Flash_bwd_kernel_traitsILi96ELi64ELi128ELi8ELi2ELi4ELi4ELb1ELb0EN7cutlass6half_tE19Flash_kernel_traitsILi96ELi64ELi128ELi8ES3_EELb0ELb1ELb0ELb0ELb1ELb1ELb1EEEvNS_16Flash_bwd_paramsE --------------------------
	.section	.nv.info._ZN5flash44flash_bwd_dq_dk_dv_loop_seqk_parallel_kernelI23Flash_bwd_kernel_traitsILi96ELi64ELi128ELi8ELi2ELi4ELi4ELb1ELb0EN7cutlass6half_tE19Flash_kernel_traitsILi96ELi64ELi128ELi8ES3_EELb0ELb1ELb0ELb0ELb1ELb1ELb1EEEvNS_16Flash_bwd_paramsE,"",@"SHT_CUDA_INFO"
	.sectionflags	@""
	.align	4


	//----- nvinfo : EIATTR_CUDA_API_VERSION
	.align		4
        /*0000*/ 	.byte	0x04, 0x37
        /*0002*/ 	.short	(.L_258 - .L_257)
.L_257:
        /*0004*/ 	.word	0x00000082


	//----- nvinfo : EIATTR_SW2861232_WAR
	.align		4
.L_258:
        /*0008*/ 	.byte	0x01, 0x35
	.zero		2


	//----- nvinfo : EIATTR_PARAM_CBANK
	.align		4
        /*000c*/ 	.byte	0x04, 0x0a
        /*000e*/ 	.short	(.L_260 - .L_259)
	.align		4
.L_259:
        /*0010*/ 	.word	index@(.nv.constant0._ZN5flash44flash_bwd_dq_dk_dv_loop_seqk_parallel_kernelI23Flash_bwd_kernel_traitsILi96ELi64ELi128ELi8ELi2ELi4ELi4ELb1ELb0EN7cutlass6half_tE19Flash_kernel_traitsILi96ELi64ELi128ELi8ES3_EELb0ELb1ELb0ELb0ELb1ELb1ELb1EEEvNS_16Flash_bwd_paramsE)
        /*0014*/ 	.short	0x0160
        /*0016*/ 	.short	0x0280


	//----- nvinfo : EIATTR_CBANK_PARAM_SIZE
	.align		4
.L_260:
        /*0018*/ 	.byte	0x03, 0x19
        /*001a*/ 	.short	0x0280


	//----- nvinfo : EIATTR_KPARAM_INFO
	.align		4
        /*001c*/ 	.byte	0x04, 0x17
        /*001e*/ 	.short	(.L_262 - .L_261)
.L_261:
        /*0020*/ 	.word	0x00000000
        /*0024*/ 	.short	0x0000
        /*0026*/ 	.short	0x0000
        /*0028*/ 	.byte	0x00, 0xf0, 0x01, 0x0a


	//----- nvinfo : EIATTR_MAXREG_COUNT
	.align		4
.L_262:
        /*002c*/ 	.byte	0x03, 0x1b
        /*002e*/ 	.short	0x00ff


	//----- nvinfo : EIATTR_NUM_BARRIERS
	.align		4
        /*0030*/ 	.byte	0x02, 0x4c
        /*0032*/ 	.byte	0x01
	.zero		1


	//----- nvinfo : EIATTR_ANNOTATIONS
	.align		4
        /*0034*/ 	.byte	0x04, 0x55
        /*0036*/ 	.short	(.L_264 - .L_263)


	//   ....[0]....
.L_263:
        /* <DEDUP_REMOVED lines=52> */


	//----- nvinfo : EIATTR_MERCURY_ISA_VERSION
	.align		4
.L_264:
        /*0360*/ 	.byte	0x03, 0x5f
        /*0362*/ 	.short	0x0000


	//----- nvinfo : EIATTR_EXIT_INSTR_OFFSETS
	.align		4
        /*0364*/ 	.byte	0x04, 0x1c
        /*0366*/ 	.short	(.L_266 - .L_265)


	//   ....[0]....
.L_265:
        /*0368*/ 	.word	0x000000a0


	//   ....[1]....
        /*036c*/ 	.word	0x00007960


	//----- nvinfo : EIATTR_CTAIDZ_USED
	.align		4
.L_266:
        /*0370*/ 	.byte	0x01, 0x04
	.zero		2


//--------------------- .nv.info._ZN5flash44flash_bwd_dq_dk_dv_loop_seqk_parallel_kernelI23Flash_bwd_kernel_traitsILi96ELi64ELi128ELi8ELi2ELi4ELi4ELb1ELb0EN7cutlass6half_tE19Flash_kernel_traitsILi96ELi64ELi128ELi8ES3_EELb1ELb1ELb0ELb0ELb0ELb1ELb0EEEvNS_16Flash_bwd_paramsE --------------------------
	.section	.nv.info._ZN5flash44flash_bwd_dq_dk_dv_loop_seqk_parallel_kernelI23Flash_bwd_kernel_traitsILi96ELi64ELi128ELi8ELi2ELi4ELi4ELb1ELb0EN7cutlass6half_tE19Flash_kernel_traitsILi96ELi64ELi128ELi8ES3_EELb1ELb1ELb0ELb0ELb0ELb1ELb0EEEvNS_16Flash_bwd_paramsE,"",@"SHT_CUDA_INFO"
	.sectionflags	@""
	.align	4


	//----- nvinfo : EIATTR_CUDA_API_VERSION
	.align		4
        /*0000*/ 	.byte	0x04, 0x37
        /*0002*/ 	.short	(.L_268 - .L_267)
.L_267:
        /*0004*/ 	.word	0x00000082


	//----- nvinfo : EIATTR_SW2861232_WAR
	.align		4
.L_268:
        /*0008*/ 	.byte	0x01, 0x35
	.zero		2


	//----- nvinfo : EIATTR_PARAM_CBANK
	.align		4
        /*000c*/ 	.byte	0x04, 0x0a
        /*000e*/ 	.short	(.L_270 - .L_269)
	.align		4
.L_269:
        /*0010*/ 	.word	index@(.nv.constant0._ZN5flash44flash_bwd_dq_dk_dv_loop_seqk_parallel_kernelI23Flash_bwd_kernel_traitsILi96ELi64ELi128ELi8ELi2ELi4ELi4ELb1ELb0EN7cutlass6half_tE19Flash_kernel_traitsILi96ELi64ELi128ELi8ES3_EELb1ELb1ELb0ELb0ELb0ELb1ELb0EEEvNS_16Flash_bwd_paramsE)
        /*0014*/ 	.short	0x0160
        /*0016*/ 	.short	0x0280


	//----- nvinfo : EIATTR_CBANK_PARAM_SIZE
	.align		4
.L_270:
        /*0018*/ 	.byte	0x03, 0x19
        /*001a*/ 	.short	0x0280


	//----- nvinfo : EIATTR_KPARAM_INFO
	.align		4
        /*001c*/ 	.byte	0x04, 0x17
        /*001e*/ 	.short	(.L_272 - .L_271)
.L_271:
        /*0020*/ 	.word	0x00000000
        /*0024*/ 	.short	0x0000
        /*0026*/ 	.short	0x0000
        /*0028*/ 	.byte	0x00, 0xf0, 0x01, 0x0a


	//----- nvinfo : EIATTR_MAXREG_COUNT
	.align		4
.L_272:
        /*002c*/ 	.byte	0x03, 0x1b
        /*002e*/ 	.short	0x00ff


	//----- nvinfo : EIATTR_NUM_BARRIERS
	.align		4
        /*0030*/ 	.byte	0x02, 0x4c
        /*0032*/ 	.byte	0x01
	.zero		1


	//----- nvinfo : EIATTR_ANNOTATIONS
	.align		4
        /*0034*/ 	.byte	0x04, 0x55
        /*0036*/ 	.short	(.L_274 - .L_273)


	//   ....[0]....
.L_273:
        /* <DEDUP_REMOVED lines=16> */


	//----- nvinfo : EIATTR_MERCURY_ISA_VERSION
	.align		4
.L_274:
        /*0128*/ 	.byte	0x03, 0x5f
        /*012a*/ 	.short	0x0000


	//----- nvinfo : EIATTR_EXIT_INSTR_OFFSETS
	.align		4
        /*012c*/ 	.byte	0x04, 0x1c
        /*012e*/ 	.short	(.L_276 - .L_275)


	//   ....[0]....
.L_275:
        /*0130*/ 	.word	0x000000a0


	//   ....[1]....
        /*0134*/ 	.word	0x00009340


	//----- nvinfo : EIATTR_CTAIDZ_USED
	.align		4
.L_276:
        /*0138*/ 	.byte	0x01, 0x04
	.zero		2


	//----- nvinfo : EIATTR_CRS_STACK_SIZE
	.align		4
        /*013c*/ 	.byte	0x04, 0x1e
        /*013e*/ 	.short	(.L_278 - .L_277)
.L_277:
        /*0140*/ 	.word	0x00000000
.L_278:


//--------------------- .nv.info._ZN5flash44flash_bwd_dq_dk_dv_loop_seqk_parallel_kernelI23Flash_bwd_kernel_traitsILi96ELi64ELi128ELi8ELi2ELi4ELi4ELb1ELb0EN7cutlass6half_tE19Flash_kernel_traitsILi96ELi64ELi128ELi8ES3_EELb0ELb1ELb0ELb0ELb0ELb1ELb1EEEvNS_16Flash_bwd_paramsE --------------------------
	.section	.nv.info._ZN5flash44flash_bwd_dq_dk_dv_loop_seqk_parallel_kernelI23Flash_bwd_kernel_traitsILi96ELi64ELi128ELi8ELi2ELi4ELi4ELb1ELb0EN7cutlass6half_tE19Flash_kernel_traitsILi96ELi64ELi128ELi8ES3_EELb0ELb1ELb0ELb0ELb0ELb1ELb1EEEvNS_16Flash_bwd_paramsE,"",@"SHT_CUDA_INFO"
	.sectionflags	@""
	.align	4


	//----- nvinfo : EIATTR_CUDA_API_VERSION
	.align		4
        /*0000*/ 	.byte	0x04, 0x37
        /*0002*/ 	.short	(.L_280 - .L_279)
.L_279:
        /*0004*/ 	.word	0x00000082


	//----- nvinfo : EIATTR_SW2861232_WAR
	.align		4
.L_280:
        /*0008*/ 	.byte	0x01, 0x35
	.zero		2


	//----- nvinfo : EIATTR_PARAM_CBANK
	.align		4
        /*000c*/ 	.byte	0x04, 0x0a
        /*000e*/ 	.short	(.L_282 - .L_281)
	.align		4
.L_281:
        /*0010*/ 	.word	index@(.nv.constant0._ZN5flash44flash_bwd_dq_dk_dv_loop_seqk_parallel_kernelI23Flash_bwd_kernel_traitsILi96ELi64ELi128ELi8ELi2ELi4ELi4ELb1ELb0EN7cutlass6half_tE19Flash_kernel_traitsILi96ELi64ELi128ELi8ES3_EELb0ELb1ELb0ELb0ELb0ELb1ELb1EEEvNS_16Flash_bwd_paramsE)
        /*0014*/ 	.short	0x0160
        /*0016*/ 	.short	0x0280


	//----- nvinfo : EIATTR_CBANK_PARAM_SIZE
	.align		4
.L_282:
        /*0018*/ 	.byte	0x03, 0x19
        /*001a*/ 	.short	0x0280


	//----- nvinfo : EIATTR_KPARAM_INFO
	.align		4
        /*001c*/ 	.byte	0x04, 0x17
        /*001e*/ 	.short	(.L_284 - .L_283)
.L_283:
        /*0020*/ 	.word	0x00000000
        /*0024*/ 	.short	0x0000
        /*0026*/ 	.short	0x0000
        /*0028*/ 	.byte	0x00, 0xf0, 0x01, 0x0a


	//----- nvinfo : EIATTR_MAXREG_COUNT
	.align		4
.L_284:
        /*002c*/ 	.byte	0x03, 0x1b
        /*002e*/ 	.short	0x00ff


	//----- nvinfo : EIATTR_NUM_BARRIERS
	.align		4
        /*0030*/ 	.byte	0x02, 0x4c
        /*0032*/ 	.byte	0x01
	.zero		1


	//----- nvinfo : EIATTR_ANNOTATIONS
	.align		4
        /*0034*/ 	.byte	0x04, 0x55
        /*0036*/ 	.short	(.L_286 - .L_285)


	//   ....[0]....
.L_285:
        /* <DEDUP_REMOVED lines=51> */


	//----- nvinfo : EIATTR_MERCURY_ISA_VERSION
	.align		4
.L_286:
        /*0358*/ 	.byte	0x03, 0x5f
        /*035a*/ 	.short	0x0000


	//----- nvinfo : EIATTR_EXIT_INSTR_OFFSETS
	.align		4
        /*035c*/ 	.byte	0x04, 0x1c
        /*035e*/ 	.short	(.L_288 - .L_287)


	//   ....[0]....
.L_287:
        /*0360*/ 	.word	0x000000a0


	//   ....[1]....
        /*0364*/ 	.word	0x00009010


	//----- nvinfo : EIATTR_CTAIDZ_USED
	.align		4
.L_288:
        /*0368*/ 	.byte	0x01, 0x04
	.zero		2


	//----- nvinfo : EIATTR_CRS_STACK_SIZE
	.align		4
        /*036c*/ 	.byte	0x04, 0x1e
        /*036e*/ 	.short	(.L_290 - .L_289)
.L_289:
        /*0370*/ 	.word	0x00000000
.L_290:


//--------------------- .nv.info._ZN5flash44flash_bwd_dq_dk_dv_loop_seqk_parallel_kernelI23Flash_bwd_kernel_traitsILi96ELi64ELi128ELi8ELi2ELi4ELi4ELb1ELb0EN7cutlass6half_tE19Flash_kernel_traitsILi96ELi64ELi128ELi8ES3_EELb1ELb1ELb0ELb1ELb0ELb0ELb0EEEvNS_16Flash_bwd_paramsE --------------------------
	.section	.nv.info._ZN5flash44flash_bwd_dq_dk_dv_loop_seqk_parallel_kernelI23Flash_bwd_kernel_traitsILi96ELi64ELi128ELi8ELi2ELi4ELi4ELb1ELb0EN7cutlass6half_tE19Flash_kernel_traitsILi96ELi64ELi128ELi8ES3_EELb1ELb1ELb0ELb1ELb0ELb0ELb0EEEvNS_16Flash_bwd_paramsE,"",@"SHT_CUDA_INFO"
	.sectionflags	@""
	.align	4


	//----- nvinfo : EIATTR_CUDA_API_VERSION
	.align		4
        /*0000*/ 	.byte	0x04, 0x37
        /*0002*/ 	.short	(.L_292 - .L_291)
.L_291:
        /*0004*/ 	.word	0x00000082


	//----- nvinfo : EIATTR_SW2861232_WAR
	.align		4
.L_292:
        /*0008*/ 	.byte	0x01, 0x35
	.zero		2


	//----- nvinfo : EIATTR_PARAM_CBANK
	.align		4
        /*000c*/ 	.byte	0x04, 0x0a
        /*000e*/ 	.short	(.L_294 - .L_293)
	.align		4
.L_293:
        /*0010*/ 	.word	index@(.nv.constant0._ZN5flash44flash_bwd_dq_dk_dv_loop_seqk_parallel_kernelI23Flash_bwd_kernel_traitsILi96ELi64ELi128ELi8ELi2ELi4ELi4ELb1ELb0EN7cutlass6half_tE19Flash_kernel_traitsILi96ELi64ELi128ELi8ES3_EELb1ELb1ELb0ELb1ELb0ELb0ELb0EEEvNS_16Flash_bwd_paramsE)
        /*0014*/ 	.short	0x0160
        /*0016*/ 	.short	0x0280


	//----- nvinfo : EIATTR_CBANK_PARAM_SIZE
	.align		4
.L_294:
        /*0018*/ 	.byte	0x03, 0x19
        /*001a*/ 	.short	0x0280


	//----- nvinfo : EIATTR_KPARAM_INFO
	.align		4
        /*001c*/ 	.byte	0x04, 0x17
        /*001e*/ 	.short	(.L_296 - .L_295)
.L_295:
        /*0020*/ 	.word	0x00000000
        /*0024*/ 	.short	0x0000
        /*0026*/ 	.short	0x0000
        /*0028*/ 	.byte	0x00, 0xf0, 0x01, 0x0a


	//----- nvinfo : EIATTR_MAXREG_COUNT
	.align		4
.L_296:
        /*002c*/ 	.byte	0x03, 0x1b
        /*002e*/ 	.short	0x00ff


	//----- nvinfo : EIATTR_NUM_BARRIERS
	.align		4
        /*0030*/ 	.byte	0x02, 0x4c
        /*0032*/ 	.byte	0x01
	.zero		1


	//----- nvinfo : EIATTR_ANNOTATIONS
	.align		4
        /*0034*/ 	.byte	0x04, 0x55
        /*0036*/ 	.short	(.L_298 - .L_297)


	//   ....[0]....
.L_297:
        /* <DEDUP_REMOVED lines=40> */


	//----- nvinfo : EIATTR_MERCURY_ISA_VERSION
	.align		4
.L_298:
        /*02a8*/ 	.byte	0x03, 0x5f
        /*02aa*/ 	.short	0x0000


	//----- nvinfo : EIATTR_EXIT_INSTR_OFFSETS
	.align		4
        /*02ac*/ 	.byte	0x04, 0x1c
        /*02ae*/ 	.short	(.L_300 - .L_299)


	//   ....[0]....
.L_299:
        /*02b0*/ 	.word	0x000000a0


	//   ....[1]....
        /*02b4*/ 	.word	0x0000a8e0


	//----- nvinfo : EIATTR_CTAIDZ_USED
	.align		4
.L_300:
        /*02b8*/ 	.byte	0x01, 0x04
	.zero		2


	//----- nvinfo : EIATTR_CRS_STACK_SIZE
	.align		4
        /*02bc*/ 	.byte	0x04, 0x1e
        /*02be*/ 	.short	(.L_302 - .L_301)
.L_301:
        /*02c0*/ 	.word	0x00000000
.L_302:


//--------------------- .nv.info._ZN5flash44flash_bwd_dq_dk_dv_loop_seqk_parallel_kernelI23Flash_bwd_kernel_traitsILi96ELi64ELi128ELi8ELi2ELi4ELi4ELb1ELb0EN7cutlass6half_tE19Flash_kernel_traitsILi96ELi64ELi128ELi8ES3_EELb0ELb1ELb0ELb1ELb0ELb0ELb1EEEvNS_16Flash_bwd_paramsE --------------------------
	.section	.nv.info._ZN5flash44flash_bwd_dq_dk_dv_loop_seqk_parallel_kernelI23Flash_bwd_kernel_traitsILi96ELi64ELi128ELi8ELi2ELi4ELi4ELb1ELb0EN7cutlass6half_tE19Flash_kernel_traitsILi96ELi64ELi128ELi8ES3_EELb0ELb1ELb0ELb1ELb0ELb0ELb1EEEvNS_16Flash_bwd_paramsE,"",@"SHT_CUDA_INFO"
	.sectionflags	@""
	.align	4


	//----- nvinfo : EIATTR_CUDA_API_VERSION
	.align		4
        /*0000*/ 	.byte	0x04, 0x37
        /*0002*/ 	.short	(.L_304 - .L_303)
.L_303:
        /*0004*/ 	.word	0x00000082


	//----- nvinfo : EIATTR_SW2861232_WAR
	.align		4
.L_304:
        /*0008*/ 	.byte	0x01, 0x35
	.zero		2


	//----- nvinfo : EIATTR_PARAM_CBANK
	.align		4
        /*000c*/ 	.byte	0x04, 0x0a
        /*000e*/ 	.short	(.L_306 - .L_305)
	.align		4
.L_305:
        /*0010*/ 	.word	index@(.nv.constant0._ZN5flash44flash_bwd_dq_dk_dv_loop_seqk_parallel_kernelI23Flash_bwd_kernel_traitsILi96ELi64ELi128ELi8ELi2ELi4ELi4ELb1ELb0EN7cutlass6half_tE19Flash_kernel_traitsILi96ELi64ELi128ELi8ES3_EELb0ELb1ELb0ELb1ELb0ELb0ELb1EEEvNS_16Flash_bwd_paramsE)
        /*0014*/ 	.short	0x0160
        /*0016*/ 	.short	0x0280


	//----- nvinfo : EIATTR_CBANK_PARAM_SIZE
	.align		4
.L_306:
        /*0018*/ 	.byte	0x03, 0x19
        /*001a*/ 	.short	0x0280


	//----- nvinfo : EIATTR_KPARAM_INFO
	.align		4
        /*001c*/ 	.byte	0x04, 0x17
        /*001e*/ 	.short	(.L_308 - .L_307)
.L_307:
        /*0020*/ 	.word	0x00000000
        /*0024*/ 	.short	0x0000
        /*0026*/ 	.short	0x0000
        /*0028*/ 	.byte	0x00, 0xf0, 0x01, 0x0a


	//----- nvinfo : EIATTR_MAXREG_COUNT
	.align		4
.L_308:
        /*002c*/ 	.byte	0x03, 0x1b
        /*002e*/ 	.short	0x00ff


	//----- nvinfo : EIATTR_NUM_BARRIERS
	.align		4
        /*0030*/ 	.byte	0x02, 0x4c
        /*0032*/ 	.byte	0x01
	.zero		1


	//----- nvinfo : EIATTR_ANNOTATIONS
	.align		4
        /*0034*/ 	.byte	0x04, 0x55
        /*0036*/ 	.short	(.L_310 - .L_309)


	//   ....[0]....
.L_309:
        /* <DEDUP_REMOVED lines=62> */


	//----- nvinfo : EIATTR_MERCURY_ISA_VERSION
	.align		4
.L_310:
        /*0408*/ 	.byte	0x03, 0x5f
        /*040a*/ 	.short	0x0000


	//----- nvinfo : EIATTR_EXIT_INSTR_OFFSETS
	.align		4
        /*040c*/ 	.byte	0x04, 0x1c
        /*040e*/ 	.short	(.L_312 - .L_311)


	//   ....[0]....
.L_311:
        /*0410*/ 	.word	0x000000a0


	//   ....[1]....
        /*0414*/ 	.word	0x0000a170


	//----- nvinfo : EIATTR_CTAIDZ_USED
	.align		4
.L_312:
        /*0418*/ 	.byte	0x01, 0x04
	.zero		2


	//----- nvinfo : EIATTR_CRS_STACK_SIZE
	.align		4
        /*041c*/ 	.byte	0x04, 0x1e
        /*041e*/ 	.short	(.L_314 - .L_313)
.L_313:
        /*0420*/ 	.word	0x00000000
.L_314:


//--------------------- .nv.info._ZN5flash25flash_bwd_dot_do_o_kernelILb0E23Flash_bwd_kernel_traitsILi96ELi64ELi128ELi8ELi2ELi4ELi4ELb1ELb0EN7cutlass6half_tE19Flash_kernel_traitsILi96ELi64ELi128ELi8ES3_EEEEvNS_16Flash_bwd_paramsE --------------------------
	.section	.nv.info._ZN5flash25flash_bwd_dot_do_o_kernelILb0E23Flash_bwd_kernel_traitsILi96ELi64ELi128ELi8ELi2ELi4ELi4ELb1ELb0EN7cutlass6half_tE19Flash_kernel_traitsILi96ELi64ELi128ELi8ES3_EEEEvNS_16Flash_bwd_paramsE,"",@"SHT_CUDA_INFO"
	.sectionflags	@""
	.align	4


	//----- nvinfo : EIATTR_CUDA_API_VERSION
	.align		4
        /*0000*/ 	.byte	0x04, 0x37
        /*0002*/ 	.short	(.L_316 - .L_315)
.L_315:
        /*0004*/ 	.word	0x00000082


	//----- nvinfo : EIATTR_SW2861232_WAR
	.align		4
.L_316:
        /*0008*/ 	.byte	0x01, 0x35
	.zero		2


	//----- nvinfo : EIATTR_PARAM_CBANK
	.align		4
        /*000c*/ 	.byte	0x04, 0x0a
        /*000e*/ 	.short	(.L_318 - .L_317)
	.align		4
.L_317:
        /*0010*/ 	.word	index@(.nv.constant0._ZN5flash25flash_bwd_dot_do_o_kernelILb0E23Flash_bwd_kernel_traitsILi96ELi64ELi128ELi8ELi2ELi4ELi4ELb1ELb0EN7cutlass6half_tE19Flash_kernel_traitsILi96ELi64ELi128ELi8ES3_EEEEvNS_16Flash_bwd_paramsE)
        /*0014*/ 	.short	0x0160
        /*0016*/ 	.short	0x0280


	//----- nvinfo : EIATTR_CBANK_PARAM_SIZE
	.align		4
.L_318:
        /*0018*/ 	.byte	0x03, 0x19
        /*001a*/ 	.short	0x0280


	//----- nvinfo : EIATTR_KPARAM_INFO
	.align		4
        /*001c*/ 	.byte	0x04, 0x17
        /*001e*/ 	.short	(.L_320 - .L_319)
.L_319:
        /*0020*/ 	.word	0x00000000
        /*0024*/ 	.short	0x0000
        /*0026*/ 	.short	0x0000
        /*0028*/ 	.byte	0x00, 0xf0, 0x01, 0x0a


	//----- nvinfo : EIATTR_MAXREG_COUNT
	.align		4
.L_320:
        /*002c*/ 	.byte	0x03, 0x1b
        /*002e*/ 	.short	0x00ff


	//----- nvinfo : EIATTR_MERCURY_ISA_VERSION
	.align		4
        /*0030*/ 	.byte	0x03, 0x5f
        /*0032*/ 	.short	0x0000


	//----- nvinfo : EIATTR_COOP_GROUP_MASK_REGIDS
	.align		4
        /*0034*/ 	.byte	0x04, 0x29
        /*0036*/ 	.short	(.L_322 - .L_321)


	//   ....[0]....
.L_321:
        /*0038*/ 	.word	0xffffffff


	//   ....[1]....
        /*003c*/ 	.word	0xffffffff


	//----- nvinfo : EIATTR_COOP_GROUP_INSTR_OFFSETS
	.align		4
.L_322:
        /*0040*/ 	.byte	0x04, 0x28
        /*0042*/ 	.short	(.L_324 - .L_323)


	//   ....[0]....
.L_323:
        /*0044*/ 	.word	0x00000d30


	//   ....[1]....
        /*0048*/ 	.word	0x00000d50


	//----- nvinfo : EIATTR_EXIT_INSTR_OFFSETS
	.align		4
.L_324:
        /*004c*/ 	.byte	0x04, 0x1c
        /*004e*/ 	.short	(.L_326 - .L_325)


	//   ....[0]....
.L_325:
        /*0050*/ 	.word	0x000000f0


	//   ....[1]....
        /*0054*/ 	.word	0x00000d60


	//   ....[2]....
        /*0058*/ 	.word	0x00000de0


	//----- nvinfo : EIATTR_CTAIDZ_USED
	.align		4
.L_326:
        /*005c*/ 	.byte	0x01, 0x04
	.zero		2


	//----- nvinfo : EIATTR_CRS_STACK_SIZE
	.align		4
        /*0060*/ 	.byte	0x04, 0x1e
        /*0062*/ 	.short	(.L_328 - .L_327)
.L_327:
        /*0064*/ 	.word	0x00000000
.L_328:


//--------------------- .nv.info._ZN5flash25flash_bwd_dot_do_o_kernelILb1E23Flash_bwd_kernel_traitsILi96ELi64ELi128ELi8ELi2ELi4ELi4ELb1ELb0EN7cutlass6half_tE19Flash_kernel_traitsILi96ELi64ELi128ELi8ES3_EEEEvNS_16Flash_bwd_paramsE --------------------------
	.section	.nv.info._ZN5flash25flash_bwd_dot_do_o_kernelILb1E23Flash_bwd_kernel_traitsILi96ELi64ELi128ELi8ELi2ELi4ELi4ELb1ELb0EN7cutlass6half_tE19Flash_kernel_traitsILi96ELi64ELi128ELi8ES3_EEEEvNS_16Flash_bwd_paramsE,"",@"SHT_CUDA_INFO"
	.sectionflags	@""
	.align	4


	//----- nvinfo : EIATTR_CUDA_API_VERSION
	.align		4
        /*0000*/ 	.byte	0x04, 0x37
        /*0002*/ 	.short	(.L_330 - .L_329)
.L_329:
        /*0004*/ 	.word	0x00000082


	//----- nvinfo : EIATTR_SW2861232_WAR
	.align		4
.L_330:
        /*0008*/ 	.byte	0x01, 0x35
	.zero		2


	//----- nvinfo : EIATTR_PARAM_CBANK
	.align		4
        /*000c*/ 	.byte	0x04, 0x0a
        /*000e*/ 	.short	(.L_332 - .L_331)
	.align		4
.L_331:
        /*0010*/ 	.word	index@(.nv.constant0._ZN5flash25flash_bwd_dot_do_o_kernelILb1E23Flash_bwd_kernel_traitsILi96ELi64ELi128ELi8ELi2ELi4ELi4ELb1ELb0EN7cutlass6half_tE19Flash_kernel_traitsILi96ELi64ELi128ELi8ES3_EEEEvNS_16Flash_bwd_paramsE)
        /*0014*/ 	.short	0x0160
        /*0016*/ 	.short	0x0280


	//----- nvinfo : EIATTR_CBANK_PARAM_SIZE
	.align		4
.L_332:
        /*0018*/ 	.byte	0x03, 0x19
        /*001a*/ 	.short	0x0280


	//----- nvinfo : EIATTR_KPARAM_INFO
	.align		4
        /*001c*/ 	.byte	0x04, 0x17
        /*001e*/ 	.short	(.L_334 - .L_333)
.L_333:
        /*0020*/ 	.word	0x00000000
        /*0024*/ 	.short	0x0000
        /*0026*/ 	.short	0x0000
        /*0028*/ 	.byte	0x00, 0xf0, 0x01, 0x0a


	//----- nvinfo : EIATTR_MAXREG_COUNT
	.align		4
.L_334:
        /*002c*/ 	.byte	0x03, 0x1b
        /*002e*/ 	.short	0x00ff


	//----- nvinfo : EIATTR_MERCURY_ISA_VERSION
	.align		4
        /*0030*/ 	.byte	0x03, 0x5f
        /*0032*/ 	.short	0x0000


	//----- nvinfo : EIATTR_COOP_GROUP_MASK_REGIDS
	.align		4
        /*0034*/ 	.byte	0x04, 0x29
        /*0036*/ 	.short	(.L_336 - .L_335)


	//   ....[0]....
.L_335:
        /*0038*/ 	.word	0xffffffff


	//   ....[1]....
        /*003c*/ 	.word	0xffffffff


	//----- nvinfo : EIATTR_COOP_GROUP_INSTR_OFFSETS
	.align		4
.L_336:
        /*0040*/ 	.byte	0x04, 0x28
        /*0042*/ 	.short	(.L_338 - .L_337)


	//   ....[0]....
.L_337:
        /*0044*/ 	.word	0x00001030


	//   ....[1]....
        /*0048*/ 	.word	0x00001050


	//----- nvinfo : EIATTR_EXIT_INSTR_OFFSETS
	.align		4
.L_338:
        /*004c*/ 	.byte	0x04, 0x1c
        /*004e*/ 	.short	(.L_340 - .L_339)


	//   ....[0]....
.L_339:
        /*0050*/ 	.word	0x000000f0


	//   ....[1]....
        /*0054*/ 	.word	0x00001100


	//----- nvinfo : EIATTR_CTAIDZ_USED
	.align		4
.L_340:
        /*0058*/ 	.byte	0x01, 0x04
	.zero		2


	//----- nvinfo : EIATTR_CRS_STACK_SIZE
	.align		4
        /*005c*/ 	.byte	0x04, 0x1e
        /*005e*/ 	.short	(.L_342 - .L_341)
.L_341:
        /*0060*/ 	.word	0x00000000
.L_342:


//--------------------- .nv.info._ZN5flash27flash_bwd_convert_dq_kernelI23Flash_bwd_kernel_traitsILi96ELi64ELi128ELi8ELi2ELi4ELi4ELb0ELb0EN7cutlass6half_tE19Flash_kernel_traitsILi96ELi64ELi128ELi8ES3_EEEEvNS_16Flash_bwd_paramsEi --------------------------
	.section	.nv.info._ZN5flash27flash_bwd_convert_dq_kernelI23Flash_bwd_kernel_traitsILi96ELi64ELi128ELi8ELi2ELi4ELi4ELb0ELb0EN7cutlass6half_tE19Flash_kernel_traitsILi96ELi64ELi128ELi8ES3_EEEEvNS_16Flash_bwd_paramsEi,"",@"SHT_CUDA_INFO"
	.sectionflags	@""
	.align	4


	//----- nvinfo : EIATTR_CUDA_API_VERSION
	.align		4
        /*0000*/ 	.byte	0x04, 0x37
        /*0002*/ 	.short	(.L_344 - .L_343)
.L_343:
        /*0004*/ 	.word	0x00000082


	//----- nvinfo : EIATTR_SW2861232_WAR
	.align		4
.L_344:
        /*0008*/ 	.byte	0x01, 0x35
	.zero		2


	//----- nvinfo : EIATTR_PARAM_CBANK
	.align		4
        /*000c*/ 	.byte	0x04, 0x0a
        /*000e*/ 	.short	(.L_346 - .L_345)
	.align		4
.L_345:
        /*0010*/ 	.word	index@(.nv.constant0._ZN5flash27flash_bwd_convert_dq_kernelI23Flash_bwd_kernel_traitsILi96ELi64ELi128ELi8ELi2ELi4ELi4ELb0ELb0EN7cutlass6half_tE19Flash_kernel_traitsILi96ELi64ELi128ELi8ES3_EEEEvNS_16Flash_bwd_paramsEi)
        /*0014*/ 	.short	0x0160
        /*0016*/ 	.short	0x0284


	//----- nvinfo : EIATTR_CBANK_PARAM_SIZE
	.align		4
.L_346:
        /*0018*/ 	.byte	0x03, 0x19
        /*001a*/ 	.short	0x0284


	//----- nvinfo : EIATTR_KPARAM_INFO
	.align		4
        /*001c*/ 	.byte	0x04, 0x17
        /*001e*/ 	.short	(.L_348 - .L_347)
.L_347:
        /*0020*/ 	.word	0x00000000
        /*0024*/ 	.short	0x0001
        /*0026*/ 	.short	0x0280
        /*0028*/ 	.byte	0x00, 0xf0, 0x11, 0x00


	//----- nvinfo : EIATTR_KPARAM_INFO
	.align		4
.L_348:
        /*002c*/ 	.byte	0x04, 0x17
        /*002e*/ 	.short	(.L_350 - .L_349)
.L_349:
        /*0030*/ 	.word	0x00000000
        /*0034*/ 	.short	0x0000
        /*0036*/ 	.short	0x0000
        /*0038*/ 	.byte	0x00, 0xf0, 0x01, 0x0a


	//----- nvinfo : EIATTR_MAXREG_COUNT
	.align		4
.L_350:
        /*003c*/ 	.byte	0x03, 0x1b
        /*003e*/ 	.short	0x00ff


	//----- nvinfo : EIATTR_NUM_BARRIERS
	.align		4
        /*0040*/ 	.byte	0x02, 0x4c
        /*0042*/ 	.byte	0x01
	.zero		1


	//----- nvinfo : EIATTR_MERCURY_ISA_VERSION
	.align		4
        /*0044*/ 	.byte	0x03, 0x5f
        /*0046*/ 	.short	0x0000


	//----- nvinfo : EIATTR_EXIT_INSTR_OFFSETS
	.align		4
        /*0048*/ 	.byte	0x04, 0x1c
        /*004a*/ 	.short	(.L_352 - .L_351)


	//   ....[0]....
.L_351:
        /*004c*/ 	.word	0x00000170


	//   ....[1]....
        /*0050*/ 	.word	0x000014f0


	//   ....[2]....
        /*0054*/ 	.word	0x00001710


	//   ....[3]....
        /*0058*/ 	.word	0x00001740


	//----- nvinfo : EIATTR_CTAIDZ_USED
	.align		4
.L_352:
        /*005c*/ 	.byte	0x01, 0x04
	.zero		2


//--------------------- .nv.info._ZN5flash44flash_bwd_dq_dk_dv_loop_seqk_parallel_kernelI23Flash_bwd_kernel_traitsILi96ELi64ELi128ELi8ELi2ELi4ELi4ELb0ELb0EN7cutlass6half_tE19Flash_kernel_traitsILi96ELi64ELi128ELi8ES3_EELb1ELb1ELb0ELb0ELb0ELb0ELb0EEEvNS_16Flash_bwd_paramsE --------------------------
	.section	.nv.info._ZN5flash44flash_bwd_dq_dk_dv_loop_seqk_parallel_kernelI23Flash_bwd_kernel_traitsILi96ELi64ELi128ELi8ELi2ELi4ELi4ELb0ELb0EN7cutlass6half_tE19Flash_kernel_traitsILi96ELi64ELi128ELi8ES3_EELb1ELb1ELb0ELb0ELb0ELb0ELb0EEEvNS_16Flash_bwd_paramsE,"",@"SHT_CUDA_INFO"
	.sectionflags	@""
	.align	4


	//----- nvinfo : EIATTR_CUDA_API_VERSION
	.align		4
        /*0000*/ 	.byte	0x04, 0x37
        /*0002*/ 	.short	(.L_354 - .L_353)
.L_353:
        /*0004*/ 	.word	0x00000082


	//----- nvinfo : EIATTR_SW2861232_WAR
	.align		4
.L_354:
        /*0008*/ 	.byte	0x01, 0x35
	.zero		2


	//----- nvinfo : EIATTR_PARAM_CBANK
	.align		4
        /*000c*/ 	.byte	0x04, 0x0a
        /*000e*/ 	.short	(.L_356 - .L_355)
	.align		4
.L_355:
        /*0010*/ 	.word	index@(.nv.constant0._ZN5flash44flash_bwd_dq_dk_dv_loop_seqk_parallel_kernelI23Flash_bwd_kernel_traitsILi96ELi64ELi128ELi8ELi2ELi4ELi4ELb0ELb0EN7cutlass6half_tE19Flash_kernel_traitsILi96ELi64ELi128ELi8ES3_EELb1ELb1ELb0ELb0ELb0ELb0ELb0EEEvNS_16Flash_bwd_paramsE)
        /*0014*/ 	.short	0x0160
        /*0016*/ 	.short	0x0280


	//----- nvinfo : EIATTR_CBANK_PARAM_SIZE
	.align		4
.L_356:
        /*0018*/ 	.byte	0x03, 0x19
        /*001a*/ 	.short	0x0280


	//----- nvinfo : EIATTR_KPARAM_INFO
	.align		4
        /*001c*/ 	.byte	0x04, 0x17
        /*001e*/ 	.short	(.L_358 - .L_357)
.L_357:
        /*0020*/ 	.word	0x00000000
        /*0024*/ 	.short	0x0000
        /*0026*/ 	.short	0x0000
        /*0028*/ 	.byte	0x00, 0xf0, 0x01, 0x0a


	//----- nvinfo : EIATTR_MAXREG_COUNT
	.align		4
.L_358:
        /*002c*/ 	.byte	0x03, 0x1b
        /*002e*/ 	.short	0x00ff


	//----- nvinfo : EIATTR_NUM_BARRIERS
	.align		4
        /*0030*/ 	.byte	0x02, 0x4c
        /*0032*/ 	.byte	0x01
	.zero		1


	//----- nvinfo : EIATTR_ANNOTATIONS
	.align		4
        /*0034*/ 	.byte	0x04, 0x55
        /*0036*/ 	.short	(.L_360 - .L_359)


	//   ....[0]....
.L_359:
        /*0038*/ 	.word	0x00000001
        /*003c*/ 	.byte	0x70, 0x0c, 0x00, 0x00, 0x01, 0x00, 0x00, 0x00, 0x00, 0x80, 0x00, 0x00


	//----- nvinfo : EIATTR_MERCURY_ISA_VERSION
	.align		4
.L_360:
        /*0048*/ 	.byte	0x03, 0x5f
        /*004a*/ 	.short	0x0000


	//----- nvinfo : EIATTR_EXIT_INSTR_OFFSETS
	.align		4
        /*004c*/ 	.byte	0x04, 0x1c
        /*004e*/ 	.short	(.L_362 - .L_361)


	//   ....[0]....
.L_361:
        /*0050*/ 	.word	0x00000090


	//   ....[1]....
        /*0054*/ 	.word	0x000095c0


	//----- nvinfo : EIATTR_CTAIDZ_USED
	.align		4
.L_362:
        /*0058*/ 	.byte	0x01, 0x04
	.zero		2


	//----- nvinfo : EIATTR_CRS_STACK_SIZE
	.align		4
        /*005c*/ 	.byte	0x04, 0x1e
        /*005e*/ 	.short	(.L_364 - .L_363)
.L_363:
        /*0060*/ 	.word	0x00000000
.L_364:


//--------------------- .nv.info._ZN5flash44flash_bwd_dq_dk_dv_loop_seqk_parallel_kernelI23Flash_bwd_kernel_traitsILi96ELi64ELi128ELi8ELi2ELi4ELi4ELb0ELb0EN7cutlass6half_tE19Flash_kernel_traitsILi96ELi64ELi128ELi8ES3_EELb0ELb1ELb0ELb0ELb0ELb0ELb1EEEvNS_16Flash_bwd_paramsE --------------------------
	.section	.nv.info._ZN5flash44flash_bwd_dq_dk_dv_loop_seqk_parallel_kernelI23Flash_bwd_kernel_traitsILi96ELi64ELi128ELi8ELi2ELi4ELi4ELb0ELb0EN7cutlass6half_tE19Flash_kernel_traitsILi96ELi64ELi128ELi8ES3_EELb0ELb1ELb0ELb0ELb0ELb0ELb1EEEvNS_16Flash_bwd_paramsE,"",@"SHT_CUDA_INFO"
	.sectionflags	@""
	.align	4


	//----- nvinfo : EIATTR_CUDA_API_VERSION
	.align		4
        /*0000*/ 	.byte	0x04, 0x37
        /*0002*/ 	.short	(.L_366 - .L_365)
.L_365:
        /*0004*/ 	.word	0x00000082


	//----- nvinfo : EIATTR_SW2861232_WAR
	.align		4
.L_366:
        /*0008*/ 	.byte	0x01, 0x35
	.zero		2


	//----- nvinfo : EIATTR_PARAM_CBANK
	.align		4
        /*000c*/ 	.byte	0x04, 0x0a
        /*000e*/ 	.short	(.L_368 - .L_367)
	.align		4
.L_367:
        /*0010*/ 	.word	index@(.nv.constant0._ZN5flash44flash_bwd_dq_dk_dv_loop_seqk_parallel_kernelI23Flash_bwd_kernel_traitsILi96ELi64ELi128ELi8ELi2ELi4ELi4ELb0ELb0EN7cutlass6half_tE19Flash_kernel_traitsILi96ELi64ELi128ELi8ES3_EELb0ELb1ELb0ELb0ELb0ELb0ELb1EEEvNS_16Flash_bwd_paramsE)
        /*0014*/ 	.short	0x0160
        /*0016*/ 	.short	0x0280


	//----- nvinfo : EIATTR_CBANK_PARAM_SIZE
	.align		4
.L_368:
        /*0018*/ 	.byte	0x03, 0x19
        /*001a*/ 	.short	0x0280


	//----- nvinfo : EIATTR_KPARAM_INFO
	.align		4
        /*001c*/ 	.byte	0x04, 0x17
        /*001e*/ 	.short	(.L_370 - .L_369)
.L_369:
        /*0020*/ 	.word	0x00000000
        /*0024*/ 	.short	0x0000
        /*0026*/ 	.short	0x0000
        /*0028*/ 	.byte	0x00, 0xf0, 0x01, 0x0a


	//----- nvinfo : EIATTR_MAXREG_COUNT
	.align		4
.L_370:
        /*002c*/ 	.byte	0x03, 0x1b
        /*002e*/ 	.short	0x00ff


	//----- nvinfo : EIATTR_NUM_BARRIERS
	.align		4
        /*0030*/ 	.byte	0x02, 0x4c
        /*0032*/ 	.byte	0x01
	.zero		1


	//----- nvinfo : EIATTR_ANNOTATIONS
	.align		4
        /*0034*/ 	.byte	0x04, 0x55
        /*0036*/ 	.short	(.L_372 - .L_371)


	//   ....[0]....
.L_371:
        /* <DEDUP_REMOVED lines=9> */


	//----- nvinfo : EIATTR_MERCURY_ISA_VERSION
	.align		4
.L_372:
        /*00b0*/ 	.byte	0x03, 0x5f
        /*00b2*/ 	.short	0x0000


	//----- nvinfo : EIATTR_EXIT_INSTR_OFFSETS
	.align		4
        /*00b4*/ 	.byte	0x04, 0x1c
        /*00b6*/ 	.short	(.L_374 - .L_373)


	//   ....[0]....
.L_373:
        /*00b8*/ 	.word	0x000000a0


	//   ....[1]....
        /*00bc*/ 	.word	0x00009780


	//----- nvinfo : EIATTR_CTAIDZ_USED
	.align		4
.L_374:
        /*00c0*/ 	.byte	0x01, 0x04
	.zero		2


	//----- nvinfo : EIATTR_CRS_STACK_SIZE
	.align		4
        /*00c4*/ 	.byte	0x04, 0x1e
        /*00c6*/ 	.short	(.L_376 - .L_375)
.L_375:
        /*00c8*/ 	.word	0x00000000
.L_376:


//--------------------- .nv.info._ZN5flash44flash_bwd_dq_dk_dv_loop_seqk_parallel_kernelI23Flash_bwd_kernel_traitsILi96ELi64ELi128ELi8ELi2ELi4ELi4ELb0ELb0EN7cutlass6half_tE19Flash_kernel_traitsILi96ELi64ELi128ELi8ES3_EELb1ELb1ELb0ELb0ELb1ELb1ELb0EEEvNS_16Flash_bwd_paramsE --------------------------
	.section	.nv.info._ZN5flash44flash_bwd_dq_dk_dv_loop_seqk_parallel_kernelI23Flash_bwd_kernel_traitsILi96ELi64ELi128ELi8ELi2ELi4ELi4ELb0ELb0EN7cutlass6half_tE19Flash_kernel_traitsILi96ELi64ELi128ELi8ES3_EELb1ELb1ELb0ELb0ELb1ELb1ELb0EEEvNS_16Flash_bwd_paramsE,"",@"SHT_CUDA_INFO"
	.sectionflags	@""
	.align	4


	//----- nvinfo : EIATTR_CUDA_API_VERSION
	.align		4
        /*0000*/ 	.byte	0x04, 0x37
        /*0002*/ 	.short	(.L_378 - .L_377)
.L_377:
        /*0004*/ 	.word	0x00000082


	//----- nvinfo : EIATTR_SW2861232_WAR
	.align		4
.L_378:
        /*0008*/ 	.byte	0x01, 0x35
	.zero		2


	//----- nvinfo : EIATTR_PARAM_CBANK
	.align		4
        /*000c*/ 	.byte	0x04, 0x0a
        /*000e*/ 	.short	(.L_380 - .L_379)
	.align		4
.L_379:
        /*0010*/ 	.word	index@(.nv.constant0._ZN5flash44flash_bwd_dq_dk_dv_loop_seqk_parallel_kernelI23Flash_bwd_kernel_traitsILi96ELi64ELi128ELi8ELi2ELi4ELi4ELb0ELb0EN7cutlass6half_tE19Flash_kernel_traitsILi96ELi64ELi128ELi8ES3_EELb1ELb1ELb0ELb0ELb1ELb1ELb0EEEvNS_16Flash_bwd_paramsE)
        /*0014*/ 	.short	0x0160
        /*0016*/ 	.short	0x0280


	//----- nvinfo : EIATTR_CBANK_PARAM_SIZE
	.align		4
.L_380:
        /*0018*/ 	.byte	0x03, 0x19
        /*001a*/ 	.short	0x0280


	//----- nvinfo : EIATTR_KPARAM_INFO
	.align		4
        /*001c*/ 	.byte	0x04, 0x17
        /*001e*/ 	.short	(.L_382 - .L_381)
.L_381:
        /*0020*/ 	.word	0x00000000
        /*0024*/ 	.short	0x0000
        /*0026*/ 	.short	0x0000
        /*0028*/ 	.byte	0x00, 0xf0, 0x01, 0x0a


	//----- nvinfo : EIATTR_MAXREG_COUNT
	.align		4
.L_382:
        /*002c*/ 	.byte	0x03, 0x1b
        /*002e*/ 	.short	0x00ff


	//----- nvinfo : EIATTR_NUM_BARRIERS
	.align		4
        /*0030*/ 	.byte	0x02, 0x4c
        /*0032*/ 	.byte	0x01
	.zero		1


	//----- nvinfo : EIATTR_ANNOTATIONS
	.align		4
        /*0034*/ 	.byte	0x04, 0x55
        /*0036*/ 	.short	(.L_384 - .L_383)


	//   ....[0]....
.L_383:
        /*0038*/ 	.word	0x00000001
        /*003c*/ 	.byte	0x10, 0x05, 0x00, 0x00, 0x01, 0x00, 0x00, 0x00, 0x40, 0x05, 0x00, 0x00, 0x01, 0x00, 0x00, 0x00
        /*004c*/ 	.byte	0x20, 0x11, 0x00, 0x00, 0x01, 0x00, 0x00, 0x00, 0x30, 0x22, 0x00, 0x00


	//----- nvinfo : EIATTR_MERCURY_ISA_VERSION
	.align		4
.L_384:
        /*0058*/ 	.byte	0x03, 0x5f
        /*005a*/ 	.short	0x0000


	//----- nvinfo : EIATTR_EXIT_INSTR_OFFSETS
	.align		4
        /*005c*/ 	.byte	0x04, 0x1c
        /*005e*/ 	.short	(.L_386 - .L_385)


	//   ....[0]....
.L_385:
        /*0060*/ 	.word	0x00000090


	//   ....[1]....
        /*0064*/ 	.word	0x00007480


	//----- nvinfo : EIATTR_CTAIDZ_USED
	.align		4
.L_386:
        /*0068*/ 	.byte	0x01, 0x04
	.zero		2


//--------------------- .nv.info._ZN5flash44flash_bwd_dq_dk_dv_loop_seqk_parallel_kernelI23Flash_bwd_kernel_traitsILi96ELi64ELi128ELi8ELi2ELi4ELi4ELb0ELb0EN7cutlass6half_tE19Flash_kernel_traitsILi96ELi64ELi128ELi8ES3_EELb0ELb1ELb0ELb0ELb1ELb1ELb1EEEvNS_16Flash_bwd_paramsE --------------------------
	.section	.nv.info._ZN5flash44flash_bwd_dq_dk_dv_loop_seqk_parallel_kernelI23Flash_bwd_kernel_traitsILi96ELi64ELi128ELi8ELi2ELi4ELi4ELb0ELb0EN7cutlass6half_tE19Flash_kernel_traitsILi96ELi64ELi128ELi8ES3_EELb0ELb1ELb0ELb0ELb1ELb1ELb1EEEvNS_16Flash_bwd_paramsE,"",@"SHT_CUDA_INFO"
	.sectionflags	@""
	.align	4


	//----- nvinfo : EIATTR_CUDA_API_VERSION
	.align		4
        /*0000*/ 	.byte	0x04, 0x37
        /*0002*/ 	.short	(.L_388 - .L_387)
.L_387:
        /*0004*/ 	.word	0x00000082


	//----- nvinfo : EIATTR_SW2861232_WAR
	.align		4
.L_388:
        /*0008*/ 	.byte	0x01, 0x35
	.zero		2


	//----- nvinfo : EIATTR_PARAM_CBANK
	.align		4
        /*000c*/ 	.byte	0x04, 0x0a
        /*000e*/ 	.short	(.L_390 - .L_389)
	.align		4
.L_389:
        /*0010*/ 	.word	index@(.nv.constant0._ZN5flash44flash_bwd_dq_dk_dv_loop_seqk_parallel_kernelI23Flash_bwd_kernel_traitsILi96ELi64ELi128ELi8ELi2ELi4ELi4ELb0ELb0EN7cutlass6half_tE19Flash_kernel_traitsILi96ELi64ELi128ELi8ES3_EELb0ELb1ELb0ELb0ELb1ELb1ELb1EEEvNS_16Flash_bwd_paramsE)
        /*0014*/ 	.short	0x0160
        /*0016*/ 	.short	0x0280


	//----- nvinfo : EIATTR_CBANK_PARAM_SIZE
	.align		4
.L_390:
        /*0018*/ 	.byte	0x03, 0x19
        /*001a*/ 	.short	0x0280


	//----- nvinfo : EIATTR_KPARAM_INFO
	.align		4
        /*001c*/ 	.byte	0x04, 0x17
        /*001e*/ 	.short	(.L_392 - .L_391)
.L_391:
        /*0020*/ 	.word	0x00000000
        /*0024*/ 	.short	0x0000
        /*0026*/ 	.short	0x0000
        /*0028*/ 	.byte	0x00, 0xf0, 0x01, 0x0a


	//----- nvinfo : EIATTR_MAXREG_COUNT
	.align		4
.L_392:
        /*002c*/ 	.byte	0x03, 0x1b
        /*002e*/ 	.short	0x00ff


	//----- nvinfo : EIATTR_NUM_BARRIERS
	.align		4
        /*0030*/ 	.byte	0x02, 0x4c
        /*0032*/ 	.byte	0x01
	.zero		1


	//----- nvinfo : EIATTR_ANNOTATIONS
	.align		4
        /*0034*/ 	.byte	0x04, 0x55
        /*0036*/ 	.short	(.L_394 - .L_393)


	//   ....[0]....
.L_393:
        /*0038*/ 	.word	0x00000001
        /*003c*/ 	.byte	0x60, 0x05, 0x00, 0x00, 0x01, 0x00, 0x00, 0x00, 0xf0, 0x08, 0x00, 0x00, 0x01, 0x00, 0x00, 0x00
        /*004c*/ 	.byte	0x30, 0x0c, 0x00, 0x00, 0x01, 0x00, 0x00, 0x00, 0xc0, 0x0c, 0x00, 0x00, 0x01, 0x00, 0x00, 0x00
        /*005c*/ 	.byte	0xe0, 0x0c, 0x00, 0x00, 0x01, 0x00, 0x00, 0x00, 0xc0, 0x13, 0x00, 0x00, 0x01, 0x00, 0x00, 0x00
        /*006c*/ 	.byte	0xd0, 0x13, 0x00, 0x00, 0x01, 0x00, 0x00, 0x00, 0x30, 0x16, 0x00, 0x00, 0x01, 0x00, 0x00, 0x00
        /*007c*/ 	.byte	0x50, 0x16, 0x00, 0x00, 0x01, 0x00, 0x00, 0x00, 0x70, 0x24, 0x00, 0x00, 0x01, 0x00, 0x00, 0x00
        /*008c*/ 	.byte	0x80, 0x24, 0x00, 0x00, 0x01, 0x00, 0x00, 0x00, 0xe0, 0x53, 0x00, 0x00, 0x01, 0x00, 0x00, 0x00
        /*009c*/ 	.byte	0xe0, 0x62, 0x00, 0x00


	//----- nvinfo : EIATTR_MERCURY_ISA_VERSION
	.align		4
.L_394:
        /*00a0*/ 	.byte	0x03, 0x5f
        /*00a2*/ 	.short	0x0000


	//----- nvinfo : EIATTR_EXIT_INSTR_OFFSETS
	.align		4
        /*00a4*/ 	.byte	0x04, 0x1c
        /*00a6*/ 	.short	(.L_396 - .L_395)


	//   ....[0]....
.L_395:
        /*00a8*/ 	.word	0x000000a0


	//   ....[1]....
        /*00ac*/ 	.word	0x00007200


	//----- nvinfo : EIATTR_CTAIDZ_USED
	.align		4
.L_396:
        /*00b0*/ 	.byte	0x01, 0x04
	.zero		2


//--------------------- .nv.info._ZN5flash44flash_bwd_dq_dk_dv_loop_seqk_parallel_kernelI23Flash_bwd_kernel_traitsILi96ELi64ELi128ELi8ELi2ELi4ELi4ELb0ELb0EN7cutlass6half_tE19Flash_kernel_traitsILi96ELi64ELi128ELi8ES3_EELb1ELb1ELb0ELb0ELb0ELb1ELb0EEEvNS_16Flash_bwd_paramsE --------------------------
	.section	.nv.info._ZN5flash44flash_bwd_dq_dk_dv_loop_seqk_parallel_kernelI23Flash_bwd_kernel_traitsILi96ELi64ELi128ELi8ELi2ELi4ELi4ELb0ELb0EN7cutlass6half_tE19Flash_kernel_traitsILi96ELi64ELi128ELi8ES3_EELb1ELb1ELb0ELb0ELb0ELb1ELb0EEEvNS_16Flash_bwd_paramsE,"",@"SHT_CUDA_INFO"
	.sectionflags	@""
	.align	4


	//----- nvinfo : EIATTR_CUDA_API_VERSION
	.align		4
        /*0000*/ 	.byte	0x04, 0x37
        /*0002*/ 	.short	(.L_398 - .L_397)
.L_397:
        /*0004*/ 	.word	0x00000082


	//----- nvinfo : EIATTR_SW2861232_WAR
	.align		4
.L_398:
        /*0008*/ 	.byte	0x01, 0x35
	.zero		2


	//----- nvinfo : EIATTR_PARAM_CBANK
	.align		4
        /*000c*/ 	.byte	0x04, 0x0a
        /*000e*/ 	.short	(.L_400 - .L_399)
	.align		4
.L_399:
        /*0010*/ 	.word	index@(.nv.constant0._ZN5flash44flash_bwd_dq_dk_dv_loop_seqk_parallel_kernelI23Flash_bwd_kernel_traitsILi96ELi64ELi128ELi8ELi2ELi4ELi4ELb0ELb0EN7cutlass6half_tE19Flash_kernel_traitsILi96ELi64ELi128ELi8ES3_EELb1ELb1ELb0ELb0ELb0ELb1ELb0EEEvNS_16Flash_bwd_paramsE)
        /*0014*/ 	.short	0x0160
        /*0016*/ 	.short	0x0280


	//----- nvinfo : EIATTR_CBANK_PARAM_SIZE
	.align		4
.L_400:
        /*0018*/ 	.byte	0x03, 0x19
        /*001a*/ 	.short	0x0280


	//----- nvinfo : EIATTR_KPARAM_INFO
	.align		4
        /*001c*/ 	.byte	0x04, 0x17
        /*001e*/ 	.short	(.L_402 - .L_401)
.L_401:
        /*0020*/ 	.word	0x00000000
        /*0024*/ 	.short	0x0000
        /*0026*/ 	.short	0x0000
        /*0028*/ 	.byte	0x00, 0xf0, 0x01, 0x0a


	//----- nvinfo : EIATTR_MAXREG_COUNT
	.align		4
.L_402:
        /*002c*/ 	.byte	0x03, 0x1b
        /*002e*/ 	.short	0x00ff


	//----- nvinfo : EIATTR_NUM_BARRIERS
	.align		4
        /*0030*/ 	.byte	0x02, 0x4c
        /*0032*/ 	.byte	0x01
	.zero		1


	//----- nvinfo : EIATTR_MERCURY_ISA_VERSION
	.align		4
        /*0034*/ 	.byte	0x03, 0x5f
        /*0036*/ 	.short	0x0000


	//----- nvinfo : EIATTR_EXIT_INSTR_OFFSETS
	.align		4
        /*0038*/ 	.byte	0x04, 0x1c
        /*003a*/ 	.short	(.L_404 - .L_403)


	//   ....[0]....
.L_403:
        /*003c*/ 	.word	0x00000080


	//   ....[1]....
        /*0040*/ 	.word	0x00008760


	//----- nvinfo : EIATTR_CTAIDZ_USED
	.align		4
.L_404:
        /*0044*/ 	.byte	0x01, 0x04
	.zero		2


	//----- nvinfo : EIATTR_CRS_STACK_SIZE
	.align		4
        /*0048*/ 	.byte	0x04, 0x1e
        /*004a*/ 	.short	(.L_406 - .L_405)
.L_405:
        /*004c*/ 	.word	0x00000000
.L_406:


//--------------------- .nv.info._ZN5flash44flash_bwd_dq_dk_dv_loop_seqk_parallel_kernelI23Flash_bwd_kernel_traitsILi96ELi64ELi128ELi8ELi2ELi4ELi4ELb0ELb0EN7cutlass6half_tE19Flash_kernel_traitsILi96ELi64ELi128ELi8ES3_EELb0ELb1ELb0ELb0ELb0ELb1ELb1EEEvNS_16Flash_bwd_paramsE --------------------------
	.section	.nv.info._ZN5flash44flash_bwd_dq_dk_dv_loop_seqk_parallel_kernelI23Flash_bwd_kernel_traitsILi96ELi64ELi128ELi8ELi2ELi4ELi4ELb0ELb0EN7cutlass6half_tE19Flash_kernel_traitsILi96ELi64ELi128ELi8ES3_EELb0ELb1ELb0ELb0ELb0ELb1ELb1EEEvNS_16Flash_bwd_paramsE,"",@"SHT_CUDA_INFO"
	.sectionflags	@""
	.align	4


	//----- nvinfo : EIATTR_CUDA_API_VERSION
	.align		4
        /*0000*/ 	.byte	0x04, 0x37
        /*0002*/ 	.short	(.L_408 - .L_407)
.L_407:
        /*0004*/ 	.word	0x00000082


	//----- nvinfo : EIATTR_SW2861232_WAR
	.align		4
.L_408:
        /*0008*/ 	.byte	0x01, 0x35
	.zero		2


	//----- nvinfo : EIATTR_PARAM_CBANK
	.align		4
        /*000c*/ 	.byte	0x04, 0x0a
        /*000e*/ 	.short	(.L_410 - .L_409)
	.align		4
.L_409:
        /*0010*/ 	.word	index@(.nv.constant0._ZN5flash44flash_bwd_dq_dk_dv_loop_seqk_parallel_kernelI23Flash_bwd_kernel_traitsILi96ELi64ELi128ELi8ELi2ELi4ELi4ELb0ELb0EN7cutlass6half_tE19Flash_kernel_traitsILi96ELi64ELi128ELi8ES3_EELb0ELb1ELb0ELb0ELb0ELb1ELb1EEEvNS_16Flash_bwd_paramsE)
        /*0014*/ 	.short	0x0160
        /*0016*/ 	.short	0x0280


	//----- nvinfo : EIATTR_CBANK_PARAM_SIZE
	.align		4
.L_410:
        /*0018*/ 	.byte	0x03, 0x19
        /*001a*/ 	.short	0x0280


	//----- nvinfo : EIATTR_KPARAM_INFO
	.align		4
        /*001c*/ 	.byte	0x04, 0x17
        /*001e*/ 	.short	(.L_412 - .L_411)
.L_411:
        /*0020*/ 	.word	0x00000000
        /*0024*/ 	.short	0x0000
        /*0026*/ 	.short	0x0000
        /*0028*/ 	.byte	0x00, 0xf0, 0x01, 0x0a


	//----- nvinfo : EIATTR_MAXREG_COUNT
	.align		4
.L_412:
        /*002c*/ 	.byte	0x03, 0x1b
        /*002e*/ 	.short	0x00ff


	//----- nvinfo : EIATTR_NUM_BARRIERS
	.align		4
        /*0030*/ 	.byte	0x02, 0x4c
        /*0032*/ 	.byte	0x01
	.zero		1


	//----- nvinfo : EIATTR_ANNOTATIONS
	.align		4
        /*0034*/ 	.byte	0x04, 0x55
        /*0036*/ 	.short	(.L_414 - .L_413)


	//   ....[0]....
.L_413:
        /* <DEDUP_REMOVED lines=8> */


	//----- nvinfo : EIATTR_MERCURY_ISA_VERSION
	.align		4
.L_414:
        /*00a0*/ 	.byte	0x03, 0x5f
        /*00a2*/ 	.short	0x0000


	//----- nvinfo : EIATTR_EXIT_INSTR_OFFSETS
	.align		4
        /*00a4*/ 	.byte	0x04, 0x1c
        /*00a6*/ 	.short	(.L_416 - .L_415)


	//   ....[0]....
.L_415:
        /*00a8*/ 	.word	0x000000a0


	//   ....[1]....
        /*00ac*/ 	.word	0x000088d0


	//----- nvinfo : EIATTR_CTAIDZ_USED
	.align		4
.L_416:
        /*00b0*/ 	.byte	0x01, 0x04
	.zero		2


	//----- nvinfo : EIATTR_CRS_STACK_SIZE
	.align		4
        /*00b4*/ 	.byte	0x04, 0x1e
        /*00b6*/ 	.short	(.L_418 - .L_417)
.L_417:
        /*00b8*/ 	.word	0x00000000
.L_418:


//--------------------- .nv.info._ZN5flash44flash_bwd_dq_dk_dv_loop_seqk_parallel_kernelI23Flash_bwd_kernel_traitsILi96ELi64ELi128ELi8ELi2ELi4ELi4ELb0ELb0EN7cutlass6half_tE19Flash_kernel_traitsILi96ELi64ELi128ELi8ES3_EELb1ELb1ELb0ELb1ELb0ELb0ELb0EEEvNS_16Flash_bwd_paramsE --------------------------
	.section	.nv.info._ZN5flash44flash_bwd_dq_dk_dv_loop_seqk_parallel_kernelI23Flash_bwd_kernel_traitsILi96ELi64ELi128ELi8ELi2ELi4ELi4ELb0ELb0EN7cutlass6half_tE19Flash_kernel_traitsILi96ELi64ELi128ELi8ES3_EELb1ELb1ELb0ELb1ELb0ELb0ELb0EEEvNS_16Flash_bwd_paramsE,"",@"SHT_CUDA_INFO"
	.sectionflags	@""
	.align	4


	//----- nvinfo : EIATTR_CUDA_API_VERSION
	.align		4
        /*0000*/ 	.byte	0x04, 0x37
        /*0002*/ 	.short	(.L_420 - .L_419)
.L_419:
        /*0004*/ 	.word	0x00000082


	//----- nvinfo : EIATTR_SW2861232_WAR
	.align		4
.L_420:
        /*0008*/ 	.byte	0x01, 0x35
	.zero		2


	//----- nvinfo : EIATTR_PARAM_CBANK
	.align		4
        /*000c*/ 	.byte	0x04, 0x0a
        /*000e*/ 	.short	(.L_422 - .L_421)
	.align		4
.L_421:
        /*0010*/ 	.word	index@(.nv.constant0._ZN5flash44flash_bwd_dq_dk_dv_loop_seqk_parallel_kernelI23Flash_bwd_kernel_traitsILi96ELi64ELi128ELi8ELi2ELi4ELi4ELb0ELb0EN7cutlass6half_tE19Flash_kernel_traitsILi96ELi64ELi128ELi8ES3_EELb1ELb1ELb0ELb1ELb0ELb0ELb0EEEvNS_16Flash_bwd_paramsE)
        /*0014*/ 	.short	0x0160
        /*0016*/ 	.short	0x0280


	//----- nvinfo : EIATTR_CBANK_PARAM_SIZE
	.align		4
.L_422:
        /*0018*/ 	.byte	0x03, 0x19
        /*001a*/ 	.short	0x0280


	//----- nvinfo : EIATTR_KPARAM_INFO
	.align		4
        /*001c*/ 	.byte	0x04, 0x17
        /*001e*/ 	.short	(.L_424 - .L_423)
.L_423:
        /*0020*/ 	.word	0x00000000
        /*0024*/ 	.short	0x0000
        /*0026*/ 	.short	0x0000
        /*0028*/ 	.byte	0x00, 0xf0, 0x01, 0x0a


	//----- nvinfo : EIATTR_MAXREG_COUNT
	.align		4
.L_424:
        /*002c*/ 	.byte	0x03, 0x1b
        /*002e*/ 	.short	0x00ff


	//----- nvinfo : EIATTR_NUM_BARRIERS
	.align		4
        /*0030*/ 	.byte	0x02, 0x4c
        /*0032*/ 	.byte	0x01
	.zero		1


	//----- nvinfo : EIATTR_MERCURY_ISA_VERSION
	.align		4
        /*0034*/ 	.byte	0x03, 0x5f
        /*0036*/ 	.short	0x0000


	//----- nvinfo : EIATTR_EXIT_INSTR_OFFSETS
	.align		4
        /*0038*/ 	.byte	0x04, 0x1c
        /*003a*/ 	.short	(.L_426 - .L_425)


	//   ....[0]....
.L_425:
        /*003c*/ 	.word	0x00000090


	//   ....[1]....
        /*0040*/ 	.word	0x0000a050


	//----- nvinfo : EIATTR_CTAIDZ_USED
	.align		4
.L_426:
        /*0044*/ 	.byte	0x01, 0x04
	.zero		2


	//----- nvinfo : EIATTR_CRS_STACK_SIZE
	.align		4
        /*0048*/ 	.byte	0x04, 0x1e
        /*004a*/ 	.short	(.L_428 - .L_427)
.L_427:
        /*004c*/ 	.word	0x00000000
.L_428:


//--------------------- .nv.info._ZN5flash44flash_bwd_dq_dk_dv_loop_seqk_parallel_kernelI23Flash_bwd_kernel_traitsILi96ELi64ELi128ELi8ELi2ELi4ELi4ELb0ELb0EN7cutlass6half_tE19Flash_kernel_traitsILi96ELi64ELi128ELi8ES3_EELb0ELb1ELb0ELb1ELb0ELb0ELb1EEEvNS_16Flash_bwd_paramsE --------------------------
	.section	.nv.info._ZN5flash44flash_bwd_dq_dk_dv_loop_seqk_parallel_kernelI23Flash_bwd_kernel_traitsILi96ELi64ELi128ELi8ELi2ELi4ELi4ELb0ELb0EN7cutlass6half_tE19Flash_kernel_traitsILi96ELi64ELi128ELi8ES3_EELb0ELb1ELb0ELb1ELb0ELb0ELb1EEEvNS_16Flash_bwd_paramsE,"",@"SHT_CUDA_INFO"
	.sectionflags	@""
	.align	4


	//----- nvinfo : EIATTR_CUDA_API_VERSION
	.align		4
        /*0000*/ 	.byte	0x04, 0x37
        /*0002*/ 	.short	(.L_430 - .L_429)
.L_429:
        /*0004*/ 	.word	0x00000082


	//----- nvinfo : EIATTR_SW2861232_WAR
	.align		4
.L_430:
        /*0008*/ 	.byte	0x01, 0x35
	.zero		2


	//----- nvinfo : EIATTR_PARAM_CBANK
	.align		4
        /*000c*/ 	.byte	0x04, 0x0a
        /*000e*/ 	.short	(.L_432 - .L_431)
	.align		4
.L_431:
        /*0010*/ 	.word	index@(.nv.constant0._ZN5flash44flash_bwd_dq_dk_dv_loop_seqk_parallel_kernelI23Flash_bwd_kernel_traitsILi96ELi64ELi128ELi8ELi2ELi4ELi4ELb0ELb0EN7cutlass6half_tE19Flash_kernel_traitsILi96ELi64ELi128ELi8ES3_EELb0ELb1ELb0ELb1ELb0ELb0ELb1EEEvNS_16Flash_bwd_paramsE)
        /*0014*/ 	.short	0x0160
        /*0016*/ 	.short	0x0280


	//----- nvinfo : EIATTR_CBANK_PARAM_SIZE
	.align		4
.L_432:
        /*0018*/ 	.byte	0x03, 0x19
        /*001a*/ 	.short	0x0280


	//----- nvinfo : EIATTR_KPARAM_INFO
	.align		4
        /*001c*/ 	.byte	0x04, 0x17
        /*001e*/ 	.short	(.L_434 - .L_433)
.L_433:
        /*0020*/ 	.word	0x00000000
        /*0024*/ 	.short	0x0000
        /*0026*/ 	.short	0x0000
        /*0028*/ 	.byte	0x00, 0xf0, 0x01, 0x0a


	//----- nvinfo : EIATTR_MAXREG_COUNT
	.align		4
.L_434:
        /*002c*/ 	.byte	0x03, 0x1b
        /*002e*/ 	.short	0x00ff


	//----- nvinfo : EIATTR_NUM_BARRIERS
	.align		4
        /*0030*/ 	.byte	0x02, 0x4c
        /*0032*/ 	.byte	0x01
	.zero		1


	//----- nvinfo : EIATTR_ANNOTATIONS
	.align		4
        /*0034*/ 	.byte	0x04, 0x55
        /*0036*/ 	.short	(.L_436 - .L_435)


	//   ....[0]....
.L_435:
        /* <DEDUP_REMOVED lines=25> */


	//----- nvinfo : EIATTR_MERCURY_ISA_VERSION
	.align		4
.L_436:
        /*01b0*/ 	.byte	0x03, 0x5f
        /*01b2*/ 	.short	0x0000


	//----- nvinfo : EIATTR_EXIT_INSTR_OFFSETS
	.align		4
        /*01b4*/ 	.byte	0x04, 0x1c
        /*01b6*/ 	.short	(.L_438 - .L_437)


	//   ....[0]....
.L_437:
        /*01b8*/ 	.word	0x000000a0


	//   ....[1]....
        /*01bc*/ 	.word	0x00009c80


	//----- nvinfo : EIATTR_CTAIDZ_USED
	.align		4
.L_438:
        /*01c0*/ 	.byte	0x01, 0x04
	.zero		2


	//----- nvinfo : EIATTR_CRS_STACK_SIZE
	.align		4
        /*01c4*/ 	.byte	0x04, 0x1e
        /*01c6*/ 	.short	(.L_440 - .L_439)
.L_439:
        /*01c8*/ 	.word	0x00000000
.L_440:


//--------------------- .nv.info._ZN5flash25flash_bwd_dot_do_o_kernelILb0E23Flash_bwd_kernel_traitsILi96ELi64ELi128ELi8ELi2ELi4ELi4ELb0ELb0EN7cutlass6half_tE19Flash_kernel_traitsILi96ELi64ELi128ELi8ES3_EEEEvNS_16Flash_bwd_paramsE --------------------------
	.section	.nv.info._ZN5flash25flash_bwd_dot_do_o_kernelILb0E23Flash_bwd_kernel_traitsILi96ELi64ELi128ELi8ELi2ELi4ELi4ELb0ELb0EN7cutlass6half_tE19Flash_kernel_traitsILi96ELi64ELi128ELi8ES3_EEEEvNS_16Flash_bwd_paramsE,"",@"SHT_CUDA_INFO"
	.sectionflags	@""
	.align	4


	//----- nvinfo : EIATTR_CUDA_API_VERSION
	.align		4
        /*0000*/ 	.byte	0x04, 0x37
        /*0002*/ 	.short	(.L_442 - .L_441)
.L_441:
        /*0004*/ 	.word	0x00000082


	//----- nvinfo : EIATTR_SW2861232_WAR
	.align		4
.L_442:
        /*0008*/ 	.byte	0x01, 0x35
	.zero		2


	//----- nvinfo : EIATTR_PARAM_CBANK
	.align		4
        /*000c*/ 	.byte	0x04, 0x0a
        /*000e*/ 	.short	(.L_444 - .L_443)
	.align		4
.L_443:
        /*0010*/ 	.word	index@(.nv.constant0._ZN5flash25flash_bwd_dot_do_o_kernelILb0E23Flash_bwd_kernel_traitsILi96ELi64ELi128ELi8ELi2ELi4ELi4ELb0ELb0EN7cutlass6half_tE19Flash_kernel_traitsILi96ELi64ELi128ELi8ES3_EEEEvNS_16Flash_bwd_paramsE)
        /*0014*/ 	.short	0x0160
        /*0016*/ 	.short	0x0280


	//----- nvinfo : EIATTR_CBANK_PARAM_SIZE
	.align		4
.L_444:
        /*0018*/ 	.byte	0x03, 0x19
        /*001a*/ 	.short	0x0280


	//----- nvinfo : EIATTR_KPARAM_INFO
	.align		4
        /*001c*/ 	.byte	0x04, 0x17
        /*001e*/ 	.short	(.L_446 - .L_445)
.L_445:
        /*0020*/ 	.word	0x00000000
        /*0024*/ 	.short	0x0000
        /*0026*/ 	.short	0x0000
        /*0028*/ 	.byte	0x00, 0xf0, 0x01, 0x0a


	//----- nvinfo : EIATTR_MAXREG_COUNT
	.align		4
.L_446:
        /*002c*/ 	.byte	0x03, 0x1b
        /*002e*/ 	.short	0x00ff


	//----- nvinfo : EIATTR_MERCURY_ISA_VERSION
	.align		4
        /*0030*/ 	.byte	0x03, 0x5f
        /*0032*/ 	.short	0x0000


	//----- nvinfo : EIATTR_COOP_GROUP_MASK_REGIDS
	.align		4
        /*0034*/ 	.byte	0x04, 0x29
        /*0036*/ 	.short	(.L_448 - .L_447)


	//   ....[0]....
.L_447:
        /*0038*/ 	.word	0xffffffff


	//   ....[1]....
        /*003c*/ 	.word	0xffffffff


	//----- nvinfo : EIATTR_COOP_GROUP_INSTR_OFFSETS
	.align		4
.L_448:
        /*0040*/ 	.byte	0x04, 0x28
        /*0042*/ 	.short	(.L_450 - .L_449)


	//   ....[0]....
.L_449:
        /*0044*/ 	.word	0x00000d30


	//   ....[1]....
        /*0048*/ 	.word	0x00000d50


	//----- nvinfo : EIATTR_EXIT_INSTR_OFFSETS
	.align		4
.L_450:
        /*004c*/ 	.byte	0x04, 0x1c
        /*004e*/ 	.short	(.L_452 - .L_451)


	//   ....[0]....
.L_451:
        /*0050*/ 	.word	0x000000f0


	//   ....[1]....
        /*0054*/ 	.word	0x00000d60


	//   ....[2]....
        /*0058*/ 	.word	0x00000de0


	//----- nvinfo : EIATTR_CTAIDZ_USED
	.align		4
.L_452:
        /*005c*/ 	.byte	0x01, 0x04
	.zero		2


	//----- nvinfo : EIATTR_CRS_STACK_SIZE
	.align		4
        /*0060*/ 	.byte	0x04, 0x1e
        /*0062*/ 	.short	(.L_454 - .L_453)
.L_453:
        /*0064*/ 	.word	0x00000000
.L_454:


//--------------------- .nv.info._ZN5flash25flash_bwd_dot_do_o_kernelILb1E23Flash_bwd_kernel_traitsILi96ELi64ELi128ELi8ELi2ELi4ELi4ELb0ELb0EN7cutlass6half_tE19Flash_kernel_traitsILi96ELi64ELi128ELi8ES3_EEEEvNS_16Flash_bwd_paramsE --------------------------
	.section	.nv.info._ZN5flash25flash_bwd_dot_do_o_kernelILb1E23Flash_bwd_kernel_traitsILi96ELi64ELi128ELi8ELi2ELi4ELi4ELb0ELb0EN7cutlass6half_tE19Flash_kernel_traitsILi96ELi64ELi128ELi8ES3_EEEEvNS_16Flash_bwd_paramsE,"",@"SHT_CUDA_INFO"
	.sectionflags	@""
	.align	4


	//----- nvinfo : EIATTR_CUDA_API_VERSION
	.align		4
        /*0000*/ 	.byte	0x04, 0x37
        /*0002*/ 	.short	(.L_456 - .L_455)
.L_455:
        /*0004*/ 	.word	0x00000082


	//----- nvinfo : EIATTR_SW2861232_WAR
	.align		4
.L_456:
        /*0008*/ 	.byte	0x01, 0x35
	.zero		2


	//----- nvinfo : EIATTR_PARAM_CBANK
	.align		4
        /*000c*/ 	.byte	0x04, 0x0a
        /*000e*/ 	.short	(.L_458 - .L_457)
	.align		4
.L_457:
        /*0010*/ 	.word	index@(.nv.constant0._ZN5flash25flash_bwd_dot_do_o_kernelILb1E23Flash_bwd_kernel_traitsILi96ELi64ELi128ELi8ELi2ELi4ELi4ELb0ELb0EN7cutlass6half_tE19Flash_kernel_traitsILi96ELi64ELi128ELi8ES3_EEEEvNS_16Flash_bwd_paramsE)
        /*0014*/ 	.short	0x0160
        /*0016*/ 	.short	0x0280


	//----- nvinfo : EIATTR_CBANK_PARAM_SIZE
	.align		4
.L_458:
        /*0018*/ 	.byte	0x03, 0x19
        /*001a*/ 	.short	0x0280


	//----- nvinfo : EIATTR_KPARAM_INFO
	.align		4
        /*001c*/ 	.byte	0x04, 0x17
        /*001e*/ 	.short	(.L_460 - .L_459)
.L_459:
        /*0020*/ 	.word	0x00000000
        /*0024*/ 	.short	0x0000
        /*0026*/ 	.short	0x0000
        /*0028*/ 	.byte	0x00, 0xf0, 0x01, 0x0a


	//----- nvinfo : EIATTR_MAXREG_COUNT
	.align		4
.L_460:
        /*002c*/ 	.byte	0x03, 0x1b
        /*002e*/ 	.short	0x00ff


	//----- nvinfo : EIATTR_MERCURY_ISA_VERSION
	.align		4
        /*0030*/ 	.byte	0x03, 0x5f
        /*0032*/ 	.short	0x0000


	//----- nvinfo : EIATTR_COOP_GROUP_MASK_REGIDS
	.align		4
        /*0034*/ 	.byte	0x04, 0x29
        /*0036*/ 	.short	(.L_462 - .L_461)


	//   ....[0]....
.L_461:
        /*0038*/ 	.word	0xffffffff


	//   ....[1]....
        /*003c*/ 	.word	0xffffffff


	//----- nvinfo : EIATTR_COOP_GROUP_INSTR_OFFSETS
	.align		4
.L_462:
        /*0040*/ 	.byte	0x04, 0x28
        /*0042*/ 	.short	(.L_464 - .L_463)


	//   ....[0]....
.L_463:
        /*0044*/ 	.word	0x00001030


	//   ....[1]....
        /*0048*/ 	.word	0x00001050


	//----- nvinfo : EIATTR_EXIT_INSTR_OFFSETS
	.align		4
.L_464:
        /*004c*/ 	.byte	0x04, 0x1c
        /*004e*/ 	.short	(.L_466 - .L_465)


	//   ....[0]....
.L_465:
        /*0050*/ 	.word	0x000000f0


	//   ....[1]....
        /*0054*/ 	.word	0x00001100


	//----- nvinfo : EIATTR_CTAIDZ_USED
	.align		4
.L_466:
        /*0058*/ 	.byte	0x01, 0x04
	.zero		2


	//----- nvinfo : EIATTR_CRS_STACK_SIZE
	.align		4
        /*005c*/ 	.byte	0x04, 0x1e
        /*005e*/ 	.short	(.L_468 - .L_467)
.L_467:
        /*0060*/ 	.word	0x00000000
.L_468:


//--------------------- .nv.callgraph             --------------------------
	.section	.nv.callgraph,"",@"SHT_CUDA_CALLGRAPH"
	.align	4
	.sectionentsize	8
	.align		4
        /*0000*/ 	.word	0x00000000
	.align		4
        /*0004*/ 	.word	0xffffffff
	.align		4
        /*0008*/ 	.word	0x00000000
	.align		4
        /*000c*/ 	.word	0xfffffffe
	.align		4
        /*0010*/ 	.word	0x00000000
	.align		4
        /*0014*/ 	.word	0xfffffffd
	.align		4
        /*0018*/ 	.word	0x00000000
	.align		4
        /*001c*/ 	.word	0xfffffffc


//--------------------- .nv.rel.action            --------------------------
	.section	.nv.rel.action,"",@"SHT_CUDA_RELOCINFO"
	.align	8
	.sectionentsize	8
        /*0000*/ 	.byte	0x73, 0x00, 0x00, 0x00, 0x00, 0x00, 0x00, 0x00, 0x00, 0x00, 0x00, 0x11, 0x25, 0x00, 0x05, 0x36


//--------------------- .nv.constant4             --------------------------
	.section	.nv.constant4,"a",@progbits
	.align	8
	.align		8
.nv.constant4:
        /*0000*/ 	.dword	_ZN72_INTERNAL_63872949_36_flash_bwd_hdim96_fp16_causal_sm80_cu_ea41c527_31194cuda3std3__45__cpo5beginE
	.align		8
        /*0008*/ 	.dword	_ZN72_INTERNAL_63872949_36_flash_bwd_hdim96_fp16_causal_sm80_cu_ea41c527_31194cuda3std3__45__cpo3endE
	.align		8
        /*0010*/ 	.dword	_ZN72_INTERNAL_63872949_36_flash_bwd_hdim96_fp16_causal_sm80_cu_ea41c527_31194cuda3std3__45__cpo6cbeginE
	.align		8
        /*0018*/ 	.dword	_ZN72_INTERNAL_63872949_36_flash_bwd_hdim96_fp16_causal_sm80_cu_ea41c527_31194cuda3std3__45__cpo4cendE
	.align		8
        /*0020*/ 	.dword	_ZN72_INTERNAL_63872949_36_flash_bwd_hdim96_fp16_causal_sm80_cu_ea41c527_31194cuda3std3__474_GLOBAL__N__63872949_36_flash_bwd_hdim96_fp16_causal_sm80_cu_ea41c527_31196ignoreE
	.align		8
        /*0028*/ 	.dword	_ZN72_INTERNAL_63872949_36_flash_bwd_hdim96_fp16_causal_sm80_cu_ea41c527_31194cuda3std3__419piecewise_constructE
	.align		8
        /*0030*/ 	.dword	_ZN72_INTERNAL_63872949_36_flash_bwd_hdim96_fp16_causal_sm80_cu_ea41c527_31194cuda3std3__48in_placeE
	.align		8
        /*0038*/ 	.dword	_ZN72_INTERNAL_63872949_36_flash_bwd_hdim96_fp16_causal_sm80_cu_ea41c527_31194cuda3std6ranges3__45__cpo4swapE
	.align		8
        /*0040*/ 	.dword	_ZN72_INTERNAL_63872949_36_flash_bwd_hdim96_fp16_causal_sm80_cu_ea41c527_31194cuda3std6ranges3__45__cpo9iter_moveE
	.align		8
        /*0048*/ 	.dword	_ZN72_INTERNAL_63872949_36_flash_bwd_hdim96_fp16_causal_sm80_cu_ea41c527_31194cute7productE
	.align		8
        /*0050*/ 	.dword	_ZN72_INTERNAL_63872949_36_flash_bwd_hdim96_fp16_causal_sm80_cu_ea41c527_31194cute1_E


//--------------------- .nv.constant0._ZN5flash44flash_bwd_dq_dk_dv_loop_seqk_parallel_kernelI23Flash_bwd_kernel_traitsILi96ELi64ELi128ELi8ELi2ELi4ELi4ELb1ELb0EN7cutlass6half_tE19Flash_kernel_traitsILi96ELi64ELi128ELi8ES3_EELb0ELb1ELb0ELb0ELb0ELb0ELb0EEEvNS_16Flash_bwd_paramsE --------------------------
	.section	.nv.constant0._ZN5flash44flash_bwd_dq_dk_dv_loop_seqk_parallel_kernelI23Flash_bwd_kernel_traitsILi96ELi64ELi128ELi8ELi2ELi4ELi4ELb1ELb0EN7cutlass6half_tE19Flash_kernel_traitsILi96ELi64ELi128ELi8ES3_EELb0ELb1ELb0ELb0ELb0ELb0ELb0EEEvNS_16Flash_bwd_paramsE,"a",@progbits
	.sectionflags	@""
	.align	4
.nv.constant0._ZN5flash44flash_bwd_dq_dk_dv_loop_seqk_parallel_kernelI23Flash_bwd_kernel_traitsILi96ELi64ELi128ELi8ELi2ELi4ELi4ELb1ELb0EN7cutlass6half_tE19Flash_kernel_traitsILi96ELi64ELi128ELi8ES3_EELb0ELb1ELb0ELb0ELb0ELb0ELb0EEEvNS_16Flash_bwd_paramsE:
	.zero		992


//--------------------- .nv.constant0._ZN5flash44flash_bwd_dq_dk_dv_loop_seqk_parallel_kernelI23Flash_bwd_kernel_traitsILi96ELi64ELi128ELi8ELi2ELi4ELi4ELb1ELb0EN7cutlass6half_tE19Flash_kernel_traitsILi96ELi64ELi128ELi8ES3_EELb0ELb1ELb0ELb0ELb1ELb1ELb0EEEvNS_16Flash_bwd_paramsE --------------------------
	.section	.nv.constant0._ZN5flash44flash_bwd_dq_dk_dv_loop_seqk_parallel_kernelI23Flash_bwd_kernel_traitsILi96ELi64ELi128ELi8ELi2ELi4ELi4ELb1ELb0EN7cutlass6half_tE19Flash_kernel_traitsILi96ELi64ELi128ELi8ES3_EELb0ELb1ELb0ELb0ELb1ELb1ELb0EEEvNS_16Flash_bwd_paramsE,"a",@progbits
	.sectionflags	@""
	.align	4
.nv.constant0._ZN5flash44flash_bwd_dq_dk_dv_loop_seqk_parallel_kernelI23Flash_bwd_kernel_traitsILi96ELi64ELi128ELi8ELi2ELi4ELi4ELb1ELb0EN7cutlass6half_tE19Flash_kernel_traitsILi96ELi64ELi128ELi8ES3_EELb0ELb1ELb0ELb0ELb1ELb1ELb0EEEvNS_16Flash_bwd_paramsE:
	.zero		992


//--------------------- .nv.constant0._ZN5flash44flash_bwd_dq_dk_dv_loop_seqk_parallel_kernelI23Flash_bwd_kernel_traitsILi96ELi64ELi128ELi8ELi2ELi4ELi4ELb1ELb0EN7cutlass6half_tE19Flash_kernel_traitsILi96ELi64ELi128ELi8ES3_EELb0ELb1ELb0ELb0ELb0ELb1ELb0EEEvNS_16Flash_bwd_paramsE --------------------------
	.section	.nv.constant0._ZN5flash44flash_bwd_dq_dk_dv_loop_seqk_parallel_kernelI23Flash_bwd_kernel_traitsILi96ELi64ELi128ELi8ELi2ELi4ELi4ELb1ELb0EN7cutlass6half_tE19Flash_kernel_traitsILi96ELi64ELi128ELi8ES3_EELb0ELb1ELb0ELb0ELb0ELb1ELb0EEEvNS_16Flash_bwd_paramsE,"a",@progbits
	.sectionflags	@""
	.align	4
.nv.constant0._ZN5flash44flash_bwd_dq_dk_dv_loop_seqk_parallel_kernelI23Flash_bwd_kernel_traitsILi96ELi64ELi128ELi8ELi2ELi4ELi4ELb1ELb0EN7cutlass6half_tE19Flash_kernel_traitsILi96ELi64ELi128ELi8ES3_EELb0ELb1ELb0ELb0ELb0ELb1ELb0EEEvNS_16Flash_bwd_paramsE:
	.zero		992


//--------------------- .nv.constant0._ZN5flash44flash_bwd_dq_dk_dv_loop_seqk_parallel_kernelI23Flash_bwd_kernel_traitsILi96ELi64ELi128ELi8ELi2ELi4ELi4ELb1ELb0EN7cutlass6half_tE19Flash_kernel_traitsILi96ELi64ELi128ELi8ES3_EELb0ELb1ELb0ELb1ELb0ELb0ELb0EEEvNS_16Flash_bwd_paramsE --------------------------
	.section	.nv.constant0._ZN5flash44flash_bwd_dq_dk_dv_loop_seqk_parallel_kernelI23Flash_bwd_kernel_traitsILi96ELi64ELi128ELi8ELi2ELi4ELi4ELb1ELb0EN7cutlass6half_tE19Flash_kernel_traitsILi96ELi64ELi128ELi8ES3_EELb0ELb1ELb0ELb1ELb0ELb0ELb0EEEvNS_16Flash_bwd_paramsE,"a",@progbits
	.sectionflags	@""
	.align	4
.nv.constant0._ZN5flash44flash_bwd_dq_dk_dv_loop_seqk_parallel_kernelI23Flash_bwd_kernel_traitsILi96ELi64ELi128ELi8ELi2ELi4ELi4ELb1ELb0EN7cutlass6half_tE19Flash_kernel_traitsILi96ELi64ELi128ELi8ES3_EELb0ELb1ELb0ELb1ELb0ELb0ELb0EEEvNS_16Flash_bwd_paramsE:
	.zero		992


//--------------------- .nv.constant0._ZN5flash27flash_bwd_convert_dq_kernelI23Flash_bwd_kernel_traitsILi96ELi64ELi128ELi8ELi2ELi4ELi4ELb1ELb0EN7cutlass6half_tE19Flash_kernel_traitsILi96ELi64ELi128ELi8ES3_EEEEvNS_16Flash_bwd_paramsEi --------------------------
	.section	.nv.constant0._ZN5flash27flash_bwd_convert_dq_kernelI23Flash_bwd_kernel_traitsILi96ELi64ELi128ELi8ELi2ELi4ELi4ELb1ELb0EN7cutlass6half_tE19Flash_kernel_traitsILi96ELi64ELi128ELi8ES3_EEEEvNS_16Flash_bwd_paramsEi,"a",@progbits
	.sectionflags	@""
	.align	4
.nv.constant0._ZN5flash27flash_bwd_convert_dq_kernelI23Flash_bwd_kernel_traitsILi96ELi64ELi128ELi8ELi2ELi4ELi4ELb1ELb0EN7cutlass6half_tE19Flash_kernel_traitsILi96ELi64ELi128ELi8ES3_EEEEvNS_16Flash_bwd_paramsEi:
	.zero		996


//--------------------- .nv.constant0._ZN5flash44flash_bwd_dq_dk_dv_loop_seqk_parallel_kernelI23Flash_bwd_kernel_traitsILi96ELi64ELi128ELi8ELi2ELi4ELi4ELb1ELb0EN7cutlass6half_tE19Flash_kernel_traitsILi96ELi64ELi128ELi8ES3_EELb1ELb1ELb0ELb0ELb0ELb0ELb0EEEvNS_16Flash_bwd_paramsE --------------------------
	.section	.nv.constant0._ZN5flash44flash_bwd_dq_dk_dv_loop_seqk_parallel_kernelI23Flash_bwd_kernel_traitsILi96ELi64ELi128ELi8ELi2ELi4ELi4ELb1ELb0EN7cutlass6half_tE19Flash_kernel_traitsILi96ELi64ELi128ELi8ES3_EELb1ELb1ELb0ELb0ELb0ELb0ELb0EEEvNS_16Flash_bwd_paramsE,"a",@progbits
	.sectionflags	@""
	.align	4
.nv.constant0._ZN5flash44flash_bwd_dq_dk_dv_loop_seqk_parallel_kernelI23Flash_bwd_kernel_traitsILi96ELi64ELi128ELi8ELi2ELi4ELi4ELb1ELb0EN7cutlass6half_tE19Flash_kernel_traitsILi96ELi64ELi128ELi8ES3_EELb1ELb1ELb0ELb0ELb0ELb0ELb0EEEvNS_16Flash_bwd_paramsE:
	.zero		992


//--------------------- .nv.constant0._ZN5flash44flash_bwd_dq_dk_dv_loop_seqk_parallel_kernelI23Flash_bwd_kernel_traitsILi96ELi64ELi128ELi8ELi2ELi4ELi4ELb1ELb0EN7cutlass6half_tE19Flash_kernel_traitsILi96ELi64ELi128ELi8ES3_EELb0ELb1ELb0ELb0ELb0ELb0ELb1EEEvNS_16Flash_bwd_paramsE --------------------------
	.section	.nv.constant0._ZN5flash44flash_bwd_dq_dk_dv_loop_seqk_parallel_kernelI23Flash_bwd_kernel_traitsILi96ELi64ELi128ELi8ELi2ELi4ELi4ELb1ELb0EN7cutlass6half_tE19Flash_kernel_traitsILi96ELi64ELi128ELi8ES3_EELb0ELb1ELb0ELb0ELb0ELb0ELb1EEEvNS_16Flash_bwd_paramsE,"a",@progbits
	.sectionflags	@""
	.align	4
.nv.constant0._ZN5flash44flash_bwd_dq_dk_dv_loop_seqk_parallel_kernelI23Flash_bwd_kernel_traitsILi96ELi64ELi128ELi8ELi2ELi4ELi4ELb1ELb0EN7cutlass6half_tE19Flash_kernel_traitsILi96ELi64ELi128ELi8ES3_EELb0ELb1ELb0ELb0ELb0ELb0ELb1EEEvNS_16Flash_bwd_paramsE:
	.zero		992


//--------------------- .nv.constant0._ZN5flash44flash_bwd_dq_dk_dv_loop_seqk_parallel_kernelI23Flash_bwd_kernel_traitsILi96ELi64ELi128ELi8ELi2ELi4ELi4ELb1ELb0EN7cutlass6half_tE19Flash_kernel_traitsILi96ELi64ELi128ELi8ES3_EELb1ELb1ELb0ELb0ELb1ELb1ELb0EEEvNS_16Flash_bwd_paramsE --------------------------
	.section	.nv.constant0._ZN5flash44flash_bwd_dq_dk_dv_loop_seqk_parallel_kernelI23Flash_bwd_kernel_traitsILi96ELi64ELi128ELi8ELi2ELi4ELi4ELb1ELb0EN7cutlass6half_tE19Flash_kernel_traitsILi96ELi64ELi128ELi8ES3_EELb1ELb1ELb0ELb0ELb1ELb1ELb0EEEvNS_16Flash_bwd_paramsE,"a",@progbits
	.sectionflags	@""
	.align	4
.nv.constant0._ZN5flash44flash_bwd_dq_dk_dv_loop_seqk_parallel_kernelI23Flash_bwd_kernel_traitsILi96ELi64ELi128ELi8ELi2ELi4ELi4ELb1ELb0EN7cutlass6half_tE19Flash_kernel_traitsILi96ELi64ELi128ELi8ES3_EELb1ELb1ELb0ELb0ELb1ELb1ELb0EEEvNS_16Flash_bwd_paramsE:
	.zero		992


//--------------------- .nv.constant0._ZN5flash44flash_bwd_dq_dk_dv_loop_seqk_parallel_kernelI23Flash_bwd_kernel_traitsILi96ELi64ELi128ELi8ELi2ELi4ELi4ELb1ELb0EN7cutlass6half_tE19Flash_kernel_traitsILi96ELi64ELi128ELi8ES3_EELb0ELb1ELb0ELb0ELb1ELb1ELb1EEEvNS_16Flash_bwd_paramsE --------------------------
	.section	.nv.constant0._ZN5flash44flash_bwd_dq_dk_dv_loop_seqk_parallel_kernelI23Flash_bwd_kernel_traitsILi96ELi64ELi128ELi8ELi2ELi4ELi4ELb1ELb0EN7cutlass6half_tE19Flash_kernel_traitsILi96ELi64ELi128ELi8ES3_EELb0ELb1ELb0ELb0ELb1ELb1ELb1EEEvNS_16Flash_bwd_paramsE,"a",@progbits
	.sectionflags	@""
	.align	4
.nv.constant0._ZN5flash44flash_bwd_dq_dk_dv_loop_seqk_parallel_kernelI23Flash_bwd_kernel_traitsILi96ELi64ELi128ELi8ELi2ELi4ELi4ELb1ELb0EN7cutlass6half_tE19Flash_kernel_traitsILi96ELi64ELi128ELi8ES3_EELb0ELb1ELb0ELb0ELb1ELb1ELb1EEEvNS_16Flash_bwd_paramsE:
	.zero		992


//--------------------- .nv.constant0._ZN5flash44flash_bwd_dq_dk_dv_loop_seqk_parallel_kernelI23Flash_bwd_kernel_traitsILi96ELi64ELi128ELi8ELi2ELi4ELi4ELb1ELb0EN7cutlass6half_tE19Flash_kernel_traitsILi96ELi64ELi128ELi8ES3_EELb1ELb1ELb0ELb0ELb0ELb1ELb0EEEvNS_16Flash_bwd_paramsE --------------------------
	.section	.nv.constant0._ZN5flash44flash_bwd_dq_dk_dv_loop_seqk_parallel_kernelI23Flash_bwd_kernel_traitsILi96ELi64ELi128ELi8ELi2ELi4ELi4ELb1ELb0EN7cutlass6half_tE19Flash_kernel_traitsILi96ELi64ELi128ELi8ES3_EELb1ELb1ELb0ELb0ELb0ELb1ELb0EEEvNS_16Flash_bwd_paramsE,"a",@progbits
	.sectionflags	@""
	.align	4
.nv.constant0._ZN5flash44flash_bwd_dq_dk_dv_loop_seqk_parallel_kernelI23Flash_bwd_kernel_traitsILi96ELi64ELi128ELi8ELi2ELi4ELi4ELb1ELb0EN7cutlass6half_tE19Flash_kernel_traitsILi96ELi64ELi128ELi8ES3_EELb1ELb1ELb0ELb0ELb0ELb1ELb0EEEvNS_16Flash_bwd_paramsE:
	.zero		992


//--------------------- .nv.constant0._ZN5flash44flash_bwd_dq_dk_dv_loop_seqk_parallel_kernelI23Flash_bwd_kernel_traitsILi96ELi64ELi128ELi8ELi2ELi4ELi4ELb1ELb0EN7cutlass6half_tE19Flash_kernel_traitsILi96ELi64ELi128ELi8ES3_EELb0ELb1ELb0ELb0ELb0ELb1ELb1EEEvNS_16Flash_bwd_paramsE --------------------------
	.section	.nv.constant0._ZN5flash44flash_bwd_dq_dk_dv_loop_seqk_parallel_kernelI23Flash_bwd_kernel_traitsILi96ELi64ELi128ELi8ELi2ELi4ELi4ELb1ELb0EN7cutlass6half_tE19Flash_kernel_traitsILi96ELi64ELi128ELi8ES3_EELb0ELb1ELb0ELb0ELb0ELb1ELb1EEEvNS_16Flash_bwd_paramsE,"a",@progbits
	.sectionflags	@""
	.align	4
.nv.constant0._ZN5flash44flash_bwd_dq_dk_dv_loop_seqk_parallel_kernelI23Flash_bwd_kernel_traitsILi96ELi64ELi128ELi8ELi2ELi4ELi4ELb1ELb0EN7cutlass6half_tE19Flash_kernel_traitsILi96ELi64ELi128ELi8ES3_EELb0ELb1ELb0ELb0ELb0ELb1ELb1EEEvNS_16Flash_bwd_paramsE:
	.zero		992


//--------------------- .nv.constant0._ZN5flash44flash_bwd_dq_dk_dv_loop_seqk_parallel_kernelI23Flash_bwd_kernel_traitsILi96ELi64ELi128ELi8ELi2ELi4ELi4ELb1ELb0EN7cutlass6half_tE19Flash_kernel_traitsILi96ELi64ELi128ELi8ES3_EELb1ELb1ELb0ELb1ELb0ELb0ELb0EEEvNS_16Flash_bwd_paramsE --------------------------
	.section	.nv.constant0._ZN5flash44flash_bwd_dq_dk_dv_loop_seqk_parallel_kernelI23Flash_bwd_kernel_traitsILi96ELi64ELi128ELi8ELi2ELi4ELi4ELb1ELb0EN7cutlass6half_tE19Flash_kernel_traitsILi96ELi64ELi128ELi8ES3_EELb1ELb1ELb0ELb1ELb0ELb0ELb0EEEvNS_16Flash_bwd_paramsE,"a",@progbits
	.sectionflags	@""
	.align	4
.nv.constant0._ZN5flash44flash_bwd_dq_dk_dv_loop_seqk_parallel_kernelI23Flash_bwd_kernel_traitsILi96ELi64ELi128ELi8ELi2ELi4ELi4ELb1ELb0EN7cutlass6half_tE19Flash_kernel_traitsILi96ELi64ELi128ELi8ES3_EELb1ELb1ELb0ELb1ELb0ELb0ELb0EEEvNS_16Flash_bwd_paramsE:
	.zero		992


//--------------------- .nv.constant0._ZN5flash44flash_bwd_dq_dk_dv_loop_seqk_parallel_kernelI23Flash_bwd_kernel_traitsILi96ELi64ELi128ELi8ELi2ELi4ELi4ELb1ELb0EN7cutlass6half_tE19Flash_kernel_traitsILi96ELi64ELi128ELi8ES3_EELb0ELb1ELb0ELb1ELb0ELb0ELb1EEEvNS_16Flash_bwd_paramsE --------------------------
	.section	.nv.constant0._ZN5flash44flash_bwd_dq_dk_dv_loop_seqk_parallel_kernelI23Flash_bwd_kernel_traitsILi96ELi64ELi128ELi8ELi2ELi4ELi4ELb1ELb0EN7cutlass6half_tE19Flash_kernel_traitsILi96ELi64ELi128ELi8ES3_EELb0ELb1ELb0ELb1ELb0ELb0ELb1EEEvNS_16Flash_bwd_paramsE,"a",@progbits
	.sectionflags	@""
	.align	4
.nv.constant0._ZN5flash44flash_bwd_dq_dk_dv_loop_seqk_parallel_kernelI23Flash_bwd_kernel_traitsILi96ELi64ELi128ELi8ELi2ELi4ELi4ELb1ELb0EN7cutlass6half_tE19Flash_kernel_traitsILi96ELi64ELi128ELi8ES3_EELb0ELb1ELb0ELb1ELb0ELb0ELb1EEEvNS_16Flash_bwd_paramsE:
	.zero		992


//--------------------- .nv.constant0._ZN5flash25flash_bwd_dot_do_o_kernelILb0E23Flash_bwd_kernel_traitsILi96ELi64ELi128ELi8ELi2ELi4ELi4ELb1ELb0EN7cutlass6half_tE19Flash_kernel_traitsILi96ELi64ELi128ELi8ES3_EEEEvNS_16Flash_bwd_paramsE --------------------------
	.section	.nv.constant0._ZN5flash25flash_bwd_dot_do_o_kernelILb0E23Flash_bwd_kernel_traitsILi96ELi64ELi128ELi8ELi2ELi4ELi4ELb1ELb0EN7cutlass6half_tE19Flash_kernel_traitsILi96ELi64ELi128ELi8ES3_EEEEvNS_16Flash_bwd_paramsE,"a",@progbits
	.sectionflags	@""
	.align	4
.nv.constant0._ZN5flash25flash_bwd_dot_do_o_kernelILb0E23Flash_bwd_kernel_traitsILi96ELi64ELi128ELi8ELi2ELi4ELi4ELb1ELb0EN7cutlass6half_tE19Flash_kernel_traitsILi96ELi64ELi128ELi8ES3_EEEEvNS_16Flash_bwd_paramsE:
	.zero		992


//--------------------- .nv.constant0._ZN5flash25flash_bwd_dot_do_o_kernelILb1E23Flash_bwd_kernel_traitsILi96ELi64ELi128ELi8ELi2ELi4ELi4ELb1ELb0EN7cutlass6half_tE19Flash_kernel_traitsILi96ELi64ELi128ELi8ES3_EEEEvNS_16Flash_bwd_paramsE --------------------------
	.section	.nv.constant0._ZN5flash25flash_bwd_dot_do_o_kernelILb1E23Flash_bwd_kernel_traitsILi96ELi64ELi128ELi8ELi2ELi4ELi4ELb1ELb0EN7cutlass6half_tE19Flash_kernel_traitsILi96ELi64ELi128ELi8ES3_EEEEvNS_16Flash_bwd_paramsE,"a",@progbits
	.sectionflags	@""
	.align	4
.nv.constant0._ZN5flash25flash_bwd_dot_do_o_kernelILb1E23Flash_bwd_kernel_traitsILi96ELi64ELi128ELi8ELi2ELi4ELi4ELb1ELb0EN7cutlass6half_tE19Flash_kernel_traitsILi96ELi64ELi128ELi8ES3_EEEEvNS_16Flash_bwd_paramsE:
	.zero		992


//--------------------- .nv.constant0._ZN5flash27flash_bwd_convert_dq_kernelI23Flash_bwd_kernel_traitsILi96ELi64ELi128ELi8ELi2ELi4ELi4ELb0ELb0EN7cutlass6half_tE19Flash_kernel_traitsILi96ELi64ELi128ELi8ES3_EEEEvNS_16Flash_bwd_paramsEi --------------------------
	.section	.nv.constant0._ZN5flash27flash_bwd_convert_dq_kernelI23Flash_bwd_kernel_traitsILi96ELi64ELi128ELi8ELi2ELi4ELi4ELb0ELb0EN7cutlass6half_tE19Flash_kernel_traitsILi96ELi64ELi128ELi8ES3_EEEEvNS_16Flash_bwd_paramsEi,"a",@progbits
	.sectionflags	@""
	.align	4
.nv.constant0._ZN5flash27flash_bwd_convert_dq_kernelI23Flash_bwd_kernel_traitsILi96ELi64ELi128ELi8ELi2ELi4ELi4ELb0ELb0EN7cutlass6half_tE19Flash_kernel_traitsILi96ELi64ELi128ELi8ES3_EEEEvNS_16Flash_bwd_paramsEi:
	.zero		996


//--------------------- .nv.constant0._ZN5flash44flash_bwd_dq_dk_dv_loop_seqk_parallel_kernelI23Flash_bwd_kernel_traitsILi96ELi64ELi128ELi8ELi2ELi4ELi4ELb0ELb0EN7cutlass6half_tE19Flash_kernel_traitsILi96ELi64ELi128ELi8ES3_EELb1ELb1ELb0ELb0ELb0ELb0ELb0EEEvNS_16Flash_bwd_paramsE --------------------------
	.section	.nv.constant0._ZN5flash44flash_bwd_dq_dk_dv_loop_seqk_parallel_kernelI23Flash_bwd_kernel_traitsILi96ELi64ELi128ELi8ELi2ELi4ELi4ELb0ELb0EN7cutlass6half_tE19Flash_kernel_traitsILi96ELi64ELi128ELi8ES3_EELb1ELb1ELb0ELb0ELb0ELb0ELb0EEEvNS_16Flash_bwd_paramsE,"a",@progbits
	.sectionflags	@""
	.align	4
.nv.constant0._ZN5flash44flash_bwd_dq_dk_dv_loop_seqk_parallel_kernelI23Flash_bwd_kernel_traitsILi96ELi64ELi128ELi8ELi2ELi4ELi4ELb0ELb0EN7cutlass6half_tE19Flash_kernel_traitsILi96ELi64ELi128ELi8ES3_EELb1ELb1ELb0ELb0ELb0ELb0ELb0EEEvNS_16Flash_bwd_paramsE:
	.zero		992


//--------------------- .nv.constant0._ZN5flash44flash_bwd_dq_dk_dv_loop_seqk_parallel_kernelI23Flash_bwd_kernel_traitsILi96ELi64ELi128ELi8ELi2ELi4ELi4ELb0ELb0EN7cutlass6half_tE19Flash_kernel_traitsILi96ELi64ELi128ELi8ES3_EELb0ELb1ELb0ELb0ELb0ELb0ELb1EEEvNS_16Flash_bwd_paramsE --------------------------
	.section	.nv.constant0._ZN5flash44flash_bwd_dq_dk_dv_loop_seqk_parallel_kernelI23Flash_bwd_kernel_traitsILi96ELi64ELi128ELi8ELi2ELi4ELi4ELb0ELb0EN7cutlass6half_tE19Flash_kernel_traitsILi96ELi64ELi128ELi8ES3_EELb0ELb1ELb0ELb0ELb0ELb0ELb1EEEvNS_16Flash_bwd_paramsE,"a",@progbits
	.sectionflags	@""
	.align	4
.nv.constant0._ZN5flash44flash_bwd_dq_dk_dv_loop_seqk_parallel_kernelI23Flash_bwd_kernel_traitsILi96ELi64ELi128ELi8ELi2ELi4ELi4ELb0ELb0EN7cutlass6half_tE19Flash_kernel_traitsILi96ELi64ELi128ELi8ES3_EELb0ELb1ELb0ELb0ELb0ELb0ELb1EEEvNS_16Flash_bwd_paramsE:
	.zero		992


//--------------------- .nv.constant0._ZN5flash44flash_bwd_dq_dk_dv_loop_seqk_parallel_kernelI23Flash_bwd_kernel_traitsILi96ELi64ELi128ELi8ELi2ELi4ELi4ELb0ELb0EN7cutlass6half_tE19Flash_kernel_traitsILi96ELi64ELi128ELi8ES3_EELb1ELb1ELb0ELb0ELb1ELb1ELb0EEEvNS_16Flash_bwd_paramsE --------------------------
	.section	.nv.constant0._ZN5flash44flash_bwd_dq_dk_dv_loop_seqk_parallel_kernelI23Flash_bwd_kernel_traitsILi96ELi64ELi128ELi8ELi2ELi4ELi4ELb0ELb0EN7cutlass6half_tE19Flash_kernel_traitsILi96ELi64ELi128ELi8ES3_EELb1ELb1ELb0ELb0ELb1ELb1ELb0EEEvNS_16Flash_bwd_paramsE,"a",@progbits
	.sectionflags	@""
	.align	4
.nv.constant0._ZN5flash44flash_bwd_dq_dk_dv_loop_seqk_parallel_kernelI23Flash_bwd_kernel_traitsILi96ELi64ELi128ELi8ELi2ELi4ELi4ELb0ELb0EN7cutlass6half_tE19Flash_kernel_traitsILi96ELi64ELi128ELi8ES3_EELb1ELb1ELb0ELb0ELb1ELb1ELb0EEEvNS_16Flash_bwd_paramsE:
	.zero		992


//--------------------- .nv.constant0._ZN5flash44flash_bwd_dq_dk_dv_loop_seqk_parallel_kernelI23Flash_bwd_kernel_traitsILi96ELi64ELi128ELi8ELi2ELi4ELi4ELb0ELb0EN7cutlass6half_tE19Flash_kernel_traitsILi96ELi64ELi128ELi8ES3_EELb0ELb1ELb0ELb0ELb1ELb1ELb1EEEvNS_16Flash_bwd_paramsE --------------------------
	.section	.nv.constant0._ZN5flash44flash_bwd_dq_dk_dv_loop_seqk_parallel_kernelI23Flash_bwd_kernel_traitsILi96ELi64ELi128ELi8ELi2ELi4ELi4ELb0ELb0EN7cutlass6half_tE19Flash_kernel_traitsILi96ELi64ELi128ELi8ES3_EELb0ELb1ELb0ELb0ELb1ELb1ELb1EEEvNS_16Flash_bwd_paramsE,"a",@progbits
	.sectionflags	@""
	.align	4
.nv.constant0._ZN5flash44flash_bwd_dq_dk_dv_loop_seqk_parallel_kernelI23Flash_bwd_kernel_traitsILi96ELi64ELi128ELi8ELi2ELi4ELi4ELb0ELb0EN7cutlass6half_tE19Flash_kernel_traitsILi96ELi64ELi128ELi8ES3_EELb0ELb1ELb0ELb0ELb1ELb1ELb1EEEvNS_16Flash_bwd_paramsE:
	.zero		992


//--------------------- .nv.constant0._ZN5flash44flash_bwd_dq_dk_dv_loop_seqk_parallel_kernelI23Flash_bwd_kernel_traitsILi96ELi64ELi128ELi8ELi2ELi4ELi4ELb0ELb0EN7cutlass6half_tE19Flash_kernel_traitsILi96ELi64ELi128ELi8ES3_EELb1ELb1ELb0ELb0ELb0ELb1ELb0EEEvNS_16Flash_bwd_paramsE --------------------------
	.section	.nv.constant0._ZN5flash44flash_bwd_dq_dk_dv_loop_seqk_parallel_kernelI23Flash_bwd_kernel_traitsILi96ELi64ELi128ELi8ELi2ELi4ELi4ELb0ELb0EN7cutlass6half_tE19Flash_kernel_traitsILi96ELi64ELi128ELi8ES3_EELb1ELb1ELb0ELb0ELb0ELb1ELb0EEEvNS_16Flash_bwd_paramsE,"a",@progbits
	.sectionflags	@""
	.align	4
.nv.constant0._ZN5flash44flash_bwd_dq_dk_dv_loop_seqk_parallel_kernelI23Flash_bwd_kernel_traitsILi96ELi64ELi128ELi8ELi2ELi4ELi4ELb0ELb0EN7cutlass6half_tE19Flash_kernel_traitsILi96ELi64ELi128ELi8ES3_EELb1ELb1ELb0ELb0ELb0ELb1ELb0EEEvNS_16Flash_bwd_paramsE:
	.zero		992


//--------------------- .nv.constant0._ZN5flash44flash_bwd_dq_dk_dv_loop_seqk_parallel_kernelI23Flash_bwd_kernel_traitsILi96ELi64ELi128ELi8ELi2ELi4ELi4ELb0ELb0EN7cutlass6half_tE19Flash_kernel_traitsILi96ELi64ELi128ELi8ES3_EELb0ELb1ELb0ELb0ELb0ELb1ELb1EEEvNS_16Flash_bwd_paramsE --------------------------
	.section	.nv.constant0._ZN5flash44flash_bwd_dq_dk_dv_loop_seqk_parallel_kernelI23Flash_bwd_kernel_traitsILi96ELi64ELi128ELi8ELi2ELi4ELi4ELb0ELb0EN7cutlass6half_tE19Flash_kernel_traitsILi96ELi64ELi128ELi8ES3_EELb0ELb1ELb0ELb0ELb0ELb1ELb1EEEvNS_16Flash_bwd_paramsE,"a",@progbits
	.sectionflags	@""
	.align	4
.nv.constant0._ZN5flash44flash_bwd_dq_dk_dv_loop_seqk_parallel_kernelI23Flash_bwd_kernel_traitsILi96ELi64ELi128ELi8ELi2ELi4ELi4ELb0ELb0EN7cutlass6half_tE19Flash_kernel_traitsILi96ELi64ELi128ELi8ES3_EELb0ELb1ELb0ELb0ELb0ELb1ELb1EEEvNS_16Flash_bwd_paramsE:
	.zero		992


//--------------------- .nv.constant0._ZN5flash44flash_bwd_dq_dk_dv_loop_seqk_parallel_kernelI23Flash_bwd_kernel_traitsILi96ELi64ELi128ELi8ELi2ELi4ELi4ELb0ELb0EN7cutlass6half_tE19Flash_kernel_traitsILi96ELi64ELi128ELi8ES3_EELb1ELb1ELb0ELb1ELb0ELb0ELb0EEEvNS_16Flash_bwd_paramsE --------------------------
	.section	.nv.constant0._ZN5flash44flash_bwd_dq_dk_dv_loop_seqk_parallel_kernelI23Flash_bwd_kernel_traitsILi96ELi64ELi128ELi8ELi2ELi4ELi4ELb0ELb0EN7cutlass6half_tE19Flash_kernel_traitsILi96ELi64ELi128ELi8ES3_EELb1ELb1ELb0ELb1ELb0ELb0ELb0EEEvNS_16Flash_bwd_paramsE,"a",@progbits
	.sectionflags	@""
	.align	4
.nv.constant0._ZN5flash44flash_bwd_dq_dk_dv_loop_seqk_parallel_kernelI23Flash_bwd_kernel_traitsILi96ELi64ELi128ELi8ELi2ELi4ELi4ELb0ELb0EN7cutlass6half_tE19Flash_kernel_traitsILi96ELi64ELi128ELi8ES3_EELb1ELb1ELb0ELb1ELb0ELb0ELb0EEEvNS_16Flash_bwd_paramsE:
	.zero		992


//--------------------- .nv.constant0._ZN5flash44flash_bwd_dq_dk_dv_loop_seqk_parallel_kernelI23Flash_bwd_kernel_traitsILi96ELi64ELi128ELi8ELi2ELi4ELi4ELb0ELb0EN7cutlass6half_tE19Flash_kernel_traitsILi96ELi64ELi128ELi8ES3_EELb0ELb1ELb0ELb1ELb0ELb0ELb1EEEvNS_16Flash_bwd_paramsE --------------------------
	.section	.nv.constant0._ZN5flash44flash_bwd_dq_dk_dv_loop_seqk_parallel_kernelI23Flash_bwd_kernel_traitsILi96ELi64ELi128ELi8ELi2ELi4ELi4ELb0ELb0EN7cutlass6half_tE19Flash_kernel_traitsILi96ELi64ELi128ELi8ES3_EELb0ELb1ELb0ELb1ELb0ELb0ELb1EEEvNS_16Flash_bwd_paramsE,"a",@progbits
	.sectionflags	@""
	.align	4
.nv.constant0._ZN5flash44flash_bwd_dq_dk_dv_loop_seqk_parallel_kernelI23Flash_bwd_kernel_traitsILi96ELi64ELi128ELi8ELi2ELi4ELi4ELb0ELb0EN7cutlass6half_tE19Flash_kernel_traitsILi96ELi64ELi128ELi8ES3_EELb0ELb1ELb0ELb1ELb0ELb0ELb1EEEvNS_16Flash_bwd_paramsE:
	.zero		992


//--------------------- .nv.constant0._ZN5flash25flash_bwd_dot_do_o_kernelILb0E23Flash_bwd_kernel_traitsILi96ELi64ELi128ELi8ELi2ELi4ELi4ELb0ELb0EN7cutlass6half_tE19Flash_kernel_traitsILi96ELi64ELi128ELi8ES3_EEEEvNS_16Flash_bwd_paramsE --------------------------
	.section	.nv.constant0._ZN5flash25flash_bwd_dot_do_o_kernelILb0E23Flash_bwd_kernel_traitsILi96ELi64ELi128ELi8ELi2ELi4ELi4ELb0ELb0EN7cutlass6half_tE19Flash_kernel_traitsILi96ELi64ELi128ELi8ES3_EEEEvNS_16Flash_bwd_paramsE,"a",@progbits
	.sectionflags	@""
	.align	4
.nv.constant0._ZN5flash25flash_bwd_dot_do_o_kernelILb0E23Flash_bwd_kernel_traitsILi96ELi64ELi128ELi8ELi2ELi4ELi4ELb0ELb0EN7cutlass6half_tE19Flash_kernel_traitsILi96ELi64ELi128ELi8ES3_EEEEvNS_16Flash_bwd_paramsE:
	.zero		992


//--------------------- .nv.constant0._ZN5flash25flash_bwd_dot_do_o_kernelILb1E23Flash_bwd_kernel_traitsILi96ELi64ELi128ELi8ELi2ELi4ELi4ELb0ELb0EN7cutlass6half_tE19Flash_kernel_traitsILi96ELi64ELi128ELi8ES3_EEEEvNS_16Flash_bwd_paramsE --------------------------
	.section	.nv.constant0._ZN5flash25flash_bwd_dot_do_o_kernelILb1E23Flash_bwd_kernel_traitsILi96ELi64ELi128ELi8ELi2ELi4ELi4ELb0ELb0EN7cutlass6half_tE19Flash_kernel_traitsILi96ELi64ELi128ELi8ES3_EEEEvNS_16Flash_bwd_paramsE,"a",@progbits
	.sectionflags	@""
	.align	4
.nv.constant0._ZN5flash25flash_bwd_dot_do_o_kernelILb1E23Flash_bwd_kernel_traitsILi96ELi64ELi128ELi8ELi2ELi4ELi4ELb0ELb0EN7cutlass6half_tE19Flash_kernel_traitsILi96ELi64ELi128ELi8ES3_EEEEvNS_16Flash_bwd_paramsE:
	.zero		992


//--------------------- .text._ZN5flash44flash_bwd_dq_dk_dv_loop_seqk_parallel_kernelI23Flash_bwd_kernel_traitsILi96ELi64ELi128ELi8ELi2ELi4ELi4ELb1ELb0EN7cutlass6half_tE19Flash_kernel_traitsILi96ELi64ELi128ELi8ES3_EELb0ELb1ELb0ELb0ELb0ELb0ELb0EEEvNS_16Flash_bwd_paramsE --------------------------
	.section	.text._ZN5flash44flash_bwd_dq_dk_dv_loop_seqk_parallel_kernelI23Flash_bwd_kernel_traitsILi96ELi64ELi128ELi8ELi2ELi4ELi4ELb1ELb0EN7cutlass6half_tE19Flash_kernel_traitsILi96ELi64ELi128ELi8ES3_EELb0ELb1ELb0ELb0ELb0ELb0ELb0EEEvNS_16Flash_bwd_paramsE,"ax",@progbits
	.sectioninfo	@"SHI_REGISTERS=255"
	.align	128
        .global         _ZN5flash44flash_bwd_dq_dk_dv_loop_seqk_parallel_kernelI23Flash_bwd_kernel_traitsILi96ELi64ELi128ELi8ELi2ELi4ELi4ELb1ELb0EN7cutlass6half_tE19Flash_kernel_traitsILi96ELi64ELi128ELi8ES3_EELb0ELb1ELb0ELb0ELb0ELb0ELb0EEEvNS_16Flash_bwd_paramsE
        .type           _ZN5flash44flash_bwd_dq_dk_dv_loop_seqk_parallel_kernelI23Flash_bwd_kernel_traitsILi96ELi64ELi128ELi8ELi2ELi4ELi4ELb1ELb0EN7cutlass6half_tE19Flash_kernel_traitsILi96ELi64ELi128ELi8ES3_EELb0ELb1ELb0ELb0ELb0ELb0ELb0EEEvNS_16Flash_bwd_paramsE,@function
        .size           _ZN5flash44flash_bwd_dq_dk_dv_loop_seqk_parallel_kernelI23Flash_bwd_kernel_traitsILi96ELi64ELi128ELi8ELi2ELi4ELi4ELb1ELb0EN7cutlass6half_tE19Flash_kernel_traitsILi96ELi64ELi128ELi8ES3_EELb0ELb1ELb0ELb0ELb0ELb0ELb0EEEvNS_16Flash_bwd_paramsE,(.L_x_664 - _ZN5flash44flash_bwd_dq_dk_dv_loop_seqk_parallel_kernelI23Flash_bwd_kernel_traitsILi96ELi64ELi128ELi8ELi2ELi4ELi4ELb1ELb0EN7cutlass6half_tE19Flash_kernel_traitsILi96ELi64ELi128ELi8ES3_EELb0ELb1ELb0ELb0ELb0ELb0ELb0EEEvNS_16Flash_bwd_paramsE)
        .other          _ZN5flash44flash_bwd_dq_dk_dv_loop_seqk_parallel_kernelI23Flash_bwd_kernel_traitsILi96ELi64ELi128ELi8ELi2ELi4ELi4ELb1ELb0EN7cutlass6half_tE19Flash_kernel_traitsILi96ELi64ELi128ELi8ES3_EELb0ELb1ELb0ELb0ELb0ELb0ELb0EEEvNS_16Flash_bwd_paramsE,@"STO_CUDA_ENTRY STV_DEFAULT"
_ZN5flash44flash_bwd_dq_dk_dv_loop_seqk_parallel_kernelI23Flash_bwd_kernel_traitsILi96ELi64ELi128ELi8ELi2ELi4ELi4ELb1ELb0EN7cutlass6half_tE19Flash_kernel_traitsILi96ELi64ELi128ELi8ES3_EELb0ELb1ELb0ELb0ELb0ELb0ELb0EEEvNS_16Flash_bwd_paramsE:
.text._ZN5flash44flash_bwd_dq_dk_dv_loop_seqk_parallel_kernelI23Flash_bwd_kernel_traitsILi96ELi64ELi128ELi8ELi2ELi4ELi4ELb1ELb0EN7cutlass6half_tE19Flash_kernel_traitsILi96ELi64ELi128ELi8ES3_EELb0ELb1ELb0ELb0ELb0ELb0ELb0EEEvNS_16Flash_bwd_paramsE:
[----:B------:R-:W-:Y:S02]  /*0000*/  MOV R1, c[0x0][0x28] ;  /* 0x00000a0000017a02 */ /* 0x000fe40000000f00 */
[----:B------:R-:W1:Y:S01]  /*0010*/  S2UR UR18, SR_CTAID.X ;  /* 0x00000000001279c3 */ /* 0x000e620000002500 */
[----:B------:R-:W-:Y:S01]  /*0020*/  ULDC UR4, c[0x0][0x218] ;  /* 0x0000860000047ab9 */ /* 0x000fe20000000800 */
[----:B------:R-:W-:Y:S01]  /*0030*/  IADD3 R1, R1, -0x50, RZ ;  /* 0xffffffb001017810 */ /* 0x000fe20007ffe0ff */
[----:B------:R-:W-:-:S04]  /*0040*/  UIADD3 UR5, UR4, 0x7f, URZ ;  /* 0x0000007f04057890 */ /* 0x000fc8000fffe03f */
[----:B------:R-:W-:-:S04]  /*0050*/  USHF.R.S32.HI UR4, URZ, 0x1f, UR5 ;  /* 0x0000001f3f047899 */ /* 0x000fc80008011405 */
[----:B------:R-:W-:-:S04]  /*0060*/  ULEA.HI UR4, UR4, UR5, URZ, 0x7 ;  /* 0x0000000504047291 */ /* 0x000fc8000f8f383f */
[----:B------:R-:W-:-:S04]  /*0070*/  USHF.R.S32.HI UR4, URZ, 0x7, UR4 ;  /* 0x000000073f047899 */ /* 0x000fc80008011404 */
[----:B-1----:R-:W-:-:S06]  /*0080*/  UISETP.GE.AND UP0, UPT, UR18, UR4, UPT ;  /* 0x000000041200728c */ /* 0x002fcc000bf06270 */
[----:B------:R-:W-:-:S13]  /*0090*/  PLOP3.LUT P0, PT, PT, PT, UP0, 0x80, 0x0 ;  /* 0x000000000000781c */ /* 0x000fda0003f0f008 */
[----:B------:R-:W-:Y:S05]  /*00a0*/  @P0 EXIT ;  /* 0x000000000000094d */ /* 0x000fea0003800000 */
[----:B------:R-:W1:Y:S01]  /*00b0*/  S2R R20, SR_TID.X ;  /* 0x0000000000147919 */ /* 0x000e620000002100 */
[----:B------:R-:W2:Y:S01]  /*00c0*/  S2UR UR32, SR_CTAID.Y ;  /* 0x00000000002079c3 */ /* 0x000ea20000002600 */
[----:B------:R-:W-:Y:S01]  /*00d0*/  ULDC UR14, c[0x0][0x224] ;  /* 0x00008900000e7ab9 */ /* 0x000fe20000000800 */
[----:B------:R-:W-:Y:S01]  /*00e0*/  IMAD.MOV.U32 R230, RZ, RZ, 0x20 ;  /* 0x00000020ffe67424 */ /* 0x000fe200078e00ff */
[----:B------:R-:W-:Y:S01]  /*00f0*/  USHF.R.S32.HI UR5, URZ, 0x1f, UR14 ;  /* 0x0000001f3f057899 */ /* 0x000fe2000801140e */
[----:B------:R-:W-:Y:S01]  /*0100*/  IMAD.MOV.U32 R233, RZ, RZ, -0x10 ;  /* 0xfffffff0ffe97424 */ /* 0x000fe200078e00ff */
[----:B------:R-:W-:Y:S01]  /*0110*/  ULDC.U8 UR7, c[0x0][0x328] ;  /* 0x0000ca0000077ab9 */ /* 0x000fe20000000000 */
[----:B------:R-:W-:Y:S01]  /*0120*/  IMAD.MOV.U32 R227, RZ, RZ, -0x40 ;  /* 0xffffffc0ffe37424 */ /* 0x000fe200078e00ff */
[----:B------:R-:W-:Y:S01]  /*0130*/  UISETP.NE.AND UP5, UPT, UR7, URZ, UPT ;  /* 0x0000003f0700728c */ /* 0x000fe2000bfa5270 */
[----:B------:R-:W3:Y:S01]  /*0140*/  S2UR UR35, SR_CTAID.Z ;  /* 0x00000000002379c3 */ /* 0x000ee20000002700 */
[----:B------:R-:W-:-:S02]  /*0150*/  ULDC UR46, c[0x0][0x22c] ;  /* 0x00008b00002e7ab9 */ /* 0x000fc40000000800 */
[----:B------:R-:W-:Y:S02]  /*0160*/  ULDC UR36, c[0x0][0x1c0] ;  /* 0x0000700000247ab9 */ /* 0x000fe40000000800 */
[----:B------:R-:W-:Y:S02]  /*0170*/  ULDC UR10, c[0x0][0x1c0] ;  /* 0x00007000000a7ab9 */ /* 0x000fe40000000800 */
[----:B------:R-:W-:Y:S01]  /*0180*/  UIMAD.WIDE UR36, UR46, UR36, URZ ;  /* 0x000000242e2472a5 */ /* 0x000fe2000f8e023f */
[----:B------:R-:W4:Y:S01]  /*0190*/  S2UR UR60, SR_CTAID.X ;  /* 0x00000000003c79c3 */ /* 0x000f220000002500 */
[----:B------:R-:W-:Y:S02]  /*01a0*/  UMOV UR6, 0x80 ;  /* 0x0000008000067882 */ /* 0x000fe40000000000 */
[----:B------:R-:W-:Y:S02]  /*01b0*/  ULDC UR4, c[0x0][0x210] ;  /* 0x0000840000047ab9 */ /* 0x000fe40000000800 */
[----:B------:R-:W-:Y:S01]  /*01c0*/  ULDC UR55, c[0x0][0x234] ;  /* 0x00008d0000377ab9 */ /* 0x000fe20000000800 */
[----:B-1----:R-:W-:Y:S01]  /*01d0*/  SHF.R.S32.HI R19, RZ, 0x1f, R20 ;  /* 0x0000001fff137819 */ /* 0x002fe20000011414 */
[----:B--2---:R-:W-:-:S02]  /*01e0*/  UIMAD.WIDE.U32 UR44, UR32, UR14, URZ ;  /* 0x0000000e202c72a5 */ /* 0x004fc4000f8e003f */
[----:B------:R-:W-:Y:S01]  /*01f0*/  USHF.L.U32 UR14, UR32, 0x7, URZ ;  /* 0x00000007200e7899 */ /* 0x000fe2000800063f */
[CC--:B------:R-:W-:Y:S01]  /*0200*/  LEA.HI R5, R19.reuse, R20.reuse, RZ, 0x2 ;  /* 0x0000001413057211 */ /* 0x0c0fe200078f10ff */
[----:B------:R-:W-:Y:S01]  /*0210*/  ULDC UR11, c[0x0][0x1c0] ;  /* 0x00007000000b7ab9 */ /* 0x000fe20000000800 */
[CC--:B------:R-:W-:Y:S01]  /*0220*/  LEA.HI R11, R19.reuse, R20.reuse, RZ, 0x5 ;  /* 0x00000014130b7211 */ /* 0x0c0fe200078f28ff */
[----:B------:R-:W-:Y:S01]  /*0230*/  ULDC UR9, c[0x0][0x1c0] ;  /* 0x0000700000097ab9 */ /* 0x000fe20000000800 */
[----:B------:R-:W-:Y:S01]  /*0240*/  LEA.HI R6, R19, R20, RZ, 0x4 ;  /* 0x0000001413067211 */ /* 0x000fe200078f20ff */
[----:B---3--:R-:W-:Y:S01]  /*0250*/  UIMAD UR47, UR35, UR46, URZ ;  /* 0x0000002e232f72a4 */ /* 0x008fe2000f8e023f */
[--C-:B------:R-:W-:Y:S01]  /*0260*/  SHF.R.S32.HI R7, RZ, 0x2, R5.reuse ;  /* 0x00000002ff077819 */ /* 0x100fe20000011405 */
[----:B------:R-:W-:Y:S01]  /*0270*/  UIMAD UR46, UR46, UR10, URZ ;  /* 0x0000000a2e2e72a4 */ /* 0x000fe2000f8e023f */
[----:B------:R-:W-:Y:S01]  /*0280*/  SHF.R.S32.HI R0, RZ, 0x1f, R5 ;  /* 0x0000001fff007819 */ /* 0x000fe20000011405 */
[----:B------:R-:W-:Y:S01]  /*0290*/  UIMAD UR55, UR6, UR4, UR55 ;  /* 0x00000004063772a4 */ /* 0x000fe2000f8e0237 */
[----:B------:R-:W-:Y:S01]  /*02a0*/  LOP3.LUT R3, R11, 0xffffffe0, RZ, 0xc0, !PT ;  /* 0xffffffe00b037812 */ /* 0x000fe200078ec0ff */
[----:B------:R-:W-:Y:S01]  /*02b0*/  UIMAD UR52, UR5, UR32, URZ ;  /* 0x00000020053472a4 */ /* 0x000fe2000f8e023f */
[----:B------:R-:W-:Y:S01]  /*02c0*/  SHF.R.S32.HI R8, RZ, 0x4, R6 ;  /* 0x00000004ff087819 */ /* 0x000fe20000011406 */
[----:B------:R-:W-:Y:S01]  /*02d0*/  UIMAD UR4, UR32, UR9, UR35 ;  /* 0x00000009200472a4 */ /* 0x000fe2000f8e0223 */
[-C--:B------:R-:W-:Y:S01]  /*02e0*/  LEA.HI R2, R0, R7.reuse, RZ, 0x3 ;  /* 0x0000000700027211 */ /* 0x080fe200078f18ff */
[----:B------:R-:W-:Y:S01]  /*02f0*/  IMAD.IADD R0, R20, 0x1, -R3 ;  /* 0x0000000114007824 */ /* 0x000fe200078e0a03 */
[----:B------:R-:W-:Y:S01]  /*0300*/  LEA.HI R4, R6, R8, RZ, 0x1 ;  /* 0x0000000806047211 */ /* 0x000fe200078f08ff */
[----:B------:R-:W-:Y:S01]  /*0310*/  @!UP5 UIMAD UR5, UR32, UR11, UR35 ;  /* 0x0000000b2005d2a4 */ /* 0x000fe2000f8e0223 */
[----:B------:R-:W-:Y:S01]  /*0320*/  LEA.HI R9, R5, R7, RZ, 0x1 ;  /* 0x0000000705097211 */ /* 0x000fe200078f08ff */
[----:B------:R-:W-:Y:S01]  /*0330*/  USHF.L.U32 UR41, UR46, 0x6, URZ ;  /* 0x000000062e297899 */ /* 0x000fe2000800063f */
[----:B------:R-:W-:Y:S01]  /*0340*/  LOP3.LUT R3, R4, 0xfffffffe, RZ, 0xc0, !PT ;  /* 0xfffffffe04037812 */ /* 0x000fe200078ec0ff */
[----:B------:R-:W-:Y:S01]  /*0350*/  ULDC UR49, c[0x0][0x214] ;  /* 0x0000850000317ab9 */ /* 0x000fe20000000800 */
[----:B------:R-:W-:Y:S01]  /*0360*/  LOP3.LUT R4, R9, 0x7fffffe, RZ, 0xc0, !PT ;  /* 0x07fffffe09047812 */ /* 0x000fe200078ec0ff */
[----:B------:R-:W-:Y:S01]  /*0370*/  ULDC UR56, c[0x0][0x1c8] ;  /* 0x0000720000387ab9 */ /* 0x000fe20000000800 */
[----:B------:R-:W-:Y:S01]  /*0380*/  LOP3.LUT R2, R2, 0xfffffff8, RZ, 0xc0, !PT ;  /* 0xfffffff802027812 */ /* 0x000fe200078ec0ff */
[----:B------:R-:W-:Y:S01]  /*0390*/  IMAD.IADD R15, R8, 0x1, -R3 ;  /* 0x00000001080f7824 */ /* 0x000fe200078e0a03 */
[----:B------:R-:W-:Y:S01]  /*03a0*/  SHF.R.S32.HI R10, RZ, 0x1f, R0 ;  /* 0x0000001fff0a7819 */ /* 0x000fe20000011400 */
[----:B------:R-:W-:Y:S01]  /*03b0*/  IMAD.IADD R8, R7, 0x1, -R4 ;  /* 0x0000000107087824 */ /* 0x000fe200078e0a04 */
[----:B------:R-:W-:Y:S01]  /*03c0*/  LEA.HI R21, R19, R20, RZ, 0x3 ;  /* 0x0000001413157211 */ /* 0x000fe200078f18ff */
[----:B------:R-:W-:Y:S01]  /*03d0*/  IMAD.IADD R9, R7, 0x1, -R2 ;  /* 0x0000000107097824 */ /* 0x000fe200078e0a02 */
[----:B------:R-:W-:Y:S01]  /*03e0*/  LEA.HI R22, R10, R0, RZ, 0x2 ;  /* 0x000000000a167211 */ /* 0x000fe200078f10ff */
[----:B------:R-:W-:Y:S01]  /*03f0*/  ULDC.U8 UR8, c[0x0][0x3d0] ;  /* 0x0000f40000087ab9 */ /* 0x000fe20000000000 */
[----:B------:R-:W-:Y:S01]  /*0400*/  LOP3.LUT R0, R6, 0xfffffff0, RZ, 0xc0, !PT ;  /* 0xfffffff006007812 */ /* 0x000fe200078ec0ff */
[----:B------:R-:W-:Y:S01]  /*0410*/  ULDC UR50, c[0x0][0x224] ;  /* 0x0000890000327ab9 */ /* 0x000fe20000000800 */
[----:B------:R-:W-:Y:S01]  /*0420*/  LOP3.LUT R6, R5, 0xfffffffc, RZ, 0xc0, !PT ;  /* 0xfffffffc05067812 */ /* 0x000fe200078ec0ff */
[----:B------:R-:W-:Y:S01]  /*0430*/  @UP5 UIMAD UR54, UR32, UR49, URZ ;  /* 0x00000031203652a4 */ /* 0x000fe2000f8e023f */
[----:B------:R-:W-:Y:S01]  /*0440*/  SHF.R.S32.HI R2, RZ, 0x5, R11 ;  /* 0x00000005ff027819 */ /* 0x000fe2000001140b */
[C---:B------:R-:W-:Y:S01]  /*0450*/  IMAD.IADD R0, R20.reuse, 0x1, -R0 ;  /* 0x0000000114007824 */ /* 0x040fe200078e0a00 */
[----:B------:R-:W-:Y:S01]  /*0460*/  SHF.R.S32.HI R4, RZ, 0x3, R21 ;  /* 0x00000003ff047819 */ /* 0x000fe20000011415 */
[----:B------:R-:W-:Y:S01]  /*0470*/  IMAD.IADD R16, R20, 0x1, -R6 ;  /* 0x0000000114107824 */ /* 0x000fe200078e0a06 */
[----:B------:R-:W-:Y:S01]  /*0480*/  SHF.R.S32.HI R3, RZ, 0x1f, R11 ;  /* 0x0000001fff037819 */ /* 0x000fe2000001140b */
[----:B------:R-:W-:Y:S01]  /*0490*/  IMAD R8, R2, 0x8, R8 ;  /* 0x0000000802087824 */ /* 0x000fe200078e0208 */
[-C--:B------:R-:W-:Y:S01]  /*04a0*/  LEA.HI R5, R11, R2.reuse, RZ, 0x1 ;  /* 0x000000020b057211 */ /* 0x080fe200078f08ff */
[----:B------:R-:W-:Y:S01]  /*04b0*/  IMAD.SHL.U32 R4, R4, 0x40, RZ ;  /* 0x0000004004047824 */ /* 0x000fe200078e00ff */
[----:B------:R-:W-:Y:S01]  /*04c0*/  LEA.HI R3, R3, R2, RZ, 0x2 ;  /* 0x0000000203037211 */ /* 0x000fe200078f10ff */
[----:B------:R-:W-:Y:S01]  /*04d0*/  IMAD.SHL.U32 R250, R16, 0x8, RZ ;  /* 0x0000000810fa7824 */ /* 0x000fe200078e00ff */
[----:B------:R-:W-:Y:S01]  /*04e0*/  LOP3.LUT R6, R5, 0xfffffffe, RZ, 0xc0, !PT ;  /* 0xfffffffe05067812 */ /* 0x000fe200078ec0ff */
[----:B------:R-:W-:Y:S01]  /*04f0*/  ULDC.64 UR12, c[0x0][0x118] ;  /* 0x00004600000c7ab9 */ /* 0x000fe20000000a00 */
[----:B------:R-:W-:Y:S01]  /*0500*/  LOP3.LUT R5, R3, 0xfffffffc, RZ, 0xc0, !PT ;  /* 0xfffffffc03057812 */ /* 0x000fe200078ec0ff */
[----:B------:R-:W-:Y:S01]  /*0510*/  UMOV UR61, 0x4 ;  /* 0x00000004003d7882 */ /* 0x000fe20000000000 */
[----:B------:R-:W-:Y:S01]  /*0520*/  LOP3.LUT R3, R4, 0xc0, RZ, 0xc0, !PT ;  /* 0x000000c004037812 */ /* 0x000fe200078ec0ff */
[C---:B------:R-:W-:Y:S01]  /*0530*/  IMAD.IADD R231, R2.reuse, 0x1, -R6 ;  /* 0x0000000102e77824 */ /* 0x040fe200078e0a06 */
[----:B------:R-:W-:Y:S01]  /*0540*/  SHF.R.S32.HI R6, RZ, 0x1f, R0 ;  /* 0x0000001fff067819 */ /* 0x000fe20000011400 */
[----:B------:R-:W-:Y:S01]  /*0550*/  IMAD.IADD R11, R2, 0x1, -R5 ;  /* 0x00000001020b7824 */ /* 0x000fe200078e0a05 */
[----:B------:R-:W-:Y:S01]  /*0560*/  LOP3.LUT R4, R3, 0x18, R250, 0xf8, !PT ;  /* 0x0000001803047812 */ /* 0x000fe200078ef8fa */
[----:B------:R-:W-:Y:S01]  /*0570*/  ULOP3.LUT UR56, UR35, UR56, URZ, 0x3c, !UPT ;  /* 0x0000003823387292 */ /* 0x000fe2000f8e3c3f */
[----:B------:R-:W-:Y:S01]  /*0580*/  SHF.R.U32.HI R3, RZ, 0x3, R3 ;  /* 0x00000003ff037819 */ /* 0x000fe20000011603 */
[----:B------:R-:W-:Y:S01]  /*0590*/  USHF.R.S32.HI UR57, URZ, 0x1f, UR35 ;  /* 0x0000001f3f397899 */ /* 0x000fe20008011423 */
[----:B------:R-:W-:Y:S01]  /*05a0*/  LOP3.LUT R5, R21, 0xfffffff8, RZ, 0xc0, !PT ;  /* 0xfffffff815057812 */ /* 0x000fe200078ec0ff */
[----:B------:R-:W-:Y:S01]  /*05b0*/  UISETP.NE.AND UP6, UPT, UR8, URZ, UPT ;  /* 0x0000003f0800728c */ /* 0x000fe2000bfc5270 */
[-C--:B------:R-:W-:Y:S01]  /*05c0*/  LEA.HI R2, R0, R0.reuse, RZ, 0x1 ;  /* 0x0000000000027211 */ /* 0x080fe200078f08ff */
[----:B------:R-:W-:Y:S01]  /*05d0*/  USHF.R.S32.HI UR59, URZ, 0x1f, UR32 ;  /* 0x0000001f3f3b7899 */ /* 0x000fe20008011420 */
[----:B------:R-:W-:Y:S01]  /*05e0*/  LEA.HI R14, R6, R0, RZ, 0x3 ;  /* 0x00000000060e7211 */ /* 0x000fe200078f18ff */
[----:B------:R-:W-:Y:S01]  /*05f0*/  USHF.R.S32.HI UR58, URZ, 0x1f, UR35 ;  /* 0x0000001f3f3a7899 */ /* 0x000fe20008011423 */
[----:B------:R-:W-:Y:S01]  /*0600*/  LOP3.LUT R7, R4, R3, RZ, 0x3c, !PT ;  /* 0x0000000304077212 */ /* 0x000fe200078e3cff */
[----:B------:R-:W-:Y:S01]  /*0610*/  IMAD.IADD R3, R20, 0x1, -R5 ;  /* 0x0000000114037824 */ /* 0x000fe200078e0a05 */
[----:B------:R-:W-:Y:S01]  /*0620*/  LOP3.LUT R5, R2, 0x7fffffe, RZ, 0xc0, !PT ;  /* 0x07fffffe02057812 */ /* 0x000fe200078ec0ff */
[----:B------:R-:W-:Y:S01]  /*0630*/  UIMAD.WIDE.U32 UR42, UR36, UR44, URZ ;  /* 0x0000002c242a72a5 */ /* 0x000fe2000f8e003f */
[----:B------:R-:W-:Y:S01]  /*0640*/  LOP3.LUT R4, R14, 0xfffffff8, RZ, 0xc0, !PT ;  /* 0xfffffff80e047812 */ /* 0x000fe200078ec0ff */
[----:B------:R-:W-:Y:S01]  /*0650*/  UIMAD UR51, UR37, UR44, URZ ;  /* 0x0000002c253372a4 */ /* 0x000fe2000f8e023f */
[----:B------:R-:W-:Y:S01]  /*0660*/  LEA.HI R6, R3, R3, RZ, 0x1 ;  /* 0x0000000303067211 */ /* 0x000fe200078f08ff */
[C---:B------:R-:W-:Y:S01]  /*0670*/  IMAD.IADD R18, R0.reuse, 0x1, -R5 ;  /* 0x0000000100127824 */ /* 0x040fe200078e0a05 */
[-C--:B------:R-:W-:Y:S01]  /*0680*/  LEA.HI R10, R19, R20.reuse, RZ, 0x6 ;  /* 0x00000014130a7211 */ /* 0x080fe200078f30ff */
[----:B------:R-:W-:Y:S01]  /*0690*/  IMAD.IADD R12, R0, 0x1, -R4 ;  /* 0x00000001000c7824 */ /* 0x000fe200078e0a04 */
[----:B------:R-:W-:Y:S01]  /*06a0*/  LOP3.LUT R0, R6, 0x3fffffe, RZ, 0xc0, !PT ;  /* 0x03fffffe06007812 */ /* 0x000fe200078ec0ff */
[----:B------:R-:W-:Y:S01]  /*06b0*/  IMAD.U32 R4, R8, 0x20, R7 ;  /* 0x0000002008047824 */ /* 0x000fe200078e0007 */
[----:B------:R-:W-:Y:S01]  /*06c0*/  SHF.R.S32.HI R10, RZ, 0x6, R10 ;  /* 0x00000006ff0a7819 */ /* 0x000fe2000001140a */
[----:B------:R-:W-:Y:S01]  /*06d0*/  USHF.R.S32.HI UR53, URZ, 0x1f, UR47 ;  /* 0x0000001f3f357899 */ /* 0x000fe2000801142f */
[----:B------:R-:W-:Y:S01]  /*06e0*/  SHF.R.S32.HI R7, RZ, 0x1, R2 ;  /* 0x00000001ff077819 */ /* 0x000fe20000011402 */
[C---:B------:R-:W-:Y:S01]  /*06f0*/  IMAD.IADD R5, R3.reuse, 0x1, -R0 ;  /* 0x0000000103057824 */ /* 0x040fe200078e0a00 */
[----:B------:R-:W-:Y:S01]  /*0700*/  SHF.R.S32.HI R2, RZ, 0x1f, R2 ;  /* 0x0000001fff027819 */ /* 0x000fe20000011402 */
[----:B------:R-:W-:Y:S01]  /*0710*/  IMAD R0, R10, 0x4, R15 ;  /* 0x000000040a007824 */ /* 0x000fe200078e020f */
[----:B------:R1:W-:Y:S01]  /*0720*/  STL [R1+0x28], R4 ;  /* 0x0000280401007387 */ /* 0x0003e20000100800 */
[----:B------:R-:W-:Y:S01]  /*0730*/  IMAD.SHL.U32 R3, R3, 0x40, RZ ;  /* 0x0000004003037824 */ /* 0x000fe200078e00ff */
[----:B------:R-:W-:Y:S01]  /*0740*/  LEA.HI R2, R2, R7, RZ, 0x2 ;  /* 0x0000000702027211 */ /* 0x000fe200078f10ff */
[----:B------:R-:W-:Y:S01]  /*0750*/  IMAD R17, R0, 0x8, R5 ;  /* 0x0000000800117824 */ /* 0x000fe200078e0205 */
[----:B------:R-:W-:Y:S01]  /*0760*/  SHF.R.S32.HI R0, RZ, 0x1, R6 ;  /* 0x00000001ff007819 */ /* 0x000fe20000011406 */
[----:B------:R-:W-:Y:S01]  /*0770*/  UIMAD UR50, UR4, UR50, URZ ;  /* 0x00000032043272a4 */ /* 0x000fe2000f8e023f */
[----:B------:R-:W-:Y:S01]  /*0780*/  LOP3.LUT R5, R2, 0xfffffffc, RZ, 0xc0, !PT ;  /* 0xfffffffc02057812 */ /* 0x000fe200078ec0ff */
[----:B------:R-:W-:Y:S01]  /*0790*/  IMAD.SHL.U32 R2, R11, 0x10, RZ ;  /* 0x000000100b027824 */ /* 0x000fe200078e00ff */
[C---:B------:R-:W-:Y:S01]  /*07a0*/  LOP3.LUT P4, RZ, R0.reuse, 0x2, RZ, 0xc0, !PT ;  /* 0x0000000200ff7812 */ /* 0x040fe2000788c0ff */
[----:B------:R-:W-:Y:S01]  /*07b0*/  IMAD.SHL.U32 R0, R0, 0x40, RZ ;  /* 0x0000004000007824 */ /* 0x000fe200078e00ff */
[----:B------:R-:W-:Y:S01]  /*07c0*/  LEA.HI R6, R9, R9, RZ, 0x1 ;  /* 0x0000000909067211 */ /* 0x000fe200078f08ff */
[----:B------:R-:W-:Y:S01]  /*07d0*/  IMAD.IADD R13, R7, 0x1, -R5 ;  /* 0x00000001070d7824 */ /* 0x000fe200078e0a05 */
[----:B------:R-:W-:Y:S01]  /*07e0*/  LEA.HI R7, R19, R20, RZ, 0x7 ;  /* 0x0000001413077211 */ /* 0x000fe200078f38ff */
[----:B------:R-:W-:Y:S01]  /*07f0*/  IMAD.SHL.U32 R20, R20, 0x2, RZ ;  /* 0x0000000214147824 */ /* 0x000fe200078e00ff */
[----:B------:R-:W-:Y:S01]  /*0800*/  LOP3.LUT R0, R0, 0xc0, RZ, 0xc0, !PT ;  /* 0x000000c000007812 */ /* 0x000fe200078ec0ff */
[----:B------:R-:W-:Y:S01]  /*0810*/  @!UP5 UIMAD UR49, UR5, UR49, URZ ;  /* 0x000000310531d2a4 */ /* 0x000fe2000f8e023f */
[----:B------:R-:W-:Y:S01]  /*0820*/  LOP3.LUT P2, RZ, R9, 0x2, RZ, 0xc0, !PT ;  /* 0x0000000209ff7812 */ /* 0x000fe2000784c0ff */
[----:B------:R-:W-:Y:S01]  /*0830*/  USHF.R.S32.HI UR48, URZ, 0x1f, UR41 ;  /* 0x0000001f3f307899 */ /* 0x000fe20008011429 */
[C---:B------:R-:W-:Y:S01]  /*0840*/  LOP3.LUT P5, RZ, R12.reuse, 0x2, RZ, 0xc0, !PT ;  /* 0x000000020cff7812 */ /* 0x040fe200078ac0ff */
[----:B------:R-:W-:Y:S01]  /*0850*/  UMOV UR40, 0xffffd000 ;  /* 0xffffd00000287882 */ /* 0x000fe20000000000 */
[----:B------:R-:W-:-:S02]  /*0860*/  LOP3.LUT P6, RZ, R12, 0x4, RZ, 0xc0, !PT ;  /* 0x000000040cff7812 */ /* 0x000fc400078cc0ff */
[C---:B------:R-:W-:Y:S02]  /*0870*/  SEL R226, R230.reuse, 0xffffffe0, !P5 ;  /* 0xffffffe0e6e27807 */ /* 0x040fe40006800000 */
[----:B------:R-:W-:Y:S02]  /*0880*/  SEL R221, R230, 0xffffffe0, !P4 ;  /* 0xffffffe0e6dd7807 */ /* 0x000fe40006000000 */
[----:B-1----:R-:W-:Y:S02]  /*0890*/  LOP3.LUT R4, R9, 0x1, RZ, 0xc0, !PT ;  /* 0x0000000109047812 */ /* 0x002fe400078ec0ff */
[----:B------:R-:W-:Y:S02]  /*08a0*/  SEL R227, R227, 0x40, P6 ;  /* 0x00000040e3e37807 */ /* 0x000fe40003000000 */
[----:B------:R-:W-:Y:S02]  /*08b0*/  ISETP.NE.U32.AND P3, PT, R4, 0x1, PT ;  /* 0x000000010400780c */ /* 0x000fe40003f65070 */
[----:B------:R-:W-:-:S02]  /*08c0*/  LOP3.LUT R4, R3, 0x1c0, RZ, 0xc0, !PT ;  /* 0x000001c003047812 */ /* 0x000fc400078ec0ff */
[--C-:B------:R-:W-:Y:S02]  /*08d0*/  LOP3.LUT R3, R0, 0x8, R21.reuse, 0xf8, !PT ;  /* 0x0000000800037812 */ /* 0x100fe400078ef815 */
[----:B------:R-:W-:Y:S02]  /*08e0*/  SHF.R.U32.HI R0, RZ, 0x3, R0 ;  /* 0x00000003ff007819 */ /* 0x000fe40000011600 */
[----:B------:R-:W-:Y:S02]  /*08f0*/  LOP3.LUT R2, R4, 0x30, R2, 0xf8, !PT ;  /* 0x0000003004027812 */ /* 0x000fe400078ef802 */
[----:B------:R-:W-:Y:S02]  /*0900*/  LOP3.LUT R222, R3, R0, RZ, 0x3c, !PT ;  /* 0x0000000003de7212 */ /* 0x000fe400078e3cff */
[----:B------:R-:W-:Y:S02]  /*0910*/  LOP3.LUT R0, R6, 0x3fffffe, RZ, 0xc0, !PT ;  /* 0x03fffffe06007812 */ /* 0x000fe400078ec0ff */
[----:B------:R-:W-:Y:S01]  /*0920*/  LOP3.LUT R5, R2, 0x8, R21, 0xf8, !PT ;  /* 0x0000000802057812 */ /* 0x000fe200078ef815 */
[C---:B------:R-:W-:Y:S01]  /*0930*/  IMAD.SHL.U32 R2, R9.reuse, 0x40, RZ ;  /* 0x0000004009027824 */ /* 0x040fe200078e00ff */
[----:B------:R-:W-:Y:S01]  /*0940*/  SHF.R.U32.HI R3, RZ, 0x3, R4 ;  /* 0x00000003ff037819 */ /* 0x000fe20000011604 */
[----:B------:R-:W-:Y:S01]  /*0950*/  IMAD.IADD R8, R9, 0x1, -R0 ;  /* 0x0000000109087824 */ /* 0x000fe200078e0a00 */
[----:B------:R-:W-:Y:S01]  /*0960*/  SEL R233, R233, 0x10, !P3 ;  /* 0x00000010e9e97807 */ /* 0x000fe20005800000 */
[----:B------:R-:W-:Y:S01]  /*0970*/  IMAD.SHL.U32 R0, R10, 0x20, RZ ;  /* 0x000000200a007824 */ /* 0x000fe200078e00ff */
[----:B------:R-:W-:Y:S01]  /*0980*/  LOP3.LUT R2, R2, 0x1c0, RZ, 0xc0, !PT ;  /* 0x000001c002027812 */ /* 0x000fe200078ec0ff */
[----:B------:R-:W-:Y:S01]  /*0990*/  IMAD.U32 R222, R17, 0x20, R222 ;  /* 0x0000002011de7824 */ /* 0x000fe200078e00de */
[----:B------:R-:W-:-:S02]  /*09a0*/  LOP3.LUT R9, R5, R3, RZ, 0x3c, !PT ;  /* 0x0000000305097212 */ /* 0x000fc400078e3cff */
[----:B------:R-:W-:Y:S01]  /*09b0*/  LOP3.LUT R4, R0, 0x6, R20, 0xf8, !PT ;  /* 0x0000000600047812 */ /* 0x000fe200078ef814 */
[----:B------:R-:W-:Y:S01]  /*09c0*/  IMAD R221, R222, 0x2, R221 ;  /* 0x00000002dedd7824 */ /* 0x000fe200078e02dd */
[----:B------:R-:W-:Y:S01]  /*09d0*/  LOP3.LUT R3, R2, 0x20, R0, 0xf8, !PT ;  /* 0x0000002002037812 */ /* 0x000fe200078ef800 */
[----:B------:R-:W-:Y:S01]  /*09e0*/  IMAD.SHL.U32 R222, R222, 0x2, RZ ;  /* 0x00000002dede7824 */ /* 0x000fe200078e00ff */
[----:B------:R-:W-:Y:S01]  /*09f0*/  SHF.R.U32.HI R0, RZ, 0x3, R2 ;  /* 0x00000003ff007819 */ /* 0x000fe20000011602 */
[----:B------:R1:W-:Y:S01]  /*0a00*/  STL [R1+0x48], R4 ;  /* 0x0000480401007387 */ /* 0x0003e20000100800 */
[----:B------:R-:W-:Y:S02]  /*0a10*/  SHF.R.S32.HI R2, RZ, 0x3, R14 ;  /* 0x00000003ff027819 */ /* 0x000fe4000001140e */
[----:B------:R-:W-:-:S03]  /*0a20*/  LOP3.LUT P0, RZ, R13, 0x2, RZ, 0xc0, !PT ;  /* 0x000000020dff7812 */ /* 0x000fc6000780c0ff */
[----:B------:R-:W-:Y:S01]  /*0a30*/  IMAD R14, R2, 0x8, R18 ;  /* 0x00000008020e7824 */ /* 0x000fe200078e0212 */
[----:B------:R-:W-:Y:S01]  /*0a40*/  SEL R230, R230, 0xffffffe0, !P0 ;  /* 0xffffffe0e6e67807 */ /* 0x000fe20004000000 */
[----:B------:R-:W-:Y:S01]  /*0a50*/  IMAD R225, R11, 0x2, R2 ;  /* 0x000000020be17824 */ /* 0x000fe200078e0202 */
[----:B-1----:R-:W-:Y:S01]  /*0a60*/  LOP3.LUT R4, R3, R0, RZ, 0x3c, !PT ;  /* 0x0000000003047212 */ /* 0x002fe200078e3cff */
[----:B------:R-:W-:Y:S01]  /*0a70*/  IMAD.SHL.U32 R0, R16, 0x2, RZ ;  /* 0x0000000210007824 */ /* 0x000fe200078e00ff */
[----:B------:R-:W-:-:S03]  /*0a80*/  SHF.R.S32.HI R3, RZ, 0x7, R7 ;  /* 0x00000007ff037819 */ /* 0x000fc60000011407 */
[--C-:B------:R-:W-:Y:S02]  /*0a90*/  IMAD R2, R11, 0x200, R0.reuse ;  /* 0x000002000b027824 */ /* 0x100fe400078e0200 */
[----:B------:R-:W-:Y:S02]  /*0aa0*/  IMAD R0, R3, 0x1000, R0 ;  /* 0x0000100003007824 */ /* 0x000fe400078e0200 */
[----:B------:R-:W-:Y:S01]  /*0ab0*/  IMAD R10, R8, 0x20, R2 ;  /* 0x00000020080a7824 */ /* 0x000fe200078e0202 */
[----:B------:R-:W-:Y:S01]  /*0ac0*/  SHF.R.S32.HI R2, RZ, 0x2, R22 ;  /* 0x00000002ff027819 */ /* 0x000fe20000011416 */
[----:B------:R-:W-:Y:S02]  /*0ad0*/  IMAD R0, R231, 0x400, R0 ;  /* 0x00000400e7007824 */ /* 0x000fe400078e0200 */
[----:B------:R-:W-:Y:S02]  /*0ae0*/  IMAD.SHL.U32 R3, R3, 0x8, RZ ;  /* 0x0000000803037824 */ /* 0x000fe400078e00ff */
[----:B------:R-:W-:Y:S01]  /*0af0*/  IMAD.IADD R236, R4, 0x1, R0 ;  /* 0x0000000104ec7824 */ /* 0x000fe200078e0200 */
[----:B------:R-:W-:Y:S01]  /*0b00*/  SHF.R.S32.HI R0, RZ, 0x1, R6 ;  /* 0x00000001ff007819 */ /* 0x000fe20000011406 */
[----:B------:R-:W-:Y:S01]  /*0b10*/  IMAD R5, R231, 0x10, R2 ;  /* 0x00000010e7057824 */ /* 0x000fe200078e0202 */
[----:B------:R-:W-:Y:S01]  /*0b20*/  LOP3.LUT R3, R3, 0x8, RZ, 0xc0, !PT ;  /* 0x0000000803037812 */ /* 0x000fe200078ec0ff */
[----:B------:R-:W-:Y:S01]  /*0b30*/  IMAD.U32 R4, RZ, RZ, UR14 ;  /* 0x0000000eff047e24 */ /* 0x000fe2000f8e00ff */
[C---:B------:R-:W-:Y:S01]  /*0b40*/  LOP3.LUT P1, RZ, R0.reuse, 0x2, RZ, 0xc0, !PT ;  /* 0x0000000200ff7812 */ /* 0x040fe2000782c0ff */
[----:B------:R-:W-:Y:S01]  /*0b50*/  IMAD.SHL.U32 R0, R0, 0x40, RZ ;  /* 0x0000004000007824 */ /* 0x000fe200078e00ff */
[----:B------:R-:W-:Y:S01]  /*0b60*/  IADD3 R2, R5, -0x40, RZ ;  /* 0xffffffc005027810 */ /* 0x000fe20007ffe0ff */
[----:B------:R1:W-:Y:S01]  /*0b70*/  STL [R1+0x4c], R5 ;  /* 0x00004c0501007387 */ /* 0x0003e20000100800 */
[----:B------:R-:W-:-:S02]  /*0b80*/  IMAD.SHL.U32 R236, R236, 0x2, RZ ;  /* 0x00000002ecec7824 */ /* 0x000fc400078e00ff */
[----:B------:R-:W-:Y:S02]  /*0b90*/  LOP3.LUT R0, R0, 0xc0, RZ, 0xc0, !PT ;  /* 0x000000c000007812 */ /* 0x000fe400078ec0ff */
[----:B------:R-:W-:Y:S01]  /*0ba0*/  SHF.R.S32.HI R6, RZ, 0x1f, R2 ;  /* 0x0000001fff067819 */ /* 0x000fe20000011402 */
[----:B------:R-:W-:Y:S01]  /*0bb0*/  IMAD.IADD R234, R236, 0x1, R233 ;  /* 0x00000001ecea7824 */ /* 0x000fe200078e02e9 */
[----:B------:R-:W-:Y:S02]  /*0bc0*/  SHF.R.U32.HI R4, RZ, 0x3, R0 ;  /* 0x00000003ff047819 */ /* 0x000fe40000011600 */
[----:B------:R-:W-:Y:S02]  /*0bd0*/  SHF.L.U64.HI R2, R2, 0x2, R6 ;  /* 0x0000000202027819 */ /* 0x000fe40000010206 */
[----:B------:R-:W-:Y:S01]  /*0be0*/  LOP3.LUT R8, R4, R0, R3, 0x1e, !PT ;  /* 0x0000000004087212 */ /* 0x000fe200078e1e03 */
[----:B------:R-:W-:Y:S01]  /*0bf0*/  IMAD.SHL.U32 R0, R12, 0x40, RZ ;  /* 0x000000400c007824 */ /* 0x000fe200078e00ff */
[C---:B------:R-:W-:Y:S01]  /*0c00*/  IADD3 R235, R236.reuse, 0x20, RZ ;  /* 0x00000020eceb7810 */ /* 0x040fe20007ffe0ff */
[----:B------:R2:W-:Y:S01]  /*0c10*/  STL [R1+0x44], R2 ;  /* 0x0000440201007387 */ /* 0x0005e20000100800 */
[----:B------:R-:W-:Y:S01]  /*0c20*/  @P2 IADD3 R235, R236, -0x20, RZ ;  /* 0xffffffe0eceb2810 */ /* 0x000fe20007ffe0ff */
[----:B------:R-:W-:Y:S01]  /*0c30*/  IMAD.IADD R8, R8, 0x1, R10 ;  /* 0x0000000108087824 */ /* 0x000fe200078e020a */
[----:B------:R-:W-:-:S03]  /*0c40*/  LOP3.LUT R0, R0, 0x1c0, RZ, 0xc0, !PT ;  /* 0x000001c000007812 */ /* 0x000fc600078ec0ff */
[----:B------:R-:W-:Y:S01]  /*0c50*/  IMAD.IADD R233, R233, 0x1, R235 ;  /* 0x00000001e9e97824 */ /* 0x000fe200078e02eb */
[----:B------:R-:W-:Y:S01]  /*0c60*/  SHF.R.U32.HI R6, RZ, 0x3, R0 ;  /* 0x00000003ff067819 */ /* 0x000fe20000011600 */
[----:B-1----:R-:W-:-:S05]  /*0c70*/  IMAD.SHL.U32 R5, R15, 0x10, RZ ;  /* 0x000000100f057824 */ /* 0x002fca00078e00ff */
[----:B------:R-:W-:Y:S01]  /*0c80*/  LOP3.LUT R7, R3, 0x10, R5, 0xf8, !PT ;  /* 0x0000001003077812 */ /* 0x000fe200078ef805 */
[C---:B------:R-:W-:Y:S02]  /*0c90*/  IMAD.SHL.U32 R5, R15.reuse, 0x8, RZ ;  /* 0x000000080f057824 */ /* 0x040fe400078e00ff */
[----:B------:R-:W-:-:S03]  /*0ca0*/  IMAD R3, R15, 0x200, R9 ;  /* 0x000002000f037824 */ /* 0x000fc600078e0209 */
[----:B------:R-:W-:Y:S01]  /*0cb0*/  LOP3.LUT R5, R5, 0x8, RZ, 0xc0, !PT ;  /* 0x0000000805057812 */ /* 0x000fe200078ec0ff */
[----:B--2---:R-:W-:-:S03]  /*0cc0*/  IMAD.SHL.U32 R2, R13, 0x40, RZ ;  /* 0x000000400d027824 */ /* 0x004fc600078e00ff */
[----:B------:R-:W-:Y:S01]  /*0cd0*/  LOP3.LUT R6, R6, R0, R5, 0x1e, !PT ;  /* 0x0000000006067212 */ /* 0x000fe200078e1e05 */
[----:B------:R-:W-:Y:S01]  /*0ce0*/  IMAD.SHL.U32 R0, R14, 0x20, RZ ;  /* 0x000000200e007824 */ /* 0x000fe200078e00ff */
[----:B------:R-:W-:-:S03]  /*0cf0*/  LOP3.LUT R2, R2, 0xc0, RZ, 0xc0, !PT ;  /* 0x000000c002027812 */ /* 0x000fc600078ec0ff */
[----:B------:R-:W-:Y:S02]  /*0d00*/  IMAD R231, R231, 0x200, R0 ;  /* 0x00000200e7e77824 */ /* 0x000fe400078e0200 */
[----:B------:R-:W-:Y:S01]  /*0d10*/  IMAD.U32 R225, R225, 0x200, R6 ;  /* 0x00000200e1e17824 */ /* 0x000fe200078e0006 */
[----:B------:R-:W-:-:S04]  /*0d20*/  SHF.R.U32.HI R4, RZ, 0x3, R2 ;  /* 0x00000003ff047819 */ /* 0x000fc80000011602 */
[C---:B------:R-:W-:Y:S02]  /*0d30*/  LOP3.LUT R5, R4.reuse, R2, R5, 0x1e, !PT ;  /* 0x0000000204057212 */ /* 0x040fe400078e1e05 */
[----:B------:R-:W-:Y:S02]  /*0d40*/  LOP3.LUT R2, R4, R7, R2, 0x1e, !PT ;  /* 0x0000000704027212 */ /* 0x000fe400078e1e02 */
[----:B------:R-:W-:Y:S01]  /*0d50*/  LEA R4, R8, 0x9000, 0x1 ;  /* 0x0000900008047811 */ /* 0x000fe200078e08ff */
[----:B------:R-:W-:Y:S01]  /*0d60*/  IMAD.IADD R231, R231, 0x1, R5 ;  /* 0x00000001e7e77824 */ /* 0x000fe200078e0205 */
[----:B------:R-:W-:Y:S01]  /*0d70*/  LEA R225, R225, 0xf000, 0x1 ;  /* 0x0000f000e1e17811 */ /* 0x000fe200078e08ff */
[----:B------:R-:W-:Y:S01]  /*0d80*/  IMAD.IADD R229, R0, 0x1, R2 ;  /* 0x0000000100e57824 */ /* 0x000fe200078e0202 */
[C---:B------:R-:W-:Y:S02]  /*0d90*/  IADD3 R2, R250.reuse, 0x20, RZ ;  /* 0x00000020fa027810 */ /* 0x040fe40007ffe0ff */
[----:B------:R-:W-:Y:S01]  /*0da0*/  IADD3 R0, R250, 0x40, RZ ;  /* 0x00000040fa007810 */ /* 0x000fe20007ffe0ff */
[----:B------:R-:W-:-:S02]  /*0db0*/  IMAD.IADD R226, R225, 0x1, R226 ;  /* 0x00000001e1e27824 */ /* 0x000fc400078e02e2 */
[----:B------:R1:W-:Y:S01]  /*0dc0*/  STL [R1+0x10], R2 ;  /* 0x0000100201007387 */ /* 0x0003e20000100800 */
[--C-:B------:R-:W-:Y:S02]  /*0dd0*/  IMAD.IADD R228, R225, 0x1, R227.reuse ;  /* 0x00000001e1e47824 */ /* 0x100fe400078e02e3 */
[----:B------:R-:W-:Y:S01]  /*0de0*/  IMAD.IADD R227, R226, 0x1, R227 ;  /* 0x00000001e2e37824 */ /* 0x000fe200078e02e3 */
[----:B------:R2:W-:Y:S04]  /*0df0*/  STL [R1+0x14], R0 ;  /* 0x0000140001007387 */ /* 0x0005e80000100800 */
[----:B------:R3:W-:Y:S01]  /*0e00*/  STL [R1+0x2c], R4 ;  /* 0x00002c0401007387 */ /* 0x0007e20000100800 */
[----:B-1----:R-:W-:Y:S01]  /*0e10*/  IMAD.SHL.U32 R2, R3, 0x2, RZ ;  /* 0x0000000203027824 */ /* 0x002fe200078e00ff */
[----:B--2---:R-:W-:-:S02]  /*0e20*/  IADD3 R0, R4, 0x20, RZ ;  /* 0x0000002004007810 */ /* 0x004fc40007ffe0ff */
[----:B------:R-:W-:-:S05]  /*0e30*/  @P1 IADD3 R0, R4, -0x20, RZ ;  /* 0xffffffe004001810 */ /* 0x000fca0007ffe0ff */
[----:B----4-:R3:W-:Y:S02]  /*0e40*/  STL [R1+0x30], R0 ;  /* 0x0000300001007387 */ /* 0x0107e40000100800 */
.L_x_41:
[----:B------:R-:W-:Y:S02]  /*0e50*/  ULDC.64 UR4, c[0x0][0x240] ;  /* 0x0000900000047ab9 */ /* 0x000fe40000000a00 */
[----:B------:R-:W-:Y:S02]  /*0e60*/  UISETP.NE.U32.AND UP1, UPT, URZ, UR4, UPT ;  /* 0x000000043f00728c */ /* 0x000fe4000bf25070 */
[----:B------:R-:W-:Y:S02]  /*0e70*/  USHF.L.U32 UR11, UR32, 0x2, URZ ;  /* 0x00000002200b7899 */ /* 0x000fe4000800063f */
[----:B------:R-:W-:Y:S02]  /*0e80*/  USHF.R.S32.HI UR39, URZ, 0x1f, UR32 ;  /* 0x0000001f3f277899 */ /* 0x000fe40008011420 */
[----:B------:R-:W-:Y:S02]  /*0e90*/  UISETP.NE.AND.EX UP1, UPT, URZ, UR5, UPT, UP1 ;  /* 0x000000053f00728c */ /* 0x000fe4000bf25310 */
[----:B------:R-:W-:-:S02]  /*0ea0*/  ULDC.64 UR8, c[0x0][0x250] ;  /* 0x0000940000087ab9 */ /* 0x000fc40000000a00 */
[----:B------:R-:W-:Y:S02]  /*0eb0*/  UISETP.NE.U32.AND UP3, UPT, URZ, UR8, UPT ;  /* 0x000000083f00728c */ /* 0x000fe4000bf65070 */
[----:B------:R-:W-:Y:S01]  /*0ec0*/  USHF.L.U64.HI UR10, UR32, 0x2, UR39 ;  /* 0x00000002200a7899 */ /* 0x000fe20008010227 */
[----:B------:R-:W-:Y:S01]  /*0ed0*/  PLOP3.LUT P2, PT, PT, PT, UP1, 0x80, 0x0 ;  /* 0x000000000000781c */ /* 0x000fe20003f4f018 */
[----:B------:R-:W-:Y:S02]  /*0ee0*/  UIADD3 UR4, UP0, UR11, UR4, URZ ;  /* 0x000000040b047290 */ /* 0x000fe4000ff1e03f */
[----:B------:R-:W-:Y:S02]  /*0ef0*/  UISETP.NE.AND.EX UP3, UPT, URZ, UR9, UPT, UP3 ;  /* 0x000000093f00728c */ /* 0x000fe4000bf65330 */
[----:B------:R-:W-:Y:S02]  /*0f00*/  UIADD3.X UR5, UR10, UR5, URZ, UP0, !UPT ;  /* 0x000000050a057290 */ /* 0x000fe400087fe43f */
[----:B-123--:R-:W-:Y:S01]  /*0f10*/  IMAD.U32 R4, RZ, RZ, UR4 ;  /* 0x00000004ff047e24 */ /* 0x00efe2000f8e00ff */
[----:B------:R-:W-:Y:S01]  /*0f20*/  ULDC.U8 UR14, c[0x0][0x312] ;  /* 0x0000c480000e7ab9 */ /* 0x000fe20000000000 */
[----:B------:R-:W-:Y:S01]  /*0f30*/  PLOP3.LUT P0, PT, PT, PT, UP3, 0x80, 0x0 ;  /* 0x000000000000781c */ /* 0x000fe20003f0f038 */
[----:B------:R-:W-:Y:S01]  /*0f40*/  ULDC.64 UR6, c[0x0][0x248] ;  /* 0x0000920000067ab9 */ /* 0x000fe20000000a00 */
[----:B------:R-:W-:Y:S01]  /*0f50*/  IMAD.U32 R5, RZ, RZ, UR5 ;  /* 0x00000005ff057e24 */ /* 0x000fe2000f8e00ff */
[----:B------:R-:W-:-:S02]  /*0f60*/  UISETP.NE.AND UP4, UPT, UR14, URZ, UPT ;  /* 0x0000003f0e00728c */ /* 0x000fc4000bf85270 */
[----:B------:R-:W-:Y:S02]  /*0f70*/  @UP3 UIADD3 UR4, UP0, UR11, UR8, URZ ;  /* 0x000000080b043290 */ /* 0x000fe4000ff1e03f */
[----:B------:R1:W2:Y:S01]  /*0f80*/  @P2 LDG.E R8, [R4.64] ;  /* 0x0000000c04082981 */ /* 0x0002a2000c1e1900 */
[----:B------:R-:W-:Y:S02]  /*0f90*/  UISETP.EQ.U32.AND UP2, UPT, URZ, UR6, UPT ;  /* 0x000000063f00728c */ /* 0x000fe4000bf42070 */
[----:B------:R-:W-:Y:S01]  /*0fa0*/  @UP3 UIADD3.X UR5, UR10, UR9, URZ, UP0, !UPT ;  /* 0x000000090a053290 */ /* 0x000fe200087fe43f */
[----:B------:R1:W3:Y:S01]  /*0fb0*/  @P2 LDG.E R3, [R4.64+0x4] ;  /* 0x0000040c04032981 */ /* 0x0002e2000c1e1900 */
[----:B------:R-:W-:Y:S01]  /*0fc0*/  MOV R6, UR4 ;  /* 0x0000000400067c02 */ /* 0x000fe20008000f00 */
[----:B------:R-:W-:-:S03]  /*0fd0*/  UISETP.EQ.OR.EX UP2, UPT, URZ, UR7, !UP4, UP2 ;  /* 0x000000073f00728c */ /* 0x000fc6000e742720 */
[----:B------:R-:W-:Y:S01]  /*0fe0*/  IMAD.U32 R7, RZ, RZ, UR5 ;  /* 0x00000005ff077e24 */ /* 0x000fe2000f8e00ff */
[----:B------:R-:W-:-:S04]  /*0ff0*/  UIADD3 UR6, UP0, UR11, UR6, URZ ;  /* 0x000000060b067290 */ /* 0x000fc8000ff1e03f */
[----:B----4-:R-:W4:Y:S01]  /*1000*/  @P0 LDG.E R6, [R6.64] ;  /* 0x0000000c06060981 */ /* 0x010f22000c1e1900 */
[----:B------:R-:W-:Y:S01]  /*1010*/  PLOP3.LUT P1, PT, PT, PT, UP2, 0x80, 0x0 ;  /* 0x000000000000781c */ /* 0x000fe20003f2f028 */
[----:B------:R-:W-:Y:S01]  /*1020*/  UIADD3.X UR7, UR10, UR7, URZ, UP0, !UPT ;  /* 0x000000070a077290 */ /* 0x000fe200087fe43f */
[----:B-1----:R-:W-:-:S05]  /*1030*/  IMAD.U32 R4, RZ, RZ, UR6 ;  /* 0x00000006ff047e24 */ /* 0x002fca000f8e00ff */
[----:B------:R-:W-:-:S06]  /*1040*/  MOV R5, UR7 ;  /* 0x0000000700057c02 */ /* 0x000fcc0008000f00 */
[----:B-----5:R-:W5:Y:S01]  /*1050*/  @!P1 LDG.E R0, [R4.64] ;  /* 0x0000000c04009981 */ /* 0x020f62000c1e1900 */
[----:B------:R-:W-:Y:S02]  /*1060*/  UMOV UR15, 0xffffffff ;  /* 0xffffffff000f7882 */ /* 0x000fe40000000000 */
[----:B------:R-:W-:Y:S02]  /*1070*/  UMOV UR19, URZ ;  /* 0x0000003f00137c82 */ /* 0x000fe40008000000 */
[----:B------:R-:W-:Y:S02]  /*1080*/  UMOV UR26, 0xffffffff ;  /* 0xffffffff001a7882 */ /* 0x000fe40000000000 */
[----:B------:R-:W-:Y:S01]  /*1090*/  ULDC UR6, c[0x0][0x218] ;  /* 0x0000860000067ab9 */ /* 0x000fe20000000800 */
[----:B--2---:R-:W1:Y:S08]  /*10a0*/  @P2 R2UR UR15, R8 ;  /* 0x00000000080f23c2 */ /* 0x004e7000000e0000 */
[----:B---3--:R-:W1:Y:S08]  /*10b0*/  @P2 R2UR UR4, R3 ;  /* 0x00000000030423c2 */ /* 0x008e7000000e0000 */
[----:B----4-:R2:W3:Y:S01]  /*10c0*/  @P0 R2UR UR19, R6 ;  /* 0x00000000061303c2 */ /* 0x0104e200000e0000 */
[----:B------:R-:W-:-:S04]  /*10d0*/  ISETP.NE.U32.AND P0, PT, RZ, c[0x0][0x248], PT ;  /* 0x00009200ff007a0c */ /* 0x000fc80003f05070 */
[----:B------:R-:W-:Y:S01]  /*10e0*/  ISETP.NE.AND.EX P0, PT, RZ, c[0x0][0x24c], PT, P0 ;  /* 0x00009300ff007a0c */ /* 0x000fe20003f05300 */
[----:B-1----:R-:W-:Y:S02]  /*10f0*/  @UP1 UIADD3 UR25, UR4, -UR15, URZ ;  /* 0x8000000f04191290 */ /* 0x002fe4000fffe03f */
[----:B-----5:R2:W1:Y:S05]  /*1100*/  @!P1 R2UR UR26, R0 ;  /* 0x00000000001a93c2 */ /* 0x02046a00000e0000 */
[----:B------:R-:W-:-:S05]  /*1110*/  @!UP1 ULDC UR25, c[0x0][0x214] ;  /* 0x0000850000199ab9 */ /* 0x000fca0000000800 */
[----:B------:R-:W-:Y:S05]  /*1120*/  @!P0 BRA `(.L_x_0) ;  /* 0x0000007000008947 */ /* 0x000fea0003800000 */
[----:B---3--:R-:W-:-:S13]  /*1130*/  PLOP3.LUT P0, PT, PT, PT, UP4, 0x80, 0x0 ;  /* 0x000000000000781c */ /* 0x008fda0003f0f048 */
[----:B--2---:R-:W2:Y:S04]  /*1140*/  @P0 LDG.E R0, [R4.64+0x4] ;  /* 0x0000040c04000981 */ /* 0x004ea8000c1e1900 */
[----:B------:R-:W3:Y:S01]  /*1150*/  @!P0 LDG.E R4, [R4.64] ;  /* 0x0000000c04048981 */ /* 0x000ee2000c1e1900 */
[----:B--2---:R-:W2:Y:S02]  /*1160*/  @P0 R2UR UR4, R0 ;  /* 0x00000000000403c2 */ /* 0x004ea400000e0000 */
[----:B-12---:R-:W-:-:S11]  /*1170*/  @UP4 UIADD3 UR6, UR4, -UR26, URZ ;  /* 0x8000001a04064290 */ /* 0x006fd6000fffe03f */
[----:B---3--:R1:W2:Y:S01]  /*1180*/  @!P0 R2UR UR6, R4 ;  /* 0x00000000040683c2 */ /* 0x0082a200000e0000 */
[----:B------:R-:W-:-:S07]  /*1190*/  DEPBAR.LE SB1, 0x0, {2} ;  /* 0x000090040000791a */ /* 0x000fce0000000000 */
.L_x_0:
[----:B---3--:R-:W-:Y:S02]  /*11a0*/  ULDC.64 UR4, c[0x0][0x258] ;  /* 0x0000960000047ab9 */ /* 0x008fe40000000a00 */
[----:B------:R-:W-:-:S04]  /*11b0*/  UISETP.NE.U32.AND UP2, UPT, URZ, UR4, UPT ;  /* 0x000000043f00728c */ /* 0x000fc8000bf45070 */
[----:B------:R-:W-:-:S06]  /*11c0*/  UISETP.NE.AND.EX UP2, UPT, URZ, UR5, UPT, UP2 ;  /* 0x000000053f00728c */ /* 0x000fcc000bf45320 */
[----:B------:R-:W-:-:S05]  /*11d0*/  PLOP3.LUT P0, PT, PT, PT, UP2, 0x80, 0x0 ;  /* 0x000000000000781c */ /* 0x000fca0003f0f028 */
[----:B------:R-:W-:-:S04]  /*11e0*/  @UP2 UIADD3 UR4, UP0, UR11, UR4, URZ ;  /* 0x000000040b042290 */ /* 0x000fc8000ff1e03f */
[----:B------:R-:W-:Y:S02]  /*11f0*/  @UP2 UIADD3.X UR5, UR10, UR5, URZ, UP0, !UPT ;  /* 0x000000050a052290 */ /* 0x000fe400087fe43f */
[----:B------:R-:W-:-:S04]  /*1200*/  IMAD.U32 R4, RZ, RZ, UR4 ;  /* 0x00000004ff047e24 */ /* 0x000fc8000f8e00ff */
[----:B------:R-:W-:Y:S01]  /*1210*/  IMAD.U32 R5, RZ, RZ, UR5 ;  /* 0x00000005ff057e24 */ /* 0x000fe2000f8e00ff */
[----:B------:R-:W-:-:S04]  /*1220*/  ULDC.64 UR4, c[0x0][0x268] ;  /* 0x00009a0000047ab9 */ /* 0x000fc80000000a00 */
[----:B--2---:R-:W2:Y:S01]  /*1230*/  @P0 LDG.E R0, [R4.64] ;  /* 0x0000000c04000981 */ /* 0x004ea2000c1e1900 */
[----:B------:R-:W-:Y:S02]  /*1240*/  @!UP2 UISETP.NE.U32.AND UP0, UPT, URZ, UR4, UPT ;  /* 0x000000043f00a28c */ /* 0x000fe4000bf05070 */
[----:B------:R-:W-:Y:S02]  /*1250*/  ULDC UR7, c[0x0][0x21c] ;  /* 0x0000870000077ab9 */ /* 0x000fe40000000800 */
[----:B------:R-:W-:Y:S02]  /*1260*/  @!UP2 UISETP.NE.AND.EX UP0, UPT, URZ, UR5, UPT, UP0 ;  /* 0x000000053f00a28c */ /* 0x000fe4000bf05300 */
[----:B------:R-:W-:Y:S02]  /*1270*/  USHF.L.U32 UR23, UR18, 0x7, URZ ;  /* 0x0000000712177899 */ /* 0x000fe4000800063f */
[----:B------:R-:W-:Y:S01]  /*1280*/  @!UP2 USEL UR4, URZ, UR7, !UP0 ;  /* 0x000000073f04a287 */ /* 0x000fe2000c000000 */
[----:B--2---:R-:W2:Y:S02]  /*1290*/  @P0 R2UR UR14, R0 ;  /* 0x00000000000e03c2 */ /* 0x004ea400000e0000 */
[----:B--2---:R-:W-:-:S02]  /*12a0*/  @UP2 UIADD3 UR14, UR14, -UR19, URZ ;  /* 0x800000130e0e2290 */ /* 0x004fc4000fffe03f */
[----:B------:R-:W-:-:S04]  /*12b0*/  @!UP2 UIADD3 UR14, UR4, UR6, -UR19 ;  /* 0x00000006040ea290 */ /* 0x000fc8000fffe813 */
[----:B------:R-:W-:-:S06]  /*12c0*/  UISETP.GT.AND UP0, UPT, UR14, UR23, UPT ;  /* 0x000000170e00728c */ /* 0x000fcc000bf04270 */
[----:B------:R-:W-:-:S13]  /*12d0*/  PLOP3.LUT P0, PT, PT, PT, UP0, 0x80, 0x0 ;  /* 0x000000000000781c */ /* 0x000fda0003f0f008 */
[----:B------:R-:W-:Y:S05]  /*12e0*/  @!P0 BRA `(.L_x_1) ;  /* 0x00007c8000008947 */ /* 0x000fea0003800000 */
[----:B------:R-:W-:Y:S02]  /*12f0*/  ULDC.64 UR4, c[0x0][0x190] ;  /* 0x0000640000047ab9 */ /* 0x000fe40000000a00 */
[----:B-1----:R-:W-:Y:S02]  /*1300*/  UISETP.NE.AND UP0, UPT, UR26, -0x1, UPT ;  /* 0xffffffff1a00788c */ /* 0x002fe4000bf05270 */
[----:B------:R-:W-:Y:S02]  /*1310*/  UIMAD.WIDE.U32 UR6, UR15, UR4, URZ ;  /* 0x000000040f0672a5 */ /* 0x000fe4000f8e003f */
[----:B------:R-:W-:Y:S02]  /*1320*/  UIADD3 UR4, UR25, 0x3f, URZ ;  /* 0x0000003f19047890 */ /* 0x000fe4000fffe03f */
[----:B------:R-:W-:Y:S01]  /*1330*/  PLOP3.LUT P1, PT, PT, PT, UP0, 0x80, 0x0 ;  /* 0x000000000000781c */ /* 0x000fe20003f2f008 */
[----:B------:R-:W-:Y:S02]  /*1340*/  UISETP.NE.AND UP2, UPT, UR15, -0x1, UPT ;  /* 0xffffffff0f00788c */ /* 0x000fe4000bf45270 */
[----:B------:R-:W-:-:S02]  /*1350*/  USHF.R.S32.HI UR10, URZ, 0x1f, UR4 ;  /* 0x0000001f3f0a7899 */ /* 0x000fc40008011404 */
[----:B------:R-:W-:Y:S02]  /*1360*/  ULDC.64 UR16, c[0x0][0x178] ;  /* 0x00005e0000107ab9 */ /* 0x000fe40000000a00 */
[----:B------:R-:W-:Y:S02]  /*1370*/  ULEA.HI UR10, UR10, UR4, URZ, 0x6 ;  /* 0x000000040a0a7291 */ /* 0x000fe4000f8f303f */
[----:B------:R-:W-:Y:S02]  /*1380*/  @UP0 UIADD3 UR11, UR19, UR26, URZ ;  /* 0x0000001a130b0290 */ /* 0x000fe4000fffe03f */
[----:B------:R-:W-:Y:S02]  /*1390*/  ULDC.64 UR20, c[0x0][0x198] ;  /* 0x0000660000147ab9 */ /* 0x000fe40000000a00 */
[----:B------:R-:W-:Y:S02]  /*13a0*/  UIMAD UR22, UR39, UR16, URZ ;  /* 0x00000010271672a4 */ /* 0x000fe4000f8e023f */
[----:B------:R-:W-:-:S02]  /*13b0*/  USHF.R.S32.HI UR34, URZ, 0x6, UR10 ;  /* 0x000000063f227899 */ /* 0x000fc4000801140a */
[----:B------:R-:W-:Y:S02]  /*13c0*/  UIMAD UR24, UR15, UR5, URZ ;  /* 0x000000050f1872a4 */ /* 0x000fe4000f8e023f */
[----:B------:R-:W-:Y:S02]  /*13d0*/  ULOP3.LUT UR10, UR10, 0xffffffc0, URZ, 0xc0, !UPT ;  /* 0xffffffc00a0a7892 */ /* 0x000fe4000f8ec03f */
[----:B------:R-:W-:Y:S02]  /*13e0*/  @UP0 UIMAD.WIDE.U32 UR4, UR11, UR20, URZ ;  /* 0x000000140b0402a5 */ /* 0x000fe4000f8e003f */
[----:B------:R-:W-:Y:S02]  /*13f0*/  UIMAD.WIDE.U32 UR8, UR32, UR16, URZ ;  /* 0x00000010200872a5 */ /* 0x000fe4000f8e003f */
[----:B------:R-:W-:Y:S02]  /*1400*/  UIMAD UR17, UR32, UR17, UR22 ;  /* 0x00000011201172a4 */ /* 0x000fe4000f8e0216 */
[----:B------:R-:W-:-:S02]  /*1410*/  UIADD3 UR16, UR10, -0x40, URZ ;  /* 0xffffffc00a107890 */ /* 0x000fc4000fffe03f */
[----:B------:R-:W-:Y:S02]  /*1420*/  UIADD3 UR33, UR9, UR17, URZ ;  /* 0x0000001109217290 */ /* 0x000fe4000fffe03f */
[----:B------:R-:W-:Y:S02]  /*1430*/  @UP0 UIMAD UR27, UR11, UR21, UR5 ;  /* 0x000000150b1b02a4 */ /* 0x000fe4000f8e0205 */
[----:B------:R-:W-:Y:S02]  /*1440*/  USEL UR38, UR8, UR6, !UP2 ;  /* 0x0000000608267287 */ /* 0x000fe4000d000000 */
[----:B------:R-:W-:Y:S02]  /*1450*/  @UP2 UIADD3 UR33, UR7, UR24, URZ ;  /* 0x0000001807212290 */ /* 0x000fe4000fffe03f */
[----:B------:R-:W-:Y:S02]  /*1460*/  USHF.R.S32.HI UR29, URZ, 0x1f, UR16 ;  /* 0x0000001f3f1d7899 */ /* 0x000fe40008011410 */
[----:B------:R-:W-:Y:S01]  /*1470*/  @UP0 UMOV UR22, UR4 ;  /* 0x0000000400160c82 */ /* 0x000fe20008000000 */
[----:B------:R-:W-:Y:S05]  /*1480*/  @P1 BRA `(.L_x_2) ;  /* 0x000000c000001947 */ /* 0x000fea0003800000 */
[----:B------:R-:W-:Y:S02]  /*1490*/  USHF.R.S32.HI UR4, URZ, 0x1f, UR19 ;  /* 0x0000001f3f047899 */ /* 0x000fe40008011413 */
[----:B------:R-:W-:-:S02]  /*14a0*/  ULDC.64 UR6, c[0x0][0x198] ;  /* 0x0000660000067ab9 */ /* 0x000fc40000000a00 */
[----:B------:R-:W-:Y:S02]  /*14b0*/  UIMAD UR8, UR4, UR6, URZ ;  /* 0x00000006040872a4 */ /* 0x000fe4000f8e023f */
[----:B------:R-:W-:Y:S02]  /*14c0*/  UIMAD.WIDE.U32 UR4, UR19, UR6, URZ ;  /* 0x00000006130472a5 */ /* 0x000fe4000f8e003f */
[----:B------:R-:W-:-:S03]  /*14d0*/  UIMAD UR7, UR19, UR7, UR8 ;  /* 0x00000007130772a4 */ /* 0x000fc6000f8e0208 */
[----:B------:R-:W-:Y:S02]  /*14e0*/  ULDC.64 UR8, c[0x0][0x180] ;  /* 0x0000600000087ab9 */ /* 0x000fe40000000a00 */
[----:B------:R-:W-:Y:S02]  /*14f0*/  UIADD3 UR5, UR5, UR7, URZ ;  /* 0x0000000705057290 */ /* 0x000fe4000fffe03f */
[----:B------:R-:W-:Y:S02]  /*1500*/  UIMAD UR6, UR39, UR8, URZ ;  /* 0x00000008270672a4 */ /* 0x000fe4000f8e023f */
[----:B------:R-:W-:Y:S02]  /*1510*/  UIMAD.WIDE.U32 UR4, UR32, UR8, UR4 ;  /* 0x00000008200472a5 */ /* 0x000fe4000f8e0004 */
[----:B------:R-:W-:-:S04]  /*1520*/  UIMAD UR6, UR32, UR9, UR6 ;  /* 0x00000009200672a4 */ /* 0x000fc8000f8e0206 */
[----:B------:R-:W-:Y:S02]  /*1530*/  UIADD3 UR27, UR5, UR6, URZ ;  /* 0x00000006051b7290 */ /* 0x000fe4000fffe03f */
[----:B------:R-:W-:Y:S02]  /*1540*/  UMOV UR22, UR4 ;  /* 0x0000000400167c82 */ /* 0x000fe40008000000 */
.L_x_2:
[----:B------:R-:W-:Y:S02]  /*1550*/  @UP0 UIADD3 UR6, UR19, UR26, URZ ;  /* 0x0000001a13060290 */ /* 0x000fe4000fffe03f */
[----:B------:R-:W-:Y:S02]  /*1560*/  ULDC.64 UR8, c[0x0][0x1a0] ;  /* 0x0000680000087ab9 */ /* 0x000fe40000000a00 */
[----:B------:R-:W-:-:S04]  /*1570*/  @UP0 UIMAD.WIDE.U32 UR4, UR6, UR8, URZ ;  /* 0x00000008060402a5 */ /* 0x000fc8000f8e003f */
[----:B------:R-:W-:-:S03]  /*1580*/  @UP0 UIMAD UR31, UR6, UR9, UR5 ;  /* 0x00000009061f02a4 */ /* 0x000fc6000f8e0205 */
[----:B------:R-:W-:Y:S01]  /*1590*/  @UP0 UMOV UR30, UR4 ;  /* 0x00000004001e0c82 */ /* 0x000fe20008000000 */
[----:B------:R-:W-:Y:S05]  /*15a0*/  @P1 BRA `(.L_x_3) ;  /* 0x000000c000001947 */ /* 0x000fea0003800000 */
[----:B------:R-:W-:Y:S02]  /*15b0*/  USHF.R.S32.HI UR4, URZ, 0x1f, UR19 ;  /* 0x0000001f3f047899 */ /* 0x000fe40008011413 */
[----:B------:R-:W-:Y:S02]  /*15c0*/  ULDC.64 UR6, c[0x0][0x1a0] ;  /* 0x0000680000067ab9 */ /* 0x000fe40000000a00 */
        /* <DEDUP_REMOVED lines=10> */
.L_x_3:
[----:B------:R-:W-:Y:S01]  /*1670*/  IABS R6, c[0x0][0x1c8] ;  /* 0x0000720000067a13 */ /* 0x000fe20000000000 */
[----:B------:R-:W-:Y:S01]  /*1680*/  ULDC.64 UR6, c[0x0][0x370] ;  /* 0x0000dc0000067ab9 */ /* 0x000fe20000000a00 */
[----:B------:R-:W-:Y:S01]  /*1690*/  IABS R3, UR35 ;  /* 0x0000002300037c13 */ /* 0x000fe20008000000 */
[----:B------:R-:W-:Y:S01]  /*16a0*/  @UP2 UIMAD.WIDE.U32 UR4, UR15, UR6, URZ ;  /* 0x000000060f0422a5 */ /* 0x000fe2000f8e003f */
[----:B------:R-:W1:Y:S01]  /*16b0*/  I2F.RP R4, R6 ;  /* 0x0000000600047306 */ /* 0x000e620000209400 */
[----:B------:R-:W-:Y:S01]  /*16c0*/  ULDC UR8, c[0x0][0x224] ;  /* 0x0000890000087ab9 */ /* 0x000fe20000000800 */
[----:B------:R-:W-:Y:S01]  /*16d0*/  ISETP.NE.AND P2, PT, RZ, c[0x0][0x1c8], PT ;  /* 0x00007200ff007a0c */ /* 0x000fe20003f45270 */
[----:B------:R-:W-:Y:S02]  /*16e0*/  @UP2 UIMAD UR28, UR15, UR7, UR5 ;  /* 0x000000070f1c22a4 */ /* 0x000fe4000f8e0205 */
[----:B------:R-:W-:-:S02]  /*16f0*/  USHF.R.S32.HI UR20, URZ, 0x1f, UR23 ;  /* 0x0000001f3f147899 */ /* 0x000fc40008011417 */
[----:B------:R-:W-:Y:S02]  /*1700*/  @UP2 UMOV UR24, UR4 ;  /* 0x0000000400182c82 */ /* 0x000fe40008000000 */
[----:B------:R-:W-:Y:S02]  /*1710*/  ULDC.64 UR4, c[0x0][0x368] ;  /* 0x0000da0000047ab9 */ /* 0x000fe40000000a00 */
[----:B------:R-:W-:-:S04]  /*1720*/  @!UP2 UIMAD UR6, UR39, UR4, URZ ;  /* 0x000000042706a2a4 */ /* 0x000fc8000f8e023f */
[----:B------:R-:W-:Y:S01]  /*1730*/  @!UP2 UIMAD UR6, UR32, UR5, UR6 ;  /* 0x000000052006a2a4 */ /* 0x000fe2000f8e0206 */
[----:B-1----:R-:W1:Y:S01]  /*1740*/  MUFU.RCP R4, R4 ;  /* 0x0000000400047308 */ /* 0x002e620000001000 */
[----:B------:R-:W-:-:S04]  /*1750*/  @!UP2 UIMAD.WIDE.U32 UR4, UR32, UR4, URZ ;  /* 0x000000042004a2a5 */ /* 0x000fc8000f8e003f */
[----:B------:R-:W-:Y:S02]  /*1760*/  @!UP2 UIADD3 UR28, UR5, UR6, URZ ;  /* 0x00000006051ca290 */ /* 0x000fe4000fffe03f */
[----:B------:R-:W-:Y:S02]  /*1770*/  UIMAD UR6, UR37, UR15, URZ ;  /* 0x0000000f250672a4 */ /* 0x000fe4000f8e023f */
[----:B------:R-:W-:Y:S02]  /*1780*/  @!UP2 UMOV UR24, UR4 ;  /* 0x000000040018ac82 */ /* 0x000fe40008000000 */
[----:B------:R-:W-:Y:S02]  /*1790*/  UIMAD UR4, UR39, UR8, UR52 ;  /* 0x00000008270472a4 */ /* 0x000fe4000f8e0234 */
[----:B------:R-:W-:Y:S02]  /*17a0*/  USHF.L.U32 UR8, UR32, 0x7, URZ ;  /* 0x0000000720087899 */ /* 0x000fe4000800063f */
[----:B------:R-:W-:Y:S01]  /*17b0*/  UIADD3 UR4, UR45, UR4, URZ ;  /* 0x000000042d047290 */ /* 0x000fe2000fffe03f */
[----:B-1----:R-:W-:-:S03]  /*17c0*/  IADD3 R4, R4, 0xffffffe, RZ ;  /* 0x0ffffffe04047810 */ /* 0x002fc60007ffe0ff */
[----:B------:R-:W-:Y:S01]  /*17d0*/  UIMAD UR4, UR36, UR4, UR51 ;  /* 0x00000004240472a4 */ /* 0x000fe2000f8e0233 */
[----:B------:R-:W1:Y:S03]  /*17e0*/  F2I.FTZ.U32.TRUNC.NTZ R5, R4 ;  /* 0x0000000400057305 */ /* 0x000e66000021f000 */
[----:B------:R-:W-:Y:S02]  /*17f0*/  UIADD3 UR10, UR43, UR4, URZ ;  /* 0x000000042b0a7290 */ /* 0x000fe4000fffe03f */
[----:B------:R-:W-:-:S04]  /*1800*/  UIMAD.WIDE.U32 UR4, UR36, UR15, URZ ;  /* 0x0000000f240472a5 */ /* 0x000fc8000f8e003f */
[----:B------:R-:W-:Y:S02]  /*1810*/  @UP2 UIADD3 UR10, UR5, UR6, URZ ;  /* 0x00000006050a2290 */ /* 0x000fe4000fffe03f */
[----:B------:R-:W-:Y:S02]  /*1820*/  USEL UR21, UR42, UR4, !UP2 ;  /* 0x000000042a157287 */ /* 0x000fe4000d000000 */
[----:B------:R-:W-:Y:S02]  /*1830*/  ULDC.64 UR6, c[0x0][0x3d8] ;  /* 0x0000f60000067ab9 */ /* 0x000fe40000000a00 */
[----:B------:R-:W-:Y:S01]  /*1840*/  UIMAD.WIDE.U32 UR4, UR60, UR6, URZ ;  /* 0x000000063c0472a5 */ /* 0x000fe2000f8e003f */
[----:B-1----:R-:W-:Y:S02]  /*1850*/  IMAD.MOV R0, RZ, RZ, -R5 ;  /* 0x000000ffff007224 */ /* 0x002fe400078e0a05 */
[----:B------:R-:W-:Y:S01]  /*1860*/  IMAD.MOV.U32 R4, RZ, RZ, RZ ;  /* 0x000000ffff047224 */ /* 0x000fe200078e00ff */
[----:B------:R-:W-:Y:S01]  /*1870*/  USEL UR11, UR4, URZ, UP6 ;  /* 0x0000003f040b7287 */ /* 0x000fe2000b000000 */
[----:B------:R-:W-:Y:S01]  /*1880*/  IMAD R0, R0, R6, RZ ;  /* 0x0000000600007224 */ /* 0x000fe200078e02ff */
[----:B------:R-:W-:-:S02]  /*1890*/  USHF.L.U64.HI UR4, UR32, 0x7, UR39 ;  /* 0x0000000720047899 */ /* 0x000fc40008010227 */
[----:B------:R-:W-:Y:S01]  /*18a0*/  UIMAD UR7, UR60, UR7, UR5 ;  /* 0x000000073c0772a4 */ /* 0x000fe2000f8e0205 */
[----:B------:R-:W-:Y:S01]  /*18b0*/  IMAD.HI.U32 R0, R5, R0, R4 ;  /* 0x0000000005007227 */ /* 0x000fe200078e0004 */
[----:B------:R-:W-:Y:S02]  /*18c0*/  USEL UR5, UR4, URZ, UP1 ;  /* 0x0000003f04057287 */ /* 0x000fe40008800000 */
[----:B------:R-:W-:-:S03]  /*18d0*/  USEL UR4, UR8, URZ, UP1 ;  /* 0x0000003f08047287 */ /* 0x000fc60008800000 */
[----:B------:R-:W-:Y:S01]  /*18e0*/  IMAD.HI.U32 R0, R0, R3, RZ ;  /* 0x0000000300007227 */ /* 0x000fe200078e00ff */
[----:B------:R-:W-:Y:S02]  /*18f0*/  UIADD3 UR4, UP1, UR16, UR4, URZ ;  /* 0x0000000410047290 */ /* 0x000fe4000ff3e03f */
[----:B------:R-:W-:Y:S01]  /*1900*/  ULDC UR8, c[0x0][0x234] ;  /* 0x00008d0000087ab9 */ /* 0x000fe20000000800 */
[----:B------:R-:W-:Y:S01]  /*1910*/  IMAD.MOV R4, RZ, RZ, -R0 ;  /* 0x000000ffff047224 */ /* 0x000fe200078e0a00 */
[----:B------:R-:W-:Y:S02]  /*1920*/  UIADD3.X UR6, UR29, UR5, URZ, UP1, !UPT ;  /* 0x000000051d067290 */ /* 0x000fe40008ffe43f */
[----:B------:R-:W-:Y:S01]  /*1930*/  UIMAD UR5, UR37, UR4, URZ ;  /* 0x00000004250572a4 */ /* 0x000fe2000f8e023f */
[----:B------:R-:W-:-:S03]  /*1940*/  IMAD R3, R6, R4, R3 ;  /* 0x0000000406037224 */ /* 0x000fc600078e0203 */
[----:B------:R-:W-:Y:S02]  /*1950*/  UIMAD UR6, UR36, UR6, UR5 ;  /* 0x00000006240672a4 */ /* 0x000fe4000f8e0205 */
[----:B------:R-:W-:Y:S01]  /*1960*/  ISETP.GT.U32.AND P0, PT, R6, R3, PT ;  /* 0x000000030600720c */ /* 0x000fe20003f04070 */
[----:B------:R-:W-:-:S04]  /*1970*/  @UP5 USEL UR5, UR54, UR15, !UP2 ;  /* 0x0000000f36055287 */ /* 0x000fc8000d000000 */
[----:B------:R-:W-:Y:S02]  /*1980*/  @UP5 UIMAD UR17, UR35, UR8, UR5 ;  /* 0x00000008231152a4 */ /* 0x000fe4000f8e0205 */
[----:B------:R-:W-:Y:S02]  /*1990*/  UIMAD.WIDE.U32 UR4, UR36, UR4, URZ ;  /* 0x00000004240472a5 */ /* 0x000fe4000f8e003f */
[----:B------:R-:W-:Y:S02]  /*19a0*/  USEL UR8, UR7, URZ, UP6 ;  /* 0x0000003f07087287 */ /* 0x000fe4000b000000 */
[----:B------:R-:W-:Y:S02]  /*19b0*/  UIADD3 UR7, UR5, UR6, URZ ;  /* 0x0000000605077290 */ /* 0x000fe4000fffe03f */
[----:B------:R-:W-:Y:S01]  /*19c0*/  @!P0 IMAD.IADD R3, R3, 0x1, -R6 ;  /* 0x0000000103038824 */ /* 0x000fe200078e0a06 */
[----:B------:R-:W-:Y:S01]  /*19d0*/  @!P0 IADD3 R0, R0, 0x1, RZ ;  /* 0x0000000100008810 */ /* 0x000fe20007ffe0ff */
[----:B------:R-:W-:Y:S01]  /*19e0*/  @!UP5 UMOV UR17, UR49 ;  /* 0x000000310011dc82 */ /* 0x000fe20008000000 */
[----:B------:R-:W-:-:S02]  /*19f0*/  ISETP.LE.AND P0, PT, RZ, UR56, PT ;  /* 0x00000038ff007c0c */ /* 0x000fc4000bf03270 */
[----:B------:R-:W-:-:S13]  /*1a00*/  ISETP.GE.U32.AND P3, PT, R3, R6, PT ;  /* 0x000000060300720c */ /* 0x000fda0003f66070 */
[----:B------:R-:W-:-:S05]  /*1a10*/  @P3 IADD3 R0, R0, 0x1, RZ ;  /* 0x0000000100003810 */ /* 0x000fca0007ffe0ff */
[----:B------:R-:W-:-:S04]  /*1a20*/  IMAD.MOV.U32 R14, RZ, RZ, R0 ;  /* 0x000000ffff0e7224 */ /* 0x000fc800078e0000 */
[----:B------:R-:W-:Y:S01]  /*1a30*/  @!P0 IMAD.MOV R14, RZ, RZ, -R14 ;  /* 0x000000ffff0e8224 */ /* 0x000fe200078e0a0e */
[----:B------:R-:W-:Y:S02]  /*1a40*/  PLOP3.LUT P0, PT, PT, PT, UP5, 0x80, 0x0 ;  /* 0x000000000000781c */ /* 0x000fe40003f0f058 */
[----:B------:R-:W-:-:S04]  /*1a50*/  @!P2 LOP3.LUT R14, RZ, c[0x0][0x1c8], RZ, 0x33, !PT ;  /* 0x00007200ff0eaa12 */ /* 0x000fc800078e33ff */
[----:B------:R-:W-:-:S07]  /*1a60*/  SHF.R.S32.HI R15, RZ, 0x1f, R14 ;  /* 0x0000001fff0f7819 */ /* 0x000fce000001140e */
[----:B------:R-:W-:Y:S05]  /*1a70*/  @!P0 BRA `(.L_x_4) ;  /* 0x0000005000008947 */ /* 0x000fea0003800000 */
[----:B------:R-:W-:Y:S02]  /*1a80*/  ULDC UR6, c[0x0][0x224] ;  /* 0x0000890000067ab9 */ /* 0x000fe40000000800 */
[----:B------:R-:W-:-:S04]  /*1a90*/  @!UP2 UIMAD UR15, UR32, UR6, URZ ;  /* 0x00000006200fa2a4 */ /* 0x000fc8000f8e023f */
[----:B------:R-:W-:-:S04]  /*1aa0*/  ULEA UR6, UR32, UR15, 0x7 ;  /* 0x0000000f20067291 */ /* 0x000fc8000f8e383f */
[----:B------:R-:W-:Y:S01]  /*1ab0*/  UIMAD UR9, UR55, UR35, UR6 ;  /* 0x00000023370972a4 */ /* 0x000fe2000f8e0206 */
[----:B------:R-:W-:Y:S05]  /*1ac0*/  BRA `(.L_x_5) ;  /* 0x0000001000007947 */ /* 0x000fea0003800000 */
.L_x_4:
[----:B------:R-:W-:Y:S02]  /*1ad0*/  UMOV UR9, UR50 ;  /* 0x0000003200097c82 */ /* 0x000fe40008000000 */
.L_x_5:
[----:B------:R-:W1:Y:S01]  /*1ae0*/  S2R R10, SR_TID.X ;  /* 0x00000000000a7919 */ /* 0x000e620000002100 */
[----:B------:R-:W-:Y:S01]  /*1af0*/  UIADD3 UR4, UP4, UP3, UR4, UR41, UR47 ;  /* 0x0000002904047290 */ /* 0x000fe2000fb9e02f */
[----:B------:R-:W-:Y:S01]  /*1b00*/  SHF.R.S32.HI R251, RZ, 0x1f, R250 ;  /* 0x0000001ffffb7819 */ /* 0x000fe200000114fa */
[----:B------:R-:W-:Y:S01]  /*1b10*/  BSSY B1, `(.L_x_1) ;  /* 0x0000745000017945 */ /* 0x000fe20003800000 */
[----:B------:R-:W-:Y:S01]  /*1b20*/  IADD3 R4, P0, R250, UR24, RZ ;  /* 0x00000018fa047c10 */ /* 0x000fe2000ff1e0ff */
[----:B------:R-:W-:Y:S02]  /*1b30*/  UIADD3 UR15, UP2, UP1, UR11, UR4, UR21 ;  /* 0x000000040b0f7290 */ /* 0x000fe4000f95e015 */
[----:B------:R-:W-:Y:S02]  /*1b40*/  UIADD3.X UR4, UR7, UR48, UR53, UP4, UP3 ;  /* 0x0000003007047290 */ /* 0x000fe4000a7e6435 */
[----:B------:R-:W-:-:S02]  /*1b50*/  ULDC UR21, c[0x0][0x2e8] ;  /* 0x0000ba0000157ab9 */ /* 0x000fc40000000800 */
[----:B------:R-:W-:-:S03]  /*1b60*/  UIADD3.X UR8, UR8, UR4, UR10, UP2, UP1 ;  /* 0x0000000408087290 */ /* 0x000fc600097e240a */
[----:B------:R-:W-:Y:S02]  /*1b70*/  ULDC.64 UR4, c[0x0][0x1a8] ;  /* 0x00006a0000047ab9 */ /* 0x000fe40000000a00 */
[----:B------:R-:W-:-:S04]  /*1b80*/  UIMAD UR4, UR57, UR4, URZ ;  /* 0x00000004390472a4 */ /* 0x000fc8000f8e023f */
[----:B------:R-:W-:-:S03]  /*1b90*/  UIMAD UR10, UR35, UR5, UR4 ;  /* 0x00000005230a72a4 */ /* 0x000fc6000f8e0204 */
[----:B------:R-:W-:Y:S01]  /*1ba0*/  ULDC.64 UR4, c[0x0][0x378] ;  /* 0x0000de0000047ab9 */ /* 0x000fe20000000a00 */
[----:B-1----:R-:W-:Y:S01]  /*1bb0*/  SHF.R.S32.HI R11, RZ, 0x1f, R10 ;  /* 0x0000001fff0b7819 */ /* 0x002fe2000001140a */
[----:B------:R-:W-:-:S03]  /*1bc0*/  UIMAD UR4, UR57, UR4, URZ ;  /* 0x00000004390472a4 */ /* 0x000fc6000f8e023f */
[----:B------:R-:W-:Y:S01]  /*1bd0*/  LEA.HI R3, R11, R10, RZ, 0x2 ;  /* 0x0000000a0b037211 */ /* 0x000fe200078f10ff */
[----:B------:R-:W-:-:S03]  /*1be0*/  UIMAD UR6, UR35, UR5, UR4 ;  /* 0x00000005230672a4 */ /* 0x000fc6000f8e0204 */
[----:B------:R-:W-:Y:S01]  /*1bf0*/  SHF.R.S32.HI R3, RZ, 0x2, R3 ;  /* 0x00000002ff037819 */ /* 0x000fe20000011403 */
[----:B------:R-:W-:Y:S02]  /*1c00*/  ULDC.64 UR4, c[0x0][0x370] ;  /* 0x0000dc0000047ab9 */ /* 0x000fe40000000a00 */
[----:B------:R-:W-:Y:S01]  /*1c10*/  UIMAD UR4, UR29, UR4, URZ ;  /* 0x000000041d0472a4 */ /* 0x000fe2000f8e023f */
[----:B------:R-:W-:Y:S02]  /*1c20*/  SHF.R.S32.HI R17, RZ, 0x1f, R3 ;  /* 0x0000001fff117819 */ /* 0x000fe40000011403 */
[----:B------:R-:W-:Y:S01]  /*1c30*/  IADD3 R0, P2, R3, UR16, RZ ;  /* 0x0000001003007c10 */ /* 0x000fe2000ff5e0ff */
[----:B------:R-:W-:Y:S02]  /*1c40*/  UIMAD UR5, UR16, UR5, UR4 ;  /* 0x00000005100572a4 */ /* 0x000fe4000f8e0204 */
[----:B------:R-:W-:Y:S01]  /*1c50*/  UIADD3 UR4, -UR14, UR25, UR23 ;  /* 0x000000190e047290 */ /* 0x000fe2000fffe117 */
[----:B------:R-:W-:Y:S01]  /*1c60*/  IADD3.X R5, R17, UR29, RZ, P2, !PT ;  /* 0x0000001d11057c10 */ /* 0x000fe200097fe4ff */
[----:B------:R-:W-:-:S02]  /*1c70*/  IMAD.WIDE.U32 R6, R0, c[0x0][0x190], R250 ;  /* 0x0000640000067a25 */ /* 0x000fc400078e00fa */
[----:B------:R-:W-:Y:S02]  /*1c80*/  UIADD3 UR4, UR4, -UR21, URZ ;  /* 0x8000001504047290 */ /* 0x000fe4000fffe03f */
[----:B------:R-:W-:Y:S01]  /*1c90*/  IMAD R5, R5, c[0x0][0x190], RZ ;  /* 0x0000640005057a24 */ /* 0x000fe200078e02ff */
[----:B------:R-:W-:Y:S01]  /*1ca0*/  IADD3 R8, P2, R6, UR38, RZ ;  /* 0x0000002606087c10 */ /* 0x000fe2000ff5e0ff */
[----:B------:R-:W-:Y:S02]  /*1cb0*/  USHF.R.S32.HI UR11, URZ, 0x1f, UR4 ;  /* 0x0000001f3f0b7899 */ /* 0x000fe40008011404 */
[----:B------:R-:W-:Y:S01]  /*1cc0*/  IMAD R0, R0, c[0x0][0x194], R5 ;  /* 0x0000650000007a24 */ /* 0x000fe200078e0205 */
[----:B------:R-:W-:Y:S01]  /*1cd0*/  IADD3.X R5, R251, UR28, RZ, P0, !PT ;  /* 0x0000001cfb057c10 */ /* 0x000fe200087fe4ff */
[----:B------:R-:W-:Y:S02]  /*1ce0*/  ULEA.HI UR11, UR11, UR4, URZ, 0x6 ;  /* 0x000000040b0b7291 */ /* 0x000fe4000f8f303f */
[----:B------:R-:W-:Y:S01]  /*1cf0*/  ULDC.64 UR28, c[0x0][0x3c8] ;  /* 0x0000f200001c7ab9 */ /* 0x000fe20000000a00 */
[----:B------:R-:W-:Y:S01]  /*1d00*/  IADD3.X R9, R7, UR33, R0, P2, !PT ;  /* 0x0000002107097c10 */ /* 0x000fe200097fe400 */
[----:B------:R-:W-:Y:S01]  /*1d10*/  IMAD.U32 R0, RZ, RZ, UR16 ;  /* 0x00000010ff007e24 */ /* 0x000fe2000f8e00ff */
[----:B------:R-:W-:-:S03]  /*1d20*/  USHF.R.S32.HI UR11, URZ, 0x6, UR11 ;  /* 0x000000063f0b7899 */ /* 0x000fc6000801140b */
[----:B------:R-:W-:Y:S01]  /*1d30*/  IMAD.WIDE.U32 R4, R0, c[0x0][0x370], R4 ;  /* 0x0000dc0000047a25 */ /* 0x000fe200078e0004 */
[----:B------:R-:W-:-:S03]  /*1d40*/  UISETP.LT.AND UP1, UPT, URZ, UR11, UPT ;  /* 0x0000000b3f00728c */ /* 0x000fc6000bf21270 */
[----:B------:R-:W-:Y:S01]  /*1d50*/  IMAD.U32 R0, RZ, RZ, UR35 ;  /* 0x00000023ff007e24 */ /* 0x000fe2000f8e00ff */
[----:B------:R-:W-:Y:S01]  /*1d60*/  IADD3 R5, R5, UR5, RZ ;  /* 0x0000000505057c10 */ /* 0x000fe2000fffe0ff */
[----:B------:R-:W-:Y:S02]  /*1d70*/  USEL UR11, URZ, UR11, !UP1 ;  /* 0x0000000b3f0b7287 */ /* 0x000fe4000c800000 */
[----:B------:R-:W-:Y:S02]  /*1d80*/  UIADD3 UR5, UR34, -0x1, URZ ;  /* 0xffffffff22057890 */ /* 0x000fe4000fffe03f */
[----:B------:R-:W-:Y:S01]  /*1d90*/  IMAD.WIDE.U32 R4, R0, c[0x0][0x378], R4 ;  /* 0x0000de0000047a25 */ /* 0x000fe200078e0004 */
[----:B------:R-:W-:Y:S01]  /*1da0*/  LEA.HI R0, R11, R10, RZ, 0x5 ;  /* 0x0000000a0b007211 */ /* 0x000fe200078f28ff */
[----:B------:R-:W-:-:S03]  /*1db0*/  UISETP.GT.AND UP1, UPT, UR34, UR11, UPT ;  /* 0x0000000b2200728c */ /* 0x000fc6000bf24270 */
[----:B------:R-:W-:Y:S02]  /*1dc0*/  LOP3.LUT R7, R0, 0xffffffe0, RZ, 0xc0, !PT ;  /* 0xffffffe000077812 */ /* 0x000fe400078ec0ff */
[----:B------:R-:W-:Y:S02]  /*1dd0*/  SHF.R.S32.HI R6, RZ, 0x5, R0 ;  /* 0x00000005ff067819 */ /* 0x000fe40000011400 */
[----:B------:R-:W-:Y:S01]  /*1de0*/  IADD3 R5, R5, UR6, RZ ;  /* 0x0000000605057c10 */ /* 0x000fe2000fffe0ff */
[----:B------:R-:W-:Y:S01]  /*1df0*/  IMAD.IADD R7, R10, 0x1, -R7 ;  /* 0x000000010a077824 */ /* 0x000fe200078e0a07 */
[----:B------:R-:W-:Y:S01]  /*1e00*/  UIADD3 UR6, UR16, UR9, URZ ;  /* 0x0000000910067290 */ /* 0x000fe2000fffe03f */
[----:B------:R-:W-:Y:S01]  /*1e10*/  IMAD.U32 R10, RZ, RZ, UR35 ;  /* 0x00000023ff0a7e24 */ /* 0x000fe2000f8e00ff */
[----:B------:R-:W-:Y:S01]  /*1e20*/  UIADD3 UR16, UR16, UR17, URZ ;  /* 0x0000001110107290 */ /* 0x000fe2000fffe03f */
[----:B------:R-:W-:Y:S01]  /*1e30*/  IMAD R6, R6, UR46, R7 ;  /* 0x0000002e06067c24 */ /* 0x000fe2000f8e0207 */
[----:B------:R-:W-:-:S03]  /*1e40*/  UIMAD.WIDE UR6, UR6, UR61, UR28 ;  /* 0x0000003d060672a5 */ /* 0x000fc6000f8e021c */
[----:B------:R-:W-:Y:S01]  /*1e50*/  ULDC.64 UR28, c[0x0][0x200] ;  /* 0x00008000001c7ab9 */ /* 0x000fe20000000a00 */
[C---:B------:R-:W-:Y:S01]  /*1e60*/  IADD3 R0, P0, R6.reuse, UR15, RZ ;  /* 0x0000000f06007c10 */ /* 0x040fe2000ff1e0ff */
[----:B------:R-:W-:Y:S02]  /*1e70*/  UIMAD.WIDE UR16, UR16, UR61, UR28 ;  /* 0x0000003d101072a5 */ /* 0x000fe4000f8e021c */
[----:B------:R-:W-:Y:S01]  /*1e80*/  UMOV UR9, UR7 ;  /* 0x0000000700097c82 */ /* 0x000fe20008000000 */
[----:B------:R-:W-:Y:S02]  /*1e90*/  LEA.HI.X.SX32 R6, R6, UR8, 0x1, P0 ;  /* 0x0000000806067c11 */ /* 0x000fe400080f0eff */
[C---:B------:R-:W-:Y:S02]  /*1ea0*/  LEA R238, P0, R0.reuse, c[0x0][0x350], 0x2 ;  /* 0x0000d40000ee7a11 */ /* 0x040fe400078010ff */
[----:B------:R-:W-:Y:S02]  /*1eb0*/  UMOV UR8, UR16 ;  /* 0x0000001000087c82 */ /* 0x000fe40008000000 */
[----:B------:R-:W-:Y:S01]  /*1ec0*/  LEA.HI.X R237, R0, c[0x0][0x354], R6, 0x2, P0 ;  /* 0x0000d50000ed7a11 */ /* 0x000fe200000f1406 */
[----:B------:R-:W-:Y:S01]  /*1ed0*/  IMAD R0, R17, c[0x0][0x370], RZ ;  /* 0x0000dc0011007a24 */ /* 0x000fe200078e02ff */
[----:B------:R-:W-:Y:S01]  /*1ee0*/  PLOP3.LUT P0, PT, PT, PT, UP1, 0x80, 0x0 ;  /* 0x000000000000781c */ /* 0x000fe20003f0f018 */
[----:B------:R-:W-:Y:S01]  /*1ef0*/  IMAD.WIDE.U32 R6, R3, c[0x0][0x370], R4 ;  /* 0x0000dc0003067a25 */ /* 0x000fe200078e0004 */
[----:B------:R-:W-:-:S03]  /*1f00*/  UMOV UR7, UR17 ;  /* 0x0000001100077c82 */ /* 0x000fc60008000000 */
[----:B------:R-:W-:Y:S01]  /*1f10*/  IMAD R0, R3, c[0x0][0x374], R0 ;  /* 0x0000dd0003007a24 */ /* 0x000fe200078e0200 */
[----:B------:R-:W-:Y:S01]  /*1f20*/  LEA R242, P2, R6, c[0x0][0x330], 0x1 ;  /* 0x0000cc0006f27a11 */ /* 0x000fe200078408ff */
[----:B------:R-:W-:-:S04]  /*1f30*/  IMAD.WIDE.U32 R4, R10, c[0x0][0x1a8], R8 ;  /* 0x00006a000a047a25 */ /* 0x000fc800078e0008 */
[----:B------:R-:W-:Y:S01]  /*1f40*/  IMAD.IADD R0, R7, 0x1, R0 ;  /* 0x0000000107007824 */ /* 0x000fe200078e0200 */
[----:B------:R-:W-:Y:S02]  /*1f50*/  LEA R241, P3, R4, c[0x0][0x160], 0x1 ;  /* 0x0000580004f17a11 */ /* 0x000fe400078608ff */
[----:B------:R-:W-:Y:S01]  /*1f60*/  IADD3 R5, R5, UR10, RZ ;  /* 0x0000000a05057c10 */ /* 0x000fe2000fffe0ff */
[----:B------:R-:W-:Y:S01]  /*1f70*/  UMOV UR10, UR6 ;  /* 0x00000006000a7c82 */ /* 0x000fe20008000000 */
[----:B------:R-:W-:Y:S02]  /*1f80*/  LEA.HI.X R240, R6, c[0x0][0x334], R0, 0x1, P2 ;  /* 0x0000cd0006f07a11 */ /* 0x000fe400010f0c00 */
[----:B------:R-:W-:Y:S01]  /*1f90*/  LEA.HI.X R239, R4, c[0x0][0x164], R5, 0x1, P3 ;  /* 0x0000590004ef7a11 */ /* 0x000fe200018f0c05 */
[----:B------:R-:W-:Y:S05]  /*1fa0*/  @P0 BRA `(.L_x_6) ;  /* 0x000008c000000947 */ /* 0x000fea0003800000 */
[----:B------:R-:W-:Y:S02]  /*1fb0*/  @UP0 UIADD3 UR6, UR19, UR26, URZ ;  /* 0x0000001a13060290 */ /* 0x000fe4000fffe03f */
[----:B------:R-:W-:-:S02]  /*1fc0*/  ULDC.64 UR8, c[0x0][0x3a0] ;  /* 0x0000e80000087ab9 */ /* 0x000fc40000000a00 */
        /* <DEDUP_REMOVED lines=16> */
.L_x_7:
        /* <DEDUP_REMOVED lines=18> */
.L_x_8:
[----:B------:R1:W5:Y:S01]  /*21f0*/  LDL R12, [R1+0x10] ;  /* 0x00001000010c7983 */ /* 0x0003620000100800 */
[----:B------:R-:W-:-:S03]  /*2200*/  ULDC.64 UR4, c[0x0][0x3a0] ;  /* 0x0000e80000047ab9 */ /* 0x000fc60000000a00 */
[----:B------:R1:W5:Y:S01]  /*2210*/  LDL R11, [R1+0x14] ;  /* 0x00001400010b7983 */ /* 0x0003620000100800 */
[----:B------:R-:W-:Y:S01]  /*2220*/  UIMAD UR4, UR20, UR4, URZ ;  /* 0x00000004140472a4 */ /* 0x000fe2000f8e023f */
[----:B------:R-:W-:Y:S01]  /*2230*/  IMAD.U32 R4, RZ, RZ, UR23 ;  /* 0x00000017ff047e24 */ /* 0x000fe2000f8e00ff */
[----:B------:R-:W-:Y:S01]  /*2240*/  ULDC.64 UR6, c[0x0][0x3b8] ;  /* 0x0000ee0000067ab9 */ /* 0x000fe20000000a00 */
[----:B------:R-:W-:Y:S01]  /*2250*/  BSSY B0, `(.L_x_9) ;  /* 0x000001c000007945 */ /* 0x000fe20003800000 */
[----:B------:R-:W-:Y:S01]  /*2260*/  UIMAD UR5, UR23, UR5, UR4 ;  /* 0x00000005170572a4 */ /* 0x000fe2000f8e0204 */
[----:B------:R-:W-:Y:S01]  /*2270*/  IMAD.WIDE.U32 R4, R4, c[0x0][0x3a0], R250 ;  /* 0x0000e80004047a25 */ /* 0x000fe200078e00fa */
[----:B------:R-:W-:-:S04]  /*2280*/  UIMAD UR4, UR18, -0x80, UR14 ;  /* 0xffffff80120478a4 */ /* 0x000fc8000f8e020e */
[----:B------:R-:W-:Y:S02]  /*2290*/  IADD3 R6, P0, R4, UR10, RZ ;  /* 0x0000000a04067c10 */ /* 0x000fe4000ff1e0ff */
[----:B------:R-:W-:Y:S01]  /*22a0*/  MOV R0, UR5 ;  /* 0x0000000500007c02 */ /* 0x000fe20008000f00 */
[----:B------:R-:W-:Y:S01]  /*22b0*/  UIMAD UR5, UR57, UR6, URZ ;  /* 0x00000006390572a4 */ /* 0x000fe2000f8e023f */
[----:B------:R-:W-:Y:S02]  /*22c0*/  ISETP.GE.AND P4, PT, R3, UR4, PT ;  /* 0x0000000403007c0c */ /* 0x000fe4000bf86270 */
[----:B------:R-:W-:Y:S01]  /*22d0*/  IADD3.X R7, R5, UR11, R0, P0, !PT ;  /* 0x0000000b05077c10 */ /* 0x000fe200087fe400 */
[----:B------:R-:W-:Y:S01]  /*22e0*/  IMAD.U32 R0, RZ, RZ, UR35 ;  /* 0x00000023ff007e24 */ /* 0x000fe2000f8e00ff */
[----:B------:R-:W-:-:S03]  /*22f0*/  UIMAD UR5, UR35, UR7, UR5 ;  /* 0x00000007230572a4 */ /* 0x000fc6000f8e0205 */
[----:B------:R-:W-:-:S05]  /*2300*/  IMAD.WIDE.U32 R6, R0, c[0x0][0x3b8], R6 ;  /* 0x0000ee0000067a25 */ /* 0x000fca00078e0006 */
[----:B------:R-:W-:Y:S01]  /*2310*/  IADD3 R10, R7, UR5, RZ ;  /* 0x00000005070a7c10 */ /* 0x000fe2000fffe0ff */
[----:B------:R-:W-:Y:S05]  /*2320*/  @P4 BRA `(.L_x_10) ;  /* 0x000000e000004947 */ /* 0x000fea0003800000 */
[----:B-1----:R-:W-:Y:S01]  /*2330*/  MOV R5, R10 ;  /* 0x0000000a00057202 */ /* 0x002fe20000000f00 */
[----:B------:R-:W-:Y:S01]  /*2340*/  IMAD R0, R17, c[0x0][0x3a0], RZ ;  /* 0x0000e80011007a24 */ /* 0x000fe200078e02ff */
[----:B------:R-:W-:Y:S01]  /*2350*/  ISETP.GE.AND P3, PT, R250, c[0x0][0x220], PT ;  /* 0x00008800fa007a0c */ /* 0x000fe20003f66270 */
[----:B------:R-:W-:Y:S01]  /*2360*/  IMAD.MOV.U32 R4, RZ, RZ, R6 ;  /* 0x000000ffff047224 */ /* 0x000fe200078e0006 */
[----:B-----5:R-:W-:Y:S01]  /*2370*/  ISETP.GE.AND P2, PT, R12, c[0x0][0x220], PT ;  /* 0x000088000c007a0c */ /* 0x020fe20003f46270 */
[----:B------:R-:W-:Y:S01]  /*2380*/  IMAD R0, R3, c[0x0][0x3a4], R0 ;  /* 0x0000e90003007a24 */ /* 0x000fe200078e0200 */
[----:B------:R-:W-:Y:S01]  /*2390*/  ISETP.GE.AND P1, PT, R11, c[0x0][0x220], PT ;  /* 0x000088000b007a0c */ /* 0x000fe20003f26270 */
[----:B------:R-:W-:-:S04]  /*23a0*/  IMAD.WIDE.U32 R8, R3, c[0x0][0x3a0], R4 ;  /* 0x0000e80003087a25 */ /* 0x000fc800078e0004 */
[----:B------:R-:W-:Y:S01]  /*23b0*/  IMAD.IADD R0, R9, 0x1, R0 ;  /* 0x0000000109007824 */ /* 0x000fe200078e0200 */
[----:B------:R-:W-:-:S04]  /*23c0*/  LEA R4, P0, R8, c[0x0][0x340], 0x1 ;  /* 0x0000d00008047a11 */ /* 0x000fc800078008ff */
[----:B------:R-:W-:-:S05]  /*23d0*/  LEA.HI.X R5, R8, c[0x0][0x344], R0, 0x1, P0 ;  /* 0x0000d10008057a11 */ /* 0x000fca00000f0c00 */
[----:B------:R1:W-:Y:S04]  /*23e0*/  @!P3 STG.E.128 [R4.64], RZ ;  /* 0x000000ff0400b986 */ /* 0x0003e8000c101d0c */
[----:B------:R1:W-:Y:S04]  /*23f0*/  @!P2 STG.E.128 [R4.64+0x40], RZ ;  /* 0x000040ff0400a986 */ /* 0x0003e8000c101d0c */
[----:B------:R1:W-:Y:S02]  /*2400*/  @!P1 STG.E.128 [R4.64+0x80], RZ ;  /* 0x000080ff04009986 */ /* 0x0003e4000c101d0c */
.L_x_10:
[----:B-1----:R-:W-:Y:S05]  /*2410*/  BSYNC B0 ;  /* 0x0000000000007941 */ /* 0x002fea0003800000 */
.L_x_9:
[----:B------:R-:W-:Y:S01]  /*2420*/  IADD3 R0, R3, 0x40, RZ ;  /* 0x0000004003007810 */ /* 0x000fe20007ffe0ff */
[----:B------:R-:W-:Y:S03]  /*2430*/  BSSY B0, `(.L_x_11) ;  /* 0x0000012000007945 */ /* 0x000fe60003800000 */
[----:B------:R-:W-:-:S13]  /*2440*/  ISETP.GE.AND P3, PT, R0, UR4, PT ;  /* 0x0000000400007c0c */ /* 0x000fda000bf66270 */
[----:B------:R-:W-:Y:S05]  /*2450*/  @P3 BRA `(.L_x_12) ;  /* 0x000000f000003947 */ /* 0x000fea0003800000 */
[----:B------:R-:W-:Y:S01]  /*2460*/  IADD3 R0, P0, R3, 0x40, RZ ;  /* 0x0000004003007810 */ /* 0x000fe20007f1e0ff */
[----:B------:R-:W-:Y:S01]  /*2470*/  IMAD.MOV.U32 R7, RZ, RZ, R10 ;  /* 0x000000ffff077224 */ /* 0x000fe200078e000a */
[----:B------:R-:W-:Y:S02]  /*2480*/  ISETP.GE.AND P2, PT, R250, c[0x0][0x220], PT ;  /* 0x00008800fa007a0c */ /* 0x000fe40003f46270 */
[----:B-----5:R-:W-:Y:S01]  /*2490*/  ISETP.GE.AND P1, PT, R12, c[0x0][0x220], PT ;  /* 0x000088000c007a0c */ /* 0x020fe20003f26270 */
[----:B------:R-:W-:Y:S01]  /*24a0*/  IMAD.X R4, RZ, RZ, R17, P0 ;  /* 0x000000ffff047224 */ /* 0x000fe200000e0611 */
[----:B------:R-:W-:Y:S01]  /*24b0*/  ISETP.GE.AND P0, PT, R11, c[0x0][0x220], PT ;  /* 0x000088000b007a0c */ /* 0x000fe20003f06270 */
[----:B------:R-:W-:-:S04]  /*24c0*/  IMAD.WIDE.U32 R6, R0, c[0x0][0x3a0], R6 ;  /* 0x0000e80000067a25 */ /* 0x000fc800078e0006 */
[----:B------:R-:W-:-:S04]  /*24d0*/  IMAD R4, R4, c[0x0][0x3a0], RZ ;  /* 0x0000e80004047a24 */ /* 0x000fc800078e02ff */
[----:B------:R-:W-:Y:S01]  /*24e0*/  IMAD R0, R0, c[0x0][0x3a4], R4 ;  /* 0x0000e90000007a24 */ /* 0x000fe200078e0204 */
[----:B------:R-:W-:-:S03]  /*24f0*/  LEA R4, P5, R6, c[0x0][0x340], 0x1 ;  /* 0x0000d00006047a11 */ /* 0x000fc600078a08ff */
[----:B------:R-:W-:-:S05]  /*2500*/  IMAD.IADD R0, R7, 0x1, R0 ;  /* 0x0000000107007824 */ /* 0x000fca00078e0200 */
[----:B------:R-:W-:-:S05]  /*2510*/  LEA.HI.X R5, R6, c[0x0][0x344], R0, 0x1, P5 ;  /* 0x0000d10006057a11 */ /* 0x000fca00028f0c00 */
[----:B------:R1:W-:Y:S04]  /*2520*/  @!P2 STG.E.128 [R4.64], RZ ;  /* 0x000000ff0400a986 */ /* 0x0003e8000c101d0c */
[----:B------:R1:W-:Y:S04]  /*2530*/  @!P1 STG.E.128 [R4.64+0x40], RZ ;  /* 0x000040ff04009986 */ /* 0x0003e8000c101d0c */
[----:B------:R1:W-:Y:S02]  /*2540*/  @!P0 STG.E.128 [R4.64+0x80], RZ ;  /* 0x000080ff04008986 */ /* 0x0003e4000c101d0c */
.L_x_12:
[----:B------:R-:W-:Y:S05]  /*2550*/  BSYNC B0 ;  /* 0x0000000000007941 */ /* 0x000fea0003800000 */
.L_x_11:
[----:B------:R-:W-:Y:S01]  /*2560*/  ULDC.64 UR4, c[0x0][0x3a8] ;  /* 0x0000ea0000047ab9 */ /* 0x000fe20000000a00 */
[----:B-1----:R-:W-:Y:S01]  /*2570*/  IMAD.U32 R4, RZ, RZ, UR23 ;  /* 0x00000017ff047e24 */ /* 0x002fe2000f8e00ff */
[----:B------:R-:W-:Y:S01]  /*2580*/  UIMAD UR4, UR20, UR4, URZ ;  /* 0x00000004140472a4 */ /* 0x000fe2000f8e023f */
[----:B------:R-:W-:Y:S02]  /*2590*/  BSSY B0, `(.L_x_13) ;  /* 0x000001b000007945 */ /* 0x000fe40003800000 */
[----:B------:R-:W-:Y:S01]  /*25a0*/  IMAD.WIDE.U32 R4, R4, c[0x0][0x3a8], R250 ;  /* 0x0000ea0004047a25 */ /* 0x000fe200078e00fa */
[----:B------:R-:W-:-:S04]  /*25b0*/  UIMAD UR4, UR23, UR5, UR4 ;  /* 0x00000005170472a4 */ /* 0x000fc8000f8e0204 */
[----:B------:R-:W-:Y:S02]  /*25c0*/  IADD3 R6, P0, R4, UR8, RZ ;  /* 0x0000000804067c10 */ /* 0x000fe4000ff1e0ff */
[----:B------:R-:W-:Y:S01]  /*25d0*/  MOV R0, UR4 ;  /* 0x0000000400007c02 */ /* 0x000fe20008000f00 */
[----:B------:R-:W-:Y:S02]  /*25e0*/  ULDC.64 UR4, c[0x0][0x3c0] ;  /* 0x0000f00000047ab9 */ /* 0x000fe40000000a00 */
[----:B------:R-:W-:Y:S01]  /*25f0*/  UIMAD UR4, UR57, UR4, URZ ;  /* 0x00000004390472a4 */ /* 0x000fe2000f8e023f */
[----:B------:R-:W-:Y:S01]  /*2600*/  IADD3.X R7, R5, UR9, R0, P0, !PT ;  /* 0x0000000905077c10 */ /* 0x000fe200087fe400 */
[----:B------:R-:W-:Y:S02]  /*2610*/  IMAD.U32 R0, RZ, RZ, UR35 ;  /* 0x00000023ff007e24 */ /* 0x000fe4000f8e00ff */
[----:B------:R-:W-:Y:S02]  /*2620*/  UIMAD UR4, UR35, UR5, UR4 ;  /* 0x00000005230472a4 */ /* 0x000fe4000f8e0204 */
[----:B------:R-:W-:-:S05]  /*2630*/  IMAD.WIDE.U32 R6, R0, c[0x0][0x3c0], R6 ;  /* 0x0000f00000067a25 */ /* 0x000fca00078e0006 */
[----:B------:R-:W-:Y:S01]  /*2640*/  IADD3 R0, R7, UR4, RZ ;  /* 0x0000000407007c10 */ /* 0x000fe2000fffe0ff */
[----:B------:R-:W-:Y:S05]  /*2650*/  @P4 BRA `(.L_x_14) ;  /* 0x000000e000004947 */ /* 0x000fea0003800000 */
[----:B------:R-:W-:Y:S01]  /*2660*/  MOV R5, R0 ;  /* 0x0000000000057202 */ /* 0x000fe20000000f00 */
[----:B------:R-:W-:Y:S01]  /*2670*/  IMAD.MOV.U32 R4, RZ, RZ, R6 ;  /* 0x000000ffff047224 */ /* 0x000fe200078e0006 */
[----:B------:R-:W-:Y:S01]  /*2680*/  ISETP.GE.AND P2, PT, R250, c[0x0][0x220], PT ;  /* 0x00008800fa007a0c */ /* 0x000fe20003f46270 */
[----:B------:R-:W-:Y:S01]  /*2690*/  IMAD R10, R17, c[0x0][0x3a8], RZ ;  /* 0x0000ea00110a7a24 */ /* 0x000fe200078e02ff */
[----:B-----5:R-:W-:Y:S01]  /*26a0*/  ISETP.GE.AND P1, PT, R12, c[0x0][0x220], PT ;  /* 0x000088000c007a0c */ /* 0x020fe20003f26270 */
[----:B------:R-:W-:Y:S01]  /*26b0*/  IMAD.WIDE.U32 R8, R3, c[0x0][0x3a8], R4 ;  /* 0x0000ea0003087a25 */ /* 0x000fe200078e0004 */
[----:B------:R-:W-:-:S03]  /*26c0*/  ISETP.GE.AND P0, PT, R11, c[0x0][0x220], PT ;  /* 0x000088000b007a0c */ /* 0x000fc60003f06270 */
[----:B------:R-:W-:-:S04]  /*26d0*/  IMAD R4, R3, c[0x0][0x3ac], R10 ;  /* 0x0000eb0003047a24 */ /* 0x000fc800078e020a */
[----:B------:R-:W-:Y:S01]  /*26e0*/  IMAD.IADD R5, R9, 0x1, R4 ;  /* 0x0000000109057824 */ /* 0x000fe200078e0204 */
[----:B------:R-:W-:-:S04]  /*26f0*/  LEA R4, P4, R8, c[0x0][0x348], 0x1 ;  /* 0x0000d20008047a11 */ /* 0x000fc800078808ff */
[----:B------:R-:W-:-:S05]  /*2700*/  LEA.HI.X R5, R8, c[0x0][0x34c], R5, 0x1, P4 ;  /* 0x0000d30008057a11 */ /* 0x000fca00020f0c05 */
[----:B------:R1:W-:Y:S04]  /*2710*/  @!P2 STG.E.128 [R4.64], RZ ;  /* 0x000000ff0400a986 */ /* 0x0003e8000c101d0c */
[----:B------:R1:W-:Y:S04]  /*2720*/  @!P1 STG.E.128 [R4.64+0x40], RZ ;  /* 0x000040ff04009986 */ /* 0x0003e8000c101d0c */
[----:B------:R1:W-:Y:S02]  /*2730*/  @!P0 STG.E.128 [R4.64+0x80], RZ ;  /* 0x000080ff04008986 */ /* 0x0003e4000c101d0c */
.L_x_14:
[----:B------:R-:W-:Y:S05]  /*2740*/  BSYNC B0 ;  /* 0x0000000000007941 */ /* 0x000fea0003800000 */
.L_x_13:
[----:B------:R-:W-:Y:S05]  /*2750*/  @P3 BRA `(.L_x_15) ;  /* 0x0000680000003947 */ /* 0x000fea0003800000 */
[----:B------:R-:W-:Y:S01]  /*2760*/  IADD3 R3, P0, R3, 0x40, RZ ;  /* 0x0000004003037810 */ /* 0x000fe20007f1e0ff */
[----:B------:R-:W-:Y:S01]  /*2770*/  IMAD.MOV.U32 R7, RZ, RZ, R0 ;  /* 0x000000ffff077224 */ /* 0x000fe200078e0000 */
[----:B------:R-:W-:-:S03]  /*2780*/  ISETP.GE.AND P1, PT, R250, c[0x0][0x220], PT ;  /* 0x00008800fa007a0c */ /* 0x000fc60003f26270 */
[----:B-1----:R-:W-:Y:S01]  /*2790*/  IMAD.X R4, RZ, RZ, R17, P0 ;  /* 0x000000ffff047224 */ /* 0x002fe200000e0611 */
[----:B-----5:R-:W-:Y:S01]  /*27a0*/  ISETP.GE.AND P0, PT, R12, c[0x0][0x220], PT ;  /* 0x000088000c007a0c */ /* 0x020fe20003f06270 */
[----:B------:R-:W-:-:S04]  /*27b0*/  IMAD.WIDE.U32 R6, R3, c[0x0][0x3a8], R6 ;  /* 0x0000ea0003067a25 */ /* 0x000fc800078e0006 */
[----:B------:R-:W-:-:S04]  /*27c0*/  IMAD R4, R4, c[0x0][0x3a8], RZ ;  /* 0x0000ea0004047a24 */ /* 0x000fc800078e02ff */
[----:B------:R-:W-:Y:S01]  /*27d0*/  IMAD R3, R3, c[0x0][0x3ac], R4 ;  /* 0x0000eb0003037a24 */ /* 0x000fe200078e0204 */
[----:B------:R-:W-:-:S03]  /*27e0*/  LEA R4, P2, R6, c[0x0][0x348], 0x1 ;  /* 0x0000d20006047a11 */ /* 0x000fc600078408ff */
[----:B------:R-:W-:-:S05]  /*27f0*/  IMAD.IADD R3, R7, 0x1, R3 ;  /* 0x0000000107037824 */ /* 0x000fca00078e0203 */
[----:B------:R-:W-:-:S05]  /*2800*/  LEA.HI.X R5, R6, c[0x0][0x34c], R3, 0x1, P2 ;  /* 0x0000d30006057a11 */ /* 0x000fca00010f0c03 */
[----:B------:R1:W-:Y:S04]  /*2810*/  @!P1 STG.E.128 [R4.64], RZ ;  /* 0x000000ff04009986 */ /* 0x0003e8000c101d0c */
[----:B------:R1:W-:Y:S01]  /*2820*/  @!P0 STG.E.128 [R4.64+0x40], RZ ;  /* 0x000040ff04008986 */ /* 0x0003e2000c101d0c */
[----:B------:R-:W-:-:S13]  /*2830*/  ISETP.GE.AND P0, PT, R11, c[0x0][0x220], PT ;  /* 0x000088000b007a0c */ /* 0x000fda0003f06270 */
[----:B------:R-:W-:Y:S05]  /*2840*/  @P0 BRA `(.L_x_15) ;  /* 0x0000671000000947 */ /* 0x000fea0003800000 */
[----:B------:R2:W-:Y:S01]  /*2850*/  STG.E.128 [R4.64+0x80], RZ ;  /* 0x000080ff04007986 */ /* 0x0005e2000c101d0c */
[----:B------:R-:W-:Y:S05]  /*2860*/  BRA `(.L_x_15) ;  /* 0x000066f000007947 */ /* 0x000fea0003800000 */
.L_x_6:
[----:B------:R-:W2:Y:S01]  /*2870*/  LDL R16, [R1+0x28] ;  /* 0x0000280001107983 */ /* 0x000ea20000100800 */
[----:B------:R-:W-:Y:S01]  /*2880*/  PLOP3.LUT P0, PT, PT, PT, UP6, 0x80, 0x0 ;  /* 0x000000000000781c */ /* 0x000fe20003f0f068 */
[----:B------:R-:W-:Y:S01]  /*2890*/  UIMAD UR4, UR18, -0x80, UR14 ;  /* 0xffffff80120478a4 */ /* 0x000fe2000f8e020e */
[----:B------:R-:W-:Y:S01]  /*28a0*/  IMAD.U32 R4, RZ, RZ, UR23 ;  /* 0x00000017ff047e24 */ /* 0x000fe2000f8e00ff */
[----:B------:R-:W-:Y:S01]  /*28b0*/  ULDC.64 UR16, c[0x0][0x1a0] ;  /* 0x0000680000107ab9 */ /* 0x000fe20000000a00 */
[----:B------:R-:W-:Y:S01]  /*28c0*/  BSSY B0, `(.L_x_16) ;  /* 0x000003b000007945 */ /* 0x000fe20003800000 */
[----:B------:R-:W-:Y:S01]  /*28d0*/  UIMAD UR6, UR20, UR16, URZ ;  /* 0x00000010140672a4 */ /* 0x000fe2000f8e023f */
[----:B------:R-:W-:-:S07]  /*28e0*/  IMAD.WIDE.U32 R4, R4, c[0x0][0x1a0], R250 ;  /* 0x0000680004047a25 */ /* 0x000fce00078e00fa */
[----:B------:R-:W-:Y:S01]  /*28f0*/  @P0 BAR.SYNC.DEFER_BLOCKING 0x0 ;  /* 0x0000000000000b1d */ /* 0x000fe20000010000 */
[----:B------:R-:W-:Y:S01]  /*2900*/  ISETP.GE.AND P1, PT, R3, UR4, PT ;  /* 0x0000000403007c0c */ /* 0x000fe2000bf26270 */
[----:B------:R-:W-:Y:S01]  /*2910*/  UIMAD UR6, UR23, UR17, UR6 ;  /* 0x00000011170672a4 */ /* 0x000fe2000f8e0206 */
[----:B------:R-:W-:Y:S01]  /*2920*/  IADD3 R6, P0, R4, UR30, RZ ;  /* 0x0000001e04067c10 */ /* 0x000fe2000ff1e0ff */
[----:B------:R-:W-:-:S04]  /*2930*/  ULEA.HI UR15, UR5, UR5, URZ, 0x1 ;  /* 0x00000005050f7291 */ /* 0x000fc8000f8f083f */
[----:B------:R-:W-:Y:S01]  /*2940*/  MOV R4, UR6 ;  /* 0x0000000600047c02 */ /* 0x000fe20008000f00 */
[----:B------:R-:W-:-:S03]  /*2950*/  ULOP3.LUT UR6, UR15, 0xfffffffe, URZ, 0xc0, !UPT ;  /* 0xfffffffe0f067892 */ /* 0x000fc6000f8ec03f */
[----:B------:R-:W-:Y:S01]  /*2960*/  IADD3.X R7, R5, UR31, R4, P0, !PT ;  /* 0x0000001f05077c10 */ /* 0x000fe200087fe404 */
[----:B------:R-:W-:Y:S01]  /*2970*/  IMAD R4, R15, c[0x0][0x1b8], RZ ;  /* 0x00006e000f047a24 */ /* 0x000fe200078e02ff */
[----:B------:R-:W-:-:S03]  /*2980*/  UIADD3 UR6, UR5, -UR6, URZ ;  /* 0x8000000605067290 */ /* 0x000fc6000fffe03f */
[C---:B------:R-:W-:Y:S01]  /*2990*/  IMAD R4, R14.reuse, c[0x0][0x1bc], R4 ;  /* 0x00006f000e047a24 */ /* 0x040fe200078e0204 */
[----:B------:R-:W-:Y:S01]  /*29a0*/  UISETP.NE.AND UP0, UPT, UR6, 0x1, UPT ;  /* 0x000000010600788c */ /* 0x000fe2000bf05270 */
[----:B------:R-:W-:-:S05]  /*29b0*/  IMAD.WIDE.U32 R6, R14, c[0x0][0x1b8], R6 ;  /* 0x00006e000e067a25 */ /* 0x000fca00078e0006 */
[----:B------:R-:W-:Y:S01]  /*29c0*/  IADD3 R13, R7, R4, RZ ;  /* 0x00000004070d7210 */ /* 0x000fe20007ffe0ff */
[----:B--2---:R-:W-:-:S05]  /*29d0*/  IMAD.SHL.U32 R0, R16, 0x2, RZ ;  /* 0x0000000210007824 */ /* 0x004fca00078e00ff */
[----:B------:R1:W-:Y:S04]  /*29e0*/  @P1 STS [R0+0xf000], RZ ;  /* 0x00f000ff00001388 */ /* 0x0003e80000000800 */
[----:B------:R1:W-:Y:S04]  /*29f0*/  @P1 STS [R0+0xf004], RZ ;  /* 0x00f004ff00001388 */ /* 0x0003e80000000800 */
[----:B------:R1:W-:Y:S04]  /*2a00*/  @P1 STS.64 [R0+0xf008], RZ ;  /* 0x00f008ff00001388 */ /* 0x0003e80000000a00 */
[----:B------:R1:W-:Y:S04]  /*2a10*/  @P1 STS.128 [R0+0x11000], RZ ;  /* 0x011000ff00001388 */ /* 0x0003e80000000c00 */
[----:B------:R1:W-:Y:S01]  /*2a20*/  @P1 STS.128 [R0+0x13000], RZ ;  /* 0x013000ff00001388 */ /* 0x0003e20000000c00 */
[----:B------:R-:W-:Y:S05]  /*2a30*/  @P1 BRA `(.L_x_17) ;  /* 0x0000023000001947 */ /* 0x000fea0003800000 */
[----:B------:R-:W2:Y:S04]  /*2a40*/  LDL R9, [R1+0x10] ;  /* 0x0000100001097983 */ /* 0x000ea80000100800 */
[----:B------:R-:W3:Y:S01]  /*2a50*/  LDL R8, [R1+0x14] ;  /* 0x0000140001087983 */ /* 0x000ee20000100800 */
[----:B------:R-:W-:Y:S01]  /*2a60*/  ISETP.GE.AND P5, PT, R250, c[0x0][0x220], PT ;  /* 0x00008800fa007a0c */ /* 0x000fe20003fa6270 */
[----:B------:R-:W-:-:S02]  /*2a70*/  IMAD R12, R17, c[0x0][0x1a0], RZ ;  /* 0x00006800110c7a24 */ /* 0x000fc400078e02ff */
[----:B------:R-:W-:Y:S02]  /*2a80*/  IMAD.MOV.U32 R4, RZ, RZ, R6 ;  /* 0x000000ffff047224 */ /* 0x000fe400078e0006 */
[----:B------:R-:W-:Y:S02]  /*2a90*/  IMAD.MOV.U32 R5, RZ, RZ, R13 ;  /* 0x000000ffff057224 */ /* 0x000fe400078e000d */
[C---:B------:R-:W-:Y:S02]  /*2aa0*/  IMAD R12, R3.reuse, c[0x0][0x1a4], R12 ;  /* 0x00006900030c7a24 */ /* 0x040fe400078e020c */
[----:B------:R-:W-:-:S04]  /*2ab0*/  IMAD.WIDE.U32 R4, R3, c[0x0][0x1a0], R4 ;  /* 0x0000680003047a25 */ /* 0x000fc800078e0004 */
[----:B------:R-:W-:Y:S01]  /*2ac0*/  IMAD.IADD R12, R5, 0x1, R12 ;  /* 0x00000001050c7824 */ /* 0x000fe200078e020c */
[C---:B------:R-:W-:Y:S01]  /*2ad0*/  @!P5 LEA R10, P2, R4.reuse, c[0x0][0x170], 0x1 ;  /* 0x00005c00040ada11 */ /* 0x040fe200078408ff */
[----:B------:R4:W-:Y:S03]  /*2ae0*/  @P5 STS [R0+0xf000], RZ ;  /* 0x00f000ff00005388 */ /* 0x0009e60000000800 */
[----:B------:R-:W-:Y:S01]  /*2af0*/  @!P5 LEA.HI.X R11, R4, c[0x0][0x174], R12, 0x1, P2 ;  /* 0x00005d00040bda11 */ /* 0x000fe200010f0c0c */
[----:B------:R4:W-:Y:S04]  /*2b00*/  @P5 STS [R0+0xf004], RZ ;  /* 0x00f004ff00005388 */ /* 0x0009e80000000800 */
[----:B------:R4:W-:Y:S04]  /*2b10*/  @P5 STS.64 [R0+0xf008], RZ ;  /* 0x00f008ff00005388 */ /* 0x0009e80000000a00 */
[----:B------:R-:W-:Y:S01]  /*2b20*/  @!PT LDS RZ, [RZ] ;  /* 0x00000000fffff984 */ /* 0x000fe20000000800 */
[----:B------:R-:W-:Y:S01]  /*2b30*/  @!PT LDS RZ, [RZ] ;  /* 0x00000000fffff984 */ /* 0x000fe20000000800 */
[----:B------:R-:W-:Y:S01]  /*2b40*/  @!PT LDS RZ, [RZ] ;  /* 0x00000000fffff984 */ /* 0x000fe20000000800 */
[----:B------:R4:W-:Y:S01]  /*2b50*/  @!P5 LDGSTS.E.BYPASS.LTC128B.128 [R0+0xf000], [R10.64] ;  /* 0x0f0000000a00dfae */ /* 0x0009e2000b901d4c */
[----:B--2---:R-:W-:-:S02]  /*2b60*/  ISETP.GE.AND P4, PT, R9, c[0x0][0x220], PT ;  /* 0x0000880009007a0c */ /* 0x004fc40003f86270 */
[----:B---3--:R-:W-:-:S11]  /*2b70*/  ISETP.GE.AND P3, PT, R8, c[0x0][0x220], PT ;  /* 0x0000880008007a0c */ /* 0x008fd60003f66270 */
[C---:B------:R-:W-:Y:S01]  /*2b80*/  @!P4 LEA R8, P0, R4.reuse, c[0x0][0x170], 0x1 ;  /* 0x00005c000408ca11 */ /* 0x040fe200078008ff */
[----:B------:R4:W-:Y:S03]  /*2b90*/  @P4 STS.128 [R0+0x11000], RZ ;  /* 0x011000ff00004388 */ /* 0x0009e60000000c00 */
[----:B------:R-:W-:-:S05]  /*2ba0*/  @!P4 LEA.HI.X R9, R4, c[0x0][0x174], R12, 0x1, P0 ;  /* 0x00005d000409ca11 */ /* 0x000fca00000f0c0c */
[----:B------:R-:W-:Y:S01]  /*2bb0*/  @!PT LDS RZ, [RZ] ;  /* 0x00000000fffff984 */ /* 0x000fe20000000800 */
[----:B------:R-:W-:Y:S01]  /*2bc0*/  @!PT LDS RZ, [RZ] ;  /* 0x00000000fffff984 */ /* 0x000fe20000000800 */
[----:B------:R-:W-:Y:S01]  /*2bd0*/  @!PT LDS RZ, [RZ] ;  /* 0x00000000fffff984 */ /* 0x000fe20000000800 */
[----:B------:R4:W-:Y:S04]  /*2be0*/  @!P4 LDGSTS.E.BYPASS.LTC128B.128 [R0+0x11000], [R8.64+0x40] ;  /* 0x110000400800cfae */ /* 0x0009e8000b901d4c */
[----:B------:R4:W-:Y:S01]  /*2bf0*/  @P3 STS.128 [R0+0x13000], RZ ;  /* 0x013000ff00003388 */ /* 0x0009e20000000c00 */
[----:B------:R-:W-:Y:S05]  /*2c00*/  @P3 BRA `(.L_x_17) ;  /* 0x0000006000003947 */ /* 0x000fea0003800000 */
[----:B----4-:R-:W-:-:S04]  /*2c10*/  LEA R8, P0, R4, c[0x0][0x170], 0x1 ;  /* 0x00005c0004087a11 */ /* 0x010fc800078008ff */
[----:B------:R-:W-:-:S05]  /*2c20*/  LEA.HI.X R9, R4, c[0x0][0x174], R12, 0x1, P0 ;  /* 0x00005d0004097a11 */ /* 0x000fca00000f0c0c */
[----:B------:R-:W-:Y:S01]  /*2c30*/  @!PT LDS RZ, [RZ] ;  /* 0x00000000fffff984 */ /* 0x000fe20000000800 */
[----:B------:R-:W-:Y:S01]  /*2c40*/  @!PT LDS RZ, [RZ] ;  /* 0x00000000fffff984 */ /* 0x000fe20000000800 */
[----:B------:R-:W-:Y:S01]  /*2c50*/  @!PT LDS RZ, [RZ] ;  /* 0x00000000fffff984 */ /* 0x000fe20000000800 */
[----:B------:R2:W-:Y:S04]  /*2c60*/  LDGSTS.E.BYPASS.LTC128B.128 [R0+0x13000], [R8.64+0x80] ;  /* 0x1300008008007fae */ /* 0x0005e8000b901d4c */
.L_x_17:
[----:B------:R-:W-:Y:S05]  /*2c70*/  BSYNC B0 ;  /* 0x0000000000007941 */ /* 0x000fea0003800000 */
.L_x_16:
[----:B------:R-:W-:Y:S01]  /*2c80*/  IADD3 R4, R3, 0x40, RZ ;  /* 0x0000004003047810 */ /* 0x000fe20007ffe0ff */
[----:B------:R-:W-:Y:S03]  /*2c90*/  BSSY B0, `(.L_x_18) ;  /* 0x0000028000007945 */ /* 0x000fe60003800000 */
[----:B------:R-:W-:-:S13]  /*2ca0*/  ISETP.GE.AND P5, PT, R4, UR4, PT ;  /* 0x0000000404007c0c */ /* 0x000fda000bfa6270 */
[----:B------:R3:W-:Y:S04]  /*2cb0*/  @P5 STS.128 [R0+0x10000], RZ ;  /* 0x010000ff00005388 */ /* 0x0007e80000000c00 */
[----:B------:R3:W-:Y:S04]  /*2cc0*/  @P5 STS.128 [R0+0x12000], RZ ;  /* 0x012000ff00005388 */ /* 0x0007e80000000c00 */
[----:B------:R3:W-:Y:S01]  /*2cd0*/  @P5 STS.128 [R0+0x14000], RZ ;  /* 0x014000ff00005388 */ /* 0x0007e20000000c00 */
[----:B------:R-:W-:Y:S05]  /*2ce0*/  @P5 BRA `(.L_x_19) ;  /* 0x0000022000005947 */ /* 0x000fea0003800000 */
[----:B--2-4-:R-:W2:Y:S04]  /*2cf0*/  LDL R9, [R1+0x10] ;  /* 0x0000100001097983 */ /* 0x014ea80000100800 */
[----:B------:R-:W4:Y:S01]  /*2d00*/  LDL R8, [R1+0x14] ;  /* 0x0000140001087983 */ /* 0x000f220000100800 */
[----:B------:R-:W-:Y:S01]  /*2d10*/  IADD3 R4, P0, R3, 0x40, RZ ;  /* 0x0000004003047810 */ /* 0x000fe20007f1e0ff */
[----:B------:R-:W-:Y:S01]  /*2d20*/  IMAD.MOV.U32 R7, RZ, RZ, R13 ;  /* 0x000000ffff077224 */ /* 0x000fe200078e000d */
[----:B------:R-:W-:-:S03]  /*2d30*/  ISETP.GE.AND P4, PT, R250, c[0x0][0x220], PT ;  /* 0x00008800fa007a0c */ /* 0x000fc60003f86270 */
[----:B------:R-:W-:Y:S02]  /*2d40*/  IMAD.X R5, RZ, RZ, R17, P0 ;  /* 0x000000ffff057224 */ /* 0x000fe400000e0611 */
[----:B------:R-:W-:-:S04]  /*2d50*/  IMAD.WIDE.U32 R10, R4, c[0x0][0x1a0], R6 ;  /* 0x00006800040a7a25 */ /* 0x000fc800078e0006 */
[----:B------:R-:W-:-:S04]  /*2d60*/  IMAD R5, R5, c[0x0][0x1a0], RZ ;  /* 0x0000680005057a24 */ /* 0x000fc800078e02ff */
[----:B------:R-:W-:Y:S01]  /*2d70*/  IMAD R4, R4, c[0x0][0x1a4], R5 ;  /* 0x0000690004047a24 */ /* 0x000fe200078e0205 */
[----:B------:R1:W-:Y:S03]  /*2d80*/  @P4 STS.128 [R0+0x10000], RZ ;  /* 0x010000ff00004388 */ /* 0x0003e60000000c00 */
[----:B------:R-:W-:Y:S01]  /*2d90*/  IMAD.IADD R4, R11, 0x1, R4 ;  /* 0x000000010b047824 */ /* 0x000fe200078e0204 */
[----:B--2---:R-:W-:Y:S02]  /*2da0*/  ISETP.GE.AND P3, PT, R9, c[0x0][0x220], PT ;  /* 0x0000880009007a0c */ /* 0x004fe40003f66270 */
[----:B----4-:R-:W-:Y:S02]  /*2db0*/  ISETP.GE.AND P0, PT, R8, c[0x0][0x220], PT ;  /* 0x0000880008007a0c */ /* 0x010fe40003f06270 */
[----:B------:R-:W-:-:S04]  /*2dc0*/  @!P4 LEA R8, P6, R10, c[0x0][0x170], 0x1 ;  /* 0x00005c000a08ca11 */ /* 0x000fc800078c08ff */
[----:B------:R-:W-:-:S05]  /*2dd0*/  @!P4 LEA.HI.X R9, R10, c[0x0][0x174], R4, 0x1, P6 ;  /* 0x00005d000a09ca11 */ /* 0x000fca00030f0c04 */
[C---:B------:R-:W-:Y:S01]  /*2de0*/  @!P3 LEA R6, P2, R10.reuse, c[0x0][0x170], 0x1 ;  /* 0x00005c000a06ba11 */ /* 0x040fe200078408ff */
[----:B------:R-:W-:Y:S01]  /*2df0*/  @!PT LDS RZ, [RZ] ;  /* 0x00000000fffff984 */ /* 0x000fe20000000800 */
[----:B------:R-:W-:Y:S01]  /*2e00*/  @!PT LDS RZ, [RZ] ;  /* 0x00000000fffff984 */ /* 0x000fe20000000800 */
[----:B------:R-:W-:Y:S01]  /*2e10*/  @!PT LDS RZ, [RZ] ;  /* 0x00000000fffff984 */ /* 0x000fe20000000800 */
[----:B------:R1:W-:Y:S03]  /*2e20*/  @!P4 LDGSTS.E.BYPASS.LTC128B.128 [R0+0x10000], [R8.64] ;  /* 0x100000000800cfae */ /* 0x0003e6000b901d4c */
[----:B------:R-:W-:Y:S01]  /*2e30*/  @!P3 LEA.HI.X R7, R10, c[0x0][0x174], R4, 0x1, P2 ;  /* 0x00005d000a07ba11 */ /* 0x000fe200010f0c04 */
[----:B------:R1:W-:Y:S04]  /*2e40*/  @P3 STS.128 [R0+0x12000], RZ ;  /* 0x012000ff00003388 */ /* 0x0003e80000000c00 */
[----:B------:R-:W-:Y:S01]  /*2e50*/  @!PT LDS RZ, [RZ] ;  /* 0x00000000fffff984 */ /* 0x000fe20000000800 */
[----:B------:R-:W-:Y:S01]  /*2e60*/  @!PT LDS RZ, [RZ] ;  /* 0x00000000fffff984 */ /* 0x000fe20000000800 */
[----:B------:R-:W-:Y:S01]  /*2e70*/  @!PT LDS RZ, [RZ] ;  /* 0x00000000fffff984 */ /* 0x000fe20000000800 */
[----:B------:R1:W-:Y:S04]  /*2e80*/  @!P3 LDGSTS.E.BYPASS.LTC128B.128 [R0+0x12000], [R6.64+0x40] ;  /* 0x120000400600bfae */ /* 0x0003e8000b901d4c */
[----:B------:R1:W-:Y:S01]  /*2e90*/  @P0 STS.128 [R0+0x14000], RZ ;  /* 0x014000ff00000388 */ /* 0x0003e20000000c00 */
[----:B------:R-:W-:Y:S05]  /*2ea0*/  @P0 BRA `(.L_x_19) ;  /* 0x0000006000000947 */ /* 0x000fea0003800000 */
[----:B-1----:R-:W-:-:S04]  /*2eb0*/  LEA R6, P0, R10, c[0x0][0x170], 0x1 ;  /* 0x00005c000a067a11 */ /* 0x002fc800078008ff */
[----:B------:R-:W-:-:S05]  /*2ec0*/  LEA.HI.X R7, R10, c[0x0][0x174], R4, 0x1, P0 ;  /* 0x00005d000a077a11 */ /* 0x000fca00000f0c04 */
[----:B------:R-:W-:Y:S01]  /*2ed0*/  @!PT LDS RZ, [RZ] ;  /* 0x00000000fffff984 */ /* 0x000fe20000000800 */
[----:B------:R-:W-:Y:S01]  /*2ee0*/  @!PT LDS RZ, [RZ] ;  /* 0x00000000fffff984 */ /* 0x000fe20000000800 */
[----:B------:R-:W-:Y:S01]  /*2ef0*/  @!PT LDS RZ, [RZ] ;  /* 0x00000000fffff984 */ /* 0x000fe20000000800 */
[----:B------:R1:W-:Y:S04]  /*2f00*/  LDGSTS.E.BYPASS.LTC128B.128 [R0+0x14000], [R6.64+0x80] ;  /* 0x1400008006007fae */ /* 0x0003e8000b901d4c */
.L_x_19:
[----:B------:R-:W-:Y:S05]  /*2f10*/  BSYNC B0 ;  /* 0x0000000000007941 */ /* 0x000fea0003800000 */
.L_x_18:
[----:B------:R-:W-:Y:S01]  /*2f20*/  UIMAD UR4, UR5, -0x40, UR25 ;  /* 0xffffffc0050478a4 */ /* 0x000fe2000f8e0219 */
[----:B------:R-:W0:Y:S01]  /*2f30*/  LDGDEPBAR ;  /* 0x00000000000079af */ /* 0x000e220000000000 */
[----:B------:R-:W-:Y:S04]  /*2f40*/  BSSY B0, `(.L_x_20) ;  /* 0x0000025000007945 */ /* 0x000fe80003800000 */
[----:B------:R-:W-:-:S13]  /*2f50*/  ISETP.GE.AND P2, PT, R3, UR4, PT ;  /* 0x0000000403007c0c */ /* 0x000fda000bf46270 */
[----:B------:R1:W-:Y:S04]  /*2f60*/  @P2 STS [R0+0x6000], RZ ;  /* 0x006000ff00002388 */ /* 0x0003e80000000800 */
[----:B------:R1:W-:Y:S04]  /*2f70*/  @P2 STS [R0+0x6004], RZ ;  /* 0x006004ff00002388 */ /* 0x0003e80000000800 */
[----:B------:R1:W-:Y:S04]  /*2f80*/  @P2 STS.64 [R0+0x6008], RZ ;  /* 0x006008ff00002388 */ /* 0x0003e80000000a00 */
[----:B------:R1:W-:Y:S04]  /*2f90*/  @P2 STS.128 [R0+0x7000], RZ ;  /* 0x007000ff00002388 */ /* 0x0003e80000000c00 */
[----:B------:R1:W-:Y:S01]  /*2fa0*/  @P2 STS.128 [R0+0x8000], RZ ;  /* 0x008000ff00002388 */ /* 0x0003e20000000c00 */
[----:B------:R-:W-:Y:S05]  /*2fb0*/  @P2 BRA `(.L_x_21) ;  /* 0x000001d000002947 */ /* 0x000fea0003800000 */
[----:B------:R-:W5:Y:S04]  /*2fc0*/  LDL R5, [R1+0x10] ;  /* 0x0000100001057983 */ /* 0x000f680000100800 */
[----:B--2---:R-:W2:Y:S01]  /*2fd0*/  LDL R4, [R1+0x14] ;  /* 0x0000140001047983 */ /* 0x004ea20000100800 */
[----:B------:R-:W-:-:S13]  /*2fe0*/  ISETP.GE.AND P4, PT, R250, c[0x0][0x220], PT ;  /* 0x00008800fa007a0c */ /* 0x000fda0003f86270 */
[----:B-1----:R-:W-:Y:S01]  /*2ff0*/  @!P4 IMAD.MOV.U32 R6, RZ, RZ, R242 ;  /* 0x000000ffff06c224 */ /* 0x002fe200078e00f2 */
[----:B------:R1:W-:Y:S01]  /*3000*/  @P4 STS [R0+0x6000], RZ ;  /* 0x006000ff00004388 */ /* 0x0003e20000000800 */
[----:B------:R-:W-:-:S03]  /*3010*/  @!P4 IMAD.MOV.U32 R7, RZ, RZ, R240 ;  /* 0x000000ffff07c224 */ /* 0x000fc600078e00f0 */
[----:B------:R1:W-:Y:S04]  /*3020*/  @P4 STS [R0+0x6004], RZ ;  /* 0x006004ff00004388 */ /* 0x0003e80000000800 */
[----:B------:R1:W-:Y:S04]  /*3030*/  @P4 STS.64 [R0+0x6008], RZ ;  /* 0x006008ff00004388 */ /* 0x0003e80000000a00 */
[----:B------:R-:W-:Y:S01]  /*3040*/  @!PT LDS RZ, [RZ] ;  /* 0x00000000fffff984 */ /* 0x000fe20000000800 */
[----:B------:R-:W-:Y:S01]  /*3050*/  @!PT LDS RZ, [RZ] ;  /* 0x00000000fffff984 */ /* 0x000fe20000000800 */
[----:B------:R-:W-:Y:S01]  /*3060*/  @!PT LDS RZ, [RZ] ;  /* 0x00000000fffff984 */ /* 0x000fe20000000800 */
[----:B------:R1:W-:Y:S01]  /*3070*/  @!P4 LDGSTS.E.BYPASS.LTC128B.128 [R0+0x6000], [R6.64] ;  /* 0x060000000600cfae */ /* 0x0003e2000b901d4c */
[----:B-----5:R-:W-:Y:S02]  /*3080*/  ISETP.GE.AND P3, PT, R5, c[0x0][0x220], PT ;  /* 0x0000880005007a0c */ /* 0x020fe40003f66270 */
[----:B--2---:R-:W-:-:S11]  /*3090*/  ISETP.GE.AND P0, PT, R4, c[0x0][0x220], PT ;  /* 0x0000880004007a0c */ /* 0x004fd60003f06270 */
[----:B------:R-:W-:Y:S01]  /*30a0*/  @!P3 MOV R4, R242 ;  /* 0x000000f20004b202 */ /* 0x000fe20000000f00 */
[----:B------:R-:W-:Y:S01]  /*30b0*/  @!P3 IMAD.MOV.U32 R5, RZ, RZ, R240 ;  /* 0x000000ffff05b224 */ /* 0x000fe200078e00f0 */
[----:B------:R1:W-:Y:S04]  /*30c0*/  @P3 STS.128 [R0+0x7000], RZ ;  /* 0x007000ff00003388 */ /* 0x0003e80000000c00 */
[----:B------:R-:W-:Y:S01]  /*30d0*/  @!PT LDS RZ, [RZ] ;  /* 0x00000000fffff984 */ /* 0x000fe20000000800 */
[----:B------:R-:W-:Y:S01]  /*30e0*/  @!PT LDS RZ, [RZ] ;  /* 0x00000000fffff984 */ /* 0x000fe20000000800 */
[----:B------:R-:W-:Y:S01]  /*30f0*/  @!PT LDS RZ, [RZ] ;  /* 0x00000000fffff984 */ /* 0x000fe20000000800 */
[----:B------:R1:W-:Y:S04]  /*3100*/  @!P3 LDGSTS.E.BYPASS.LTC128B.128 [R0+0x7000], [R4.64+0x40] ;  /* 0x070000400400bfae */ /* 0x0003e8000b901d4c */
[----:B------:R1:W-:Y:S01]  /*3110*/  @P0 STS.128 [R0+0x8000], RZ ;  /* 0x008000ff00000388 */ /* 0x0003e20000000c00 */
[----:B------:R-:W-:Y:S05]  /*3120*/  @P0 BRA `(.L_x_21) ;  /* 0x0000006000000947 */ /* 0x000fea0003800000 */
[----:B-1----:R-:W-:Y:S02]  /*3130*/  MOV R4, R242 ;  /* 0x000000f200047202 */ /* 0x002fe40000000f00 */
[----:B------:R-:W-:-:S05]  /*3140*/  MOV R5, R240 ;  /* 0x000000f000057202 */ /* 0x000fca0000000f00 */
[----:B------:R-:W-:Y:S01]  /*3150*/  @!PT LDS RZ, [RZ] ;  /* 0x00000000fffff984 */ /* 0x000fe20000000800 */
[----:B------:R-:W-:Y:S01]  /*3160*/  @!PT LDS RZ, [RZ] ;  /* 0x00000000fffff984 */ /* 0x000fe20000000800 */
[----:B------:R-:W-:Y:S01]  /*3170*/  @!PT LDS RZ, [RZ] ;  /* 0x00000000fffff984 */ /* 0x000fe20000000800 */
[----:B------:R1:W-:Y:S02]  /*3180*/  LDGSTS.E.BYPASS.LTC128B.128 [R0+0x8000], [R4.64+0x80] ;  /* 0x0800008004007fae */ /* 0x0003e4000b901d4c */
.L_x_21:
[----:B------:R-:W-:Y:S05]  /*3190*/  BSYNC B0 ;  /* 0x0000000000007941 */ /* 0x000fea0003800000 */
.L_x_20:
[----:B------:R-:W-:Y:S01]  /*31a0*/  PLOP3.LUT P0, PT, PT, PT, UP0, 0x80, 0x0 ;  /* 0x000000000000781c */ /* 0x000fe20003f0f008 */
[----:B------:R-:W-:Y:S01]  /*31b0*/  BSSY B0, `(.L_x_22) ;  /* 0x0000036000007945 */ /* 0x000fe20003800000 */
[----:B-1----:R-:W-:-:S04]  /*31c0*/  IADD3 R4, R16, 0x1800, RZ ;  /* 0x0000180010047810 */ /* 0x002fc80007ffe0ff */
[----:B------:R-:W-:-:S05]  /*31d0*/  SEL R4, R4, R16, !P0 ;  /* 0x0000001004047207 */ /* 0x000fca0004000000 */
[----:B------:R-:W-:Y:S01]  /*31e0*/  IMAD.SHL.U32 R232, R4, 0x2, RZ ;  /* 0x0000000204e87824 */ /* 0x000fe200078e00ff */
[----:B------:R-:W-:Y:S05]  /*31f0*/  @!P2 BRA `(.L_x_23) ;  /* 0x000000d00000a947 */ /* 0x000fea0003800000 */
[----:B------:R1:W-:Y:S04]  /*3200*/  STS [R232], RZ ;  /* 0x000000ffe8007388 */ /* 0x0003e80000000800 */
[----:B------:R1:W-:Y:S04]  /*3210*/  STS [R232+0x4], RZ ;  /* 0x000004ffe8007388 */ /* 0x0003e80000000800 */
        /* <DEDUP_REMOVED lines=9> */
[----:B------:R1:W-:Y:S01]  /*32b0*/  STS [R232+0x200c], RZ ;  /* 0x00200cffe8007388 */ /* 0x0003e20000000800 */
[----:B------:R-:W-:Y:S05]  /*32c0*/  BRA `(.L_x_24) ;  /* 0x0000024000007947 */ /* 0x000fea0003800000 */
.L_x_23:
[----:B------:R-:W5:Y:S04]  /*32d0*/  LDL R5, [R1+0x10] ;  /* 0x0000100001057983 */ /* 0x000f680000100800 */
[----:B--2---:R-:W2:Y:S01]  /*32e0*/  LDL R4, [R1+0x14] ;  /* 0x0000140001047983 */ /* 0x004ea20000100800 */
[----:B------:R-:W-:-:S13]  /*32f0*/  ISETP.GE.AND P4, PT, R250, c[0x0][0x220], PT ;  /* 0x00008800fa007a0c */ /* 0x000fda0003f86270 */
[----:B------:R-:W-:Y:S01]  /*3300*/  @!P4 IMAD.MOV.U32 R6, RZ, RZ, R241 ;  /* 0x000000ffff06c224 */ /* 0x000fe200078e00f1 */
[----:B------:R1:W-:Y:S01]  /*3310*/  @P4 STS [R232], RZ ;  /* 0x000000ffe8004388 */ /* 0x0003e20000000800 */
[----:B------:R-:W-:-:S03]  /*3320*/  @!P4 IMAD.MOV.U32 R7, RZ, RZ, R239 ;  /* 0x000000ffff07c224 */ /* 0x000fc600078e00ef */
[----:B------:R1:W-:Y:S04]  /*3330*/  @P4 STS [R232+0x4], RZ ;  /* 0x000004ffe8004388 */ /* 0x0003e80000000800 */
[----:B------:R1:W-:Y:S04]  /*3340*/  @P4 STS [R232+0x8], RZ ;  /* 0x000008ffe8004388 */ /* 0x0003e80000000800 */
[----:B------:R1:W-:Y:S04]  /*3350*/  @P4 STS [R232+0xc], RZ ;  /* 0x00000cffe8004388 */ /* 0x0003e80000000800 */
[----:B------:R-:W-:Y:S01]  /*3360*/  @!PT LDS RZ, [RZ] ;  /* 0x00000000fffff984 */ /* 0x000fe20000000800 */
[----:B------:R-:W-:Y:S01]  /*3370*/  @!PT LDS RZ, [RZ] ;  /* 0x00000000fffff984 */ /* 0x000fe20000000800 */
[----:B------:R-:W-:Y:S01]  /*3380*/  @!PT LDS RZ, [RZ] ;  /* 0x00000000fffff984 */ /* 0x000fe20000000800 */
[----:B------:R1:W-:Y:S01]  /*3390*/  @!P4 LDGSTS.E.BYPASS.LTC128B.128 [R232], [R6.64] ;  /* 0x0000000006e8cfae */ /* 0x0003e2000b901d4c */
[----:B-----5:R-:W-:-:S02]  /*33a0*/  ISETP.GE.AND P3, PT, R5, c[0x0][0x220], PT ;  /* 0x0000880005007a0c */ /* 0x020fc40003f66270 */
[----:B--2---:R-:W-:-:S11]  /*33b0*/  ISETP.GE.AND P2, PT, R4, c[0x0][0x220], PT ;  /* 0x0000880004007a0c */ /* 0x004fd60003f46270 */
[----:B------:R-:W-:Y:S01]  /*33c0*/  @!P3 MOV R4, R241 ;  /* 0x000000f10004b202 */ /* 0x000fe20000000f00 */
[----:B------:R-:W-:Y:S01]  /*33d0*/  @!P3 IMAD.MOV.U32 R5, RZ, RZ, R239 ;  /* 0x000000ffff05b224 */ /* 0x000fe200078e00ef */
[----:B------:R1:W-:Y:S04]  /*33e0*/  @P3 STS [R232+0x1000], RZ ;  /* 0x001000ffe8003388 */ /* 0x0003e80000000800 */
[----:B------:R1:W-:Y:S04]  /*33f0*/  @P3 STS [R232+0x1004], RZ ;  /* 0x001004ffe8003388 */ /* 0x0003e80000000800 */
[----:B------:R1:W-:Y:S04]  /*3400*/  @P3 STS [R232+0x1008], RZ ;  /* 0x001008ffe8003388 */ /* 0x0003e80000000800 */
[----:B------:R1:W-:Y:S04]  /*3410*/  @P3 STS [R232+0x100c], RZ ;  /* 0x00100cffe8003388 */ /* 0x0003e80000000800 */
[----:B------:R-:W-:Y:S01]  /*3420*/  @!PT LDS RZ, [RZ] ;  /* 0x00000000fffff984 */ /* 0x000fe20000000800 */
[----:B------:R-:W-:Y:S01]  /*3430*/  @!PT LDS RZ, [RZ] ;  /* 0x00000000fffff984 */ /* 0x000fe20000000800 */
[----:B------:R-:W-:Y:S01]  /*3440*/  @!PT LDS RZ, [RZ] ;  /* 0x00000000fffff984 */ /* 0x000fe20000000800 */
[----:B------:R1:W-:Y:S04]  /*3450*/  @!P3 LDGSTS.E.BYPASS.LTC128B.128 [R232+0x1000], [R4.64+0x40] ;  /* 0x0100004004e8bfae */ /* 0x0003e8000b901d4c */
[----:B------:R1:W-:Y:S04]  /*3460*/  @P2 STS [R232+0x2000], RZ ;  /* 0x002000ffe8002388 */ /* 0x0003e80000000800 */
[----:B------:R1:W-:Y:S04]  /*3470*/  @P2 STS [R232+0x2004], RZ ;  /* 0x002004ffe8002388 */ /* 0x0003e80000000800 */
[----:B------:R1:W-:Y:S04]  /*3480*/  @P2 STS [R232+0x2008], RZ ;  /* 0x002008ffe8002388 */ /* 0x0003e80000000800 */
[----:B------:R1:W-:Y:S01]  /*3490*/  @P2 STS [R232+0x200c], RZ ;  /* 0x00200cffe8002388 */ /* 0x0003e20000000800 */
[----:B------:R-:W-:Y:S05]  /*34a0*/  @P2 BRA `(.L_x_24) ;  /* 0x0000006000002947 */ /* 0x000fea0003800000 */
[----:B-1----:R-:W-:Y:S02]  /*34b0*/  MOV R4, R241 ;  /* 0x000000f100047202 */ /* 0x002fe40000000f00 */
[----:B------:R-:W-:-:S05]  /*34c0*/  MOV R5, R239 ;  /* 0x000000ef00057202 */ /* 0x000fca0000000f00 */
[----:B------:R-:W-:Y:S01]  /*34d0*/  @!PT LDS RZ, [RZ] ;  /* 0x00000000fffff984 */ /* 0x000fe20000000800 */
[----:B------:R-:W-:Y:S01]  /*34e0*/  @!PT LDS RZ, [RZ] ;  /* 0x00000000fffff984 */ /* 0x000fe20000000800 */
[----:B------:R-:W-:Y:S01]  /*34f0*/  @!PT LDS RZ, [RZ] ;  /* 0x00000000fffff984 */ /* 0x000fe20000000800 */
[----:B------:R1:W-:Y:S02]  /*3500*/  LDGSTS.E.BYPASS.LTC128B.128 [R232+0x2000], [R4.64+0x80] ;  /* 0x0200008004e87fae */ /* 0x0003e4000b901d4c */
.L_x_24:
[----:B------:R-:W-:Y:S05]  /*3510*/  BSYNC B0 ;  /* 0x0000000000007941 */ /* 0x000fea0003800000 */
.L_x_22:
[----:B------:R-:W5:Y:S01]  /*3520*/  LDL R18, [R1+0x4c] ;  /* 0x00004c0001127983 */ /* 0x000f620000100800 */
[----:B------:R-:W-:Y:S01]  /*3530*/  IMAD.MOV.U32 R13, RZ, RZ, 0x7f800000 ;  /* 0x7f800000ff0d7424 */ /* 0x000fe200078e00ff */
[----:B------:R-:W-:Y:S01]  /*3540*/  ULDC.64 UR16, c[0x0][0x198] ;  /* 0x0000660000107ab9 */ /* 0x000fe20000000a00 */
[----:B----4-:R-:W-:Y:S02]  /*3550*/  IMAD.MOV.U32 R11, RZ, RZ, 0x7f800000 ;  /* 0x7f800000ff0b7424 */ /* 0x010fe400078e00ff */
[----:B------:R-:W-:Y:S02]  /*3560*/  IMAD.MOV.U32 R12, RZ, RZ, 0x7f800000 ;  /* 0x7f800000ff0c7424 */ /* 0x000fe400078e00ff */
[----:B------:R-:W-:Y:S01]  /*3570*/  IMAD.MOV.U32 R19, RZ, RZ, 0x7f800000 ;  /* 0x7f800000ff137424 */ /* 0x000fe200078e00ff */
[C---:B-1---5:R-:W-:Y:S01]  /*3580*/  IADD3 R5, R18.reuse, 0x28, RZ ;  /* 0x0000002812057810 */ /* 0x062fe20007ffe0ff */
[C---:B------:R-:W-:Y:S01]  /*3590*/  IMAD.SHL.U32 R7, R18.reuse, 0x4, RZ ;  /* 0x0000000412077824 */ /* 0x040fe200078e00ff */
[----:B------:R-:W-:-:S02]  /*35a0*/  IADD3 R4, R18, 0x8, RZ ;  /* 0x0000000812047810 */ /* 0x000fc40007ffe0ff */
[----:B------:R-:W-:Y:S02]  /*35b0*/  ISETP.GE.AND P4, PT, R5, UR4, PT ;  /* 0x0000000405007c0c */ /* 0x000fe4000bf86270 */
[----:B------:R-:W-:Y:S02]  /*35c0*/  SHF.R.S32.HI R16, RZ, 0x1f, R18 ;  /* 0x0000001fff107819 */ /* 0x000fe40000011412 */
[----:B------:R-:W-:Y:S02]  /*35d0*/  ISETP.GE.AND P6, PT, R4, UR4, PT ;  /* 0x0000000404007c0c */ /* 0x000fe4000bfc6270 */
[----:B------:R-:W-:Y:S02]  /*35e0*/  SHF.R.S32.HI R10, RZ, 0x1f, R5 ;  /* 0x0000001fff0a7819 */ /* 0x000fe40000011405 */
[----:B------:R-:W-:Y:S02]  /*35f0*/  IADD3 R4, P3, R7, UR8, RZ ;  /* 0x0000000807047c10 */ /* 0x000fe4000ff7e0ff */
[----:B--2---:R-:W-:-:S02]  /*3600*/  SHF.L.U64.HI R9, R18, 0x2, R16 ;  /* 0x0000000212097819 */ /* 0x004fc40000010210 */
[----:B------:R-:W-:Y:S02]  /*3610*/  IADD3 R8, R18, 0x20, RZ ;  /* 0x0000002012087810 */ /* 0x000fe40007ffe0ff */
[----:B------:R-:W-:-:S04]  /*3620*/  @!P4 LEA R6, P2, R5, UR8, 0x2 ;  /* 0x000000080506cc11 */ /* 0x000fc8000f8410ff */
[----:B------:R-:W-:Y:S02]  /*3630*/  @!P4 LEA.HI.X R7, R5, UR7, R10, 0x2, P2 ;  /* 0x000000070507cc11 */ /* 0x000fe400090f140a */
[----:B------:R-:W-:Y:S02]  /*3640*/  IADD3.X R5, R9, UR7, RZ, P3, !PT ;  /* 0x0000000709057c10 */ /* 0x000fe40009ffe4ff */
[----:B------:R-:W-:Y:S01]  /*3650*/  ISETP.GE.AND P3, PT, R8, UR4, PT ;  /* 0x0000000408007c0c */ /* 0x000fe2000bf66270 */
[----:B------:R1:W2:Y:S01]  /*3660*/  @!P4 LDG.E R11, [R6.64] ;  /* 0x0000000c060bc981 */ /* 0x0002a2000c1e1900 */
[----:B------:R-:W-:-:S03]  /*3670*/  ISETP.GE.AND P2, PT, R18, UR4, PT ;  /* 0x0000000412007c0c */ /* 0x000fc6000bf46270 */
[----:B------:R4:W5:Y:S08]  /*3680*/  @!P6 LDG.E R13, [R4.64+0x20] ;  /* 0x0000200c040de981 */ /* 0x000970000c1e1900 */
[----:B---3--:R4:W3:Y:S04]  /*3690*/  @!P3 LDG.E R12, [R4.64+0x80] ;  /* 0x0000800c040cb981 */ /* 0x0088e8000c1e1900 */
[----:B------:R4:W3:Y:S01]  /*36a0*/  @!P2 LDG.E R19, [R4.64] ;  /* 0x0000000c0413a981 */ /* 0x0008e2000c1e1900 */
[----:B------:R-:W-:-:S03]  /*36b0*/  UIMAD UR4, UR20, UR16, URZ ;  /* 0x00000010140472a4 */ /* 0x000fc6000f8e023f */
[----:B------:R-:W-:Y:S01]  /*36c0*/  @P1 STS [R0+0x9000], RZ ;  /* 0x009000ff00001388 */ /* 0x000fe20000000800 */
[----:B------:R-:W-:-:S03]  /*36d0*/  UIMAD UR4, UR23, UR17, UR4 ;  /* 0x00000011170472a4 */ /* 0x000fc6000f8e0204 */
[----:B------:R-:W-:Y:S04]  /*36e0*/  @P1 STS [R0+0x9004], RZ ;  /* 0x009004ff00001388 */ /* 0x000fe80000000800 */
[----:B------:R-:W-:Y:S04]  /*36f0*/  @P1 STS.64 [R0+0x9008], RZ ;  /* 0x009008ff00001388 */ /* 0x000fe80000000a00 */
[----:B------:R-:W-:Y:S04]  /*3700*/  @P1 STS.128 [R0+0xb000], RZ ;  /* 0x00b000ff00001388 */ /* 0x000fe80000000c00 */
[----:B------:R-:W-:Y:S01]  /*3710*/  @P1 STS.128 [R0+0xd000], RZ ;  /* 0x00d000ff00001388 */ /* 0x000fe20000000c00 */
[----:B----4-:R-:W-:-:S04]  /*3720*/  IMAD.U32 R4, RZ, RZ, UR23 ;  /* 0x00000017ff047e24 */ /* 0x010fc8000f8e00ff */
[----:B------:R-:W-:-:S05]  /*3730*/  IMAD.WIDE.U32 R4, R4, c[0x0][0x198], R250 ;  /* 0x0000660004047a25 */ /* 0x000fca00078e00fa */
[----:B-1----:R-:W-:Y:S01]  /*3740*/  IADD3 R6, P2, R4, UR22, RZ ;  /* 0x0000001604067c10 */ /* 0x002fe2000ff5e0ff */
[----:B------:R-:W-:-:S05]  /*3750*/  IMAD.U32 R4, RZ, RZ, UR4 ;  /* 0x00000004ff047e24 */ /* 0x000fca000f8e00ff */
[----:B------:R-:W-:Y:S01]  /*3760*/  IADD3.X R7, R5, UR27, R4, P2, !PT ;  /* 0x0000001b05077c10 */ /* 0x000fe200097fe404 */
[----:B------:R-:W-:Y:S01]  /*3770*/  IMAD R4, R15, c[0x0][0x1b0], RZ ;  /* 0x00006c000f047a24 */ /* 0x000fe200078e02ff */
[----:B------:R-:W-:Y:S03]  /*3780*/  BSSY B0, `(.L_x_25) ;  /* 0x000002c000007945 */ /* 0x000fe60003800000 */
[C---:B------:R-:W-:Y:S02]  /*3790*/  IMAD R4, R14.reuse, c[0x0][0x1b4], R4 ;  /* 0x00006d000e047a24 */ /* 0x040fe400078e0204 */
[----:B------:R-:W-:Y:S01]  /*37a0*/  IMAD.WIDE.U32 R6, R14, c[0x0][0x1b0], R6 ;  /* 0x00006c000e067a25 */ /* 0x000fe200078e0006 */
[----:B-----5:R1:W-:Y:S04]  /*37b0*/  STL [R1+0xc], R13 ;  /* 0x00000c0d01007387 */ /* 0x0203e80000100800 */
[----:B--2---:R2:W-:Y:S04]  /*37c0*/  STL [R1+0x4], R11 ;  /* 0x0000040b01007387 */ /* 0x0045e80000100800 */
[----:B---3--:R2:W-:Y:S04]  /*37d0*/  STL [R1], R12 ;  /* 0x0000000c01007387 */ /* 0x0085e80000100800 */
[----:B------:R2:W-:Y:S01]  /*37e0*/  STL [R1+0x8], R19 ;  /* 0x0000081301007387 */ /* 0x0005e20000100800 */
[----:B-1----:R-:W-:Y:S01]  /*37f0*/  IMAD.IADD R13, R7, 0x1, R4 ;  /* 0x00000001070d7824 */ /* 0x002fe200078e0204 */
[----:B------:R-:W-:Y:S05]  /*3800*/  @P1 BRA `(.L_x_26) ;  /* 0x0000023000001947 */ /* 0x000fea0003800000 */
[----:B--2---:R-:W2:Y:S04]  /*3810*/  LDL R12, [R1+0x10] ;  /* 0x00001000010c7983 */ /* 0x004ea80000100800 */
[----:B------:R-:W3:Y:S01]  /*3820*/  LDL R11, [R1+0x14] ;  /* 0x00001400010b7983 */ /* 0x000ee20000100800 */
[----:B------:R-:W-:Y:S01]  /*3830*/  ISETP.GE.AND P4, PT, R250, c[0x0][0x220], PT ;  /* 0x00008800fa007a0c */ /* 0x000fe20003f86270 */
[----:B------:R-:W-:-:S02]  /*3840*/  IMAD.MOV.U32 R4, RZ, RZ, R6 ;  /* 0x000000ffff047224 */ /* 0x000fc400078e0006 */
[----:B------:R-:W-:-:S04]  /*3850*/  IMAD.MOV.U32 R5, RZ, RZ, R13 ;  /* 0x000000ffff057224 */ /* 0x000fc800078e000d */
[----:B------:R-:W-:-:S06]  /*3860*/  IMAD.WIDE.U32 R4, R3, c[0x0][0x198], R4 ;  /* 0x0000660003047a25 */ /* 0x000fcc00078e0004 */
[----:B------:R-:W-:Y:S01]  /*3870*/  @!P4 LEA R10, P6, R4, c[0x0][0x168], 0x1 ;  /* 0x00005a00040aca11 */ /* 0x000fe200078c08ff */
[----:B------:R1:W-:Y:S04]  /*3880*/  @P4 STS [R0+0x9000], RZ ;  /* 0x009000ff00004388 */ /* 0x0003e80000000800 */
[----:B------:R1:W-:Y:S04]  /*3890*/  @P4 STS [R0+0x9004], RZ ;  /* 0x009004ff00004388 */ /* 0x0003e80000000800 */
[----:B------:R1:W-:Y:S01]  /*38a0*/  @P4 STS.64 [R0+0x9008], RZ ;  /* 0x009008ff00004388 */ /* 0x0003e20000000a00 */
[----:B--2---:R-:W-:Y:S01]  /*38b0*/  ISETP.GE.AND P3, PT, R12, c[0x0][0x220], PT ;  /* 0x000088000c007a0c */ /* 0x004fe20003f66270 */
[----:B------:R-:W-:Y:S01]  /*38c0*/  IMAD R12, R17, c[0x0][0x198], RZ ;  /* 0x00006600110c7a24 */ /* 0x000fe200078e02ff */
[----:B---3--:R-:W-:-:S03]  /*38d0*/  ISETP.GE.AND P1, PT, R11, c[0x0][0x220], PT ;  /* 0x000088000b007a0c */ /* 0x008fc60003f26270 */
[----:B------:R-:W-:-:S04]  /*38e0*/  IMAD R12, R3, c[0x0][0x19c], R12 ;  /* 0x00006700030c7a24 */ /* 0x000fc800078e020c */
[----:B------:R-:W-:-:S04]  /*38f0*/  IMAD.IADD R12, R5, 0x1, R12 ;  /* 0x00000001050c7824 */ /* 0x000fc800078e020c */
[C---:B------:R-:W-:Y:S02]  /*3900*/  @!P3 LEA R8, P2, R4.reuse, c[0x0][0x168], 0x1 ;  /* 0x00005a000408ba11 */ /* 0x040fe400078408ff */
[C-C-:B------:R-:W-:Y:S02]  /*3910*/  @!P4 LEA.HI.X R11, R4.reuse, c[0x0][0x16c], R12.reuse, 0x1, P6 ;  /* 0x00005b00040bca11 */ /* 0x140fe400030f0c0c */
[----:B------:R-:W-:-:S03]  /*3920*/  @!P3 LEA.HI.X R9, R4, c[0x0][0x16c], R12, 0x1, P2 ;  /* 0x00005b000409ba11 */ /* 0x000fc600010f0c0c */
[----:B------:R-:W-:Y:S01]  /*3930*/  @!PT LDS RZ, [RZ] ;  /* 0x00000000fffff984 */ /* 0x000fe20000000800 */
[----:B------:R-:W-:Y:S01]  /*3940*/  @!PT LDS RZ, [RZ] ;  /* 0x00000000fffff984 */ /* 0x000fe20000000800 */
[----:B------:R-:W-:Y:S01]  /*3950*/  @!PT LDS RZ, [RZ] ;  /* 0x00000000fffff984 */ /* 0x000fe20000000800 */
[----:B------:R1:W-:Y:S04]  /*3960*/  @!P4 LDGSTS.E.BYPASS.LTC128B.128 [R0+0x9000], [R10.64] ;  /* 0x090000000a00cfae */ /* 0x0003e8000b901d4c */
        /* <DEDUP_REMOVED lines=13> */
.L_x_26:
[----:B------:R-:W-:Y:S05]  /*3a40*/  BSYNC B0 ;  /* 0x0000000000007941 */ /* 0x000fea0003800000 */
.L_x_25:
[----:B------:R3:W-:Y:S01]  /*3a50*/  @P5 STS.128 [R0+0xa000], RZ ;  /* 0x00a000ff00005388 */ /* 0x0007e20000000c00 */
[----:B------:R-:W-:Y:S03]  /*3a60*/  BSSY B0, `(.L_x_27) ;  /* 0x0000026000007945 */ /* 0x000fe60003800000 */
[----:B------:R3:W-:Y:S04]  /*3a70*/  @P5 STS.128 [R0+0xc000], RZ ;  /* 0x00c000ff00005388 */ /* 0x0007e80000000c00 */
[----:B------:R3:W-:Y:S01]  /*3a80*/  @P5 STS.128 [R0+0xe000], RZ ;  /* 0x00e000ff00005388 */ /* 0x0007e20000000c00 */
[----:B------:R-:W-:Y:S05]  /*3a90*/  @P5 BRA `(.L_x_28) ;  /* 0x0000022000005947 */ /* 0x000fea0003800000 */
[----:B-1----:R-:W4:Y:S04]  /*3aa0*/  LDL R8, [R1+0x10] ;  /* 0x0000100001087983 */ /* 0x002f280000100800 */
[----:B------:R-:W5:Y:S01]  /*3ab0*/  LDL R5, [R1+0x14] ;  /* 0x0000140001057983 */ /* 0x000f620000100800 */
[----:B------:R-:W-:Y:S01]  /*3ac0*/  IADD3 R3, P1, R3, 0x40, RZ ;  /* 0x0000004003037810 */ /* 0x000fe20007f3e0ff */
[----:B------:R-:W-:Y:S01]  /*3ad0*/  IMAD.MOV.U32 R7, RZ, RZ, R13 ;  /* 0x000000ffff077224 */ /* 0x000fe200078e000d */
[----:B------:R-:W-:-:S03]  /*3ae0*/  ISETP.GE.AND P4, PT, R250, c[0x0][0x220], PT ;  /* 0x00008800fa007a0c */ /* 0x000fc60003f86270 */
[----:B------:R-:W-:-:S04]  /*3af0*/  IMAD.X R4, RZ, RZ, R17, P1 ;  /* 0x000000ffff047224 */ /* 0x000fc800008e0611 */
[----:B------:R-:W-:-:S06]  /*3b00*/  IMAD R4, R4, c[0x0][0x198], RZ ;  /* 0x0000660004047a24 */ /* 0x000fcc00078e02ff */
[----:B------:R1:W-:Y:S01]  /*3b10*/  @P4 STS.128 [R0+0xa000], RZ ;  /* 0x00a000ff00004388 */ /* 0x0003e20000000c00 */
[----:B----4-:R-:W-:Y:S01]  /*3b20*/  ISETP.GE.AND P3, PT, R8, c[0x0][0x220], PT ;  /* 0x0000880008007a0c */ /* 0x010fe20003f66270 */
[----:B------:R-:W-:Y:S01]  /*3b30*/  IMAD.WIDE.U32 R8, R3, c[0x0][0x198], R6 ;  /* 0x0000660003087a25 */ /* 0x000fe200078e0006 */
[----:B-----5:R-:W-:-:S03]  /*3b40*/  ISETP.GE.AND P1, PT, R5, c[0x0][0x220], PT ;  /* 0x0000880005007a0c */ /* 0x020fc60003f26270 */
[----:B------:R-:W-:Y:S01]  /*3b50*/  IMAD R3, R3, c[0x0][0x19c], R4 ;  /* 0x0000670003037a24 */ /* 0x000fe200078e0204 */
[----:B------:R-:W-:-:S03]  /*3b60*/  @!P4 LEA R6, P5, R8, c[0x0][0x168], 0x1 ;  /* 0x00005a000806ca11 */ /* 0x000fc600078a08ff */
        /* <DEDUP_REMOVED lines=21> */
.L_x_28:
[----:B------:R-:W-:Y:S05]  /*3cc0*/  BSYNC B0 ;  /* 0x0000000000007941 */ /* 0x000fea0003800000 */
.L_x_27:
[----:B------:R-:W0:Y:S01]  /*3cd0*/  LDGDEPBAR ;  /* 0x00000000000079af */ /* 0x000e220000000000 */
[----:B-1-3--:R-:W-:Y:S01]  /*3ce0*/  IMAD.U32 R0, RZ, RZ, UR14 ;  /* 0x0000000eff007e24 */ /* 0x00afe2000f8e00ff */
[C---:B------:R-:W-:Y:S01]  /*3cf0*/  IADD3 R3, R18.reuse, 0x1, RZ ;  /* 0x0000000112037810 */ /* 0x040fe20007ffe0ff */
[C---:B------:R-:W-:Y:S01]  /*3d00*/  IMAD.SHL.U32 R223, R231.reuse, 0x2, RZ ;  /* 0x00000002e7df7824 */ /* 0x040fe200078e00ff */
[----:B------:R-:W-:Y:S01]  /*3d10*/  SHF.L.U64.HI R6, R18, 0x2, R16 ;  /* 0x0000000212067819 */ /* 0x000fe20000010210 */
[----:B------:R-:W-:Y:S01]  /*3d20*/  UIADD3 UR15, UR25, 0x80, UR23 ;  /* 0x00000080190f7890 */ /* 0x000fe2000fffe017 */
[----:B------:R-:W-:Y:S01]  /*3d30*/  IADD3 R4, R0, -UR25, R3 ;  /* 0x8000001900047c10 */ /* 0x000fe2000fffe003 */
[----:B------:R-:W-:Y:S01]  /*3d40*/  IMAD.MOV.U32 R243, RZ, RZ, R232 ;  /* 0x000000fffff37224 */ /* 0x000fe200078e00e8 */
[----:B------:R-:W-:Y:S01]  /*3d50*/  IADD3 R3, R231, 0x1800, RZ ;  /* 0x00001800e7037810 */ /* 0x000fe20007ffe0ff */
[----:B------:R-:W-:Y:S01]  /*3d60*/  CS2R R126, SRZ ;  /* 0x00000000007e7805 */ /* 0x000fe2000001ff00 */
[----:B------:R-:W-:Y:S01]  /*3d70*/  IADD3 R0, R229, 0x1800, RZ ;  /* 0x00001800e5007810 */ /* 0x000fe20007ffe0ff */
[----:B------:R1:W-:Y:S01]  /*3d80*/  STL [R1+0x40], R4 ;  /* 0x0000400401007387 */ /* 0x0003e20000100800 */
[----:B------:R-:W-:Y:S01]  /*3d90*/  SEL R3, R3, R231, !P0 ;  /* 0x000000e703037207 */ /* 0x000fe20004000000 */
[----:B------:R-:W-:Y:S01]  /*3da0*/  CS2R R124, SRZ ;  /* 0x00000000007c7805 */ /* 0x000fe2000001ff00 */
[----:B------:R-:W-:Y:S01]  /*3db0*/  SEL R0, R0, R229, !P0 ;  /* 0x000000e500007207 */ /* 0x000fe20004000000 */
[----:B------:R3:W-:Y:S01]  /*3dc0*/  STL [R1+0x3c], R6 ;  /* 0x00003c0601007387 */ /* 0x0007e20000100800 */
[----:B------:R-:W-:Y:S01]  /*3dd0*/  CS2R R130, SRZ ;  /* 0x0000000000827805 */ /* 0x000fe2000001ff00 */
[----:B------:R-:W-:Y:S01]  /*3de0*/  IMAD.SHL.U32 R220, R3, 0x2, RZ ;  /* 0x0000000203dc7824 */ /* 0x000fe200078e00ff */
[----:B------:R-:W-:Y:S01]  /*3df0*/  SHF.L.U32 R3, R0, 0x1, RZ ;  /* 0x0000000100037819 */ /* 0x000fe200000006ff */
[----:B------:R-:W-:Y:S01]  /*3e00*/  CS2R R128, SRZ ;  /* 0x0000000000807805 */ /* 0x000fe2000001ff00 */
[----:B------:R-:W-:Y:S01]  /*3e10*/  IADD3 R0, R18, -0x40, RZ ;  /* 0xffffffc012007810 */ /* 0x000fe20007ffe0ff */
[----:B------:R-:W-:Y:S01]  /*3e20*/  CS2R R122, SRZ ;  /* 0x00000000007a7805 */ /* 0x000fe2000001ff00 */
[----:B------:R-:W-:Y:S01]  /*3e30*/  CS2R R120, SRZ ;  /* 0x0000000000787805 */ /* 0x000fe2000001ff00 */
[----:B------:R-:W-:Y:S01]  /*3e40*/  CS2R R118, SRZ ;  /* 0x0000000000767805 */ /* 0x000fe2000001ff00 */
[----:B------:R-:W-:-:S04]  /*3e50*/  DEPBAR.LE SB0, 0x1 ;  /* 0x000080400000791a */ /* 0x000fc80000000000 */
[----:B------:R-:W-:Y:S01]  /*3e60*/  BAR.SYNC.DEFER_BLOCKING 0x0 ;  /* 0x0000000000007b1d */ /* 0x000fe20000010000 */
[----:B------:R-:W-:Y:S01]  /*3e70*/  IMAD.SHL.U32 R0, R0, 0x4, RZ ;  /* 0x0000000400007824 */ /* 0x000fe200078e00ff */
[----:B------:R-:W-:Y:S01]  /*3e80*/  CS2R R116, SRZ ;  /* 0x0000000000747805 */ /* 0x000fe2000001ff00 */
[----:B------:R-:W-:Y:S01]  /*3e90*/  CS2R R110, SRZ ;  /* 0x00000000006e7805 */ /* 0x000fe2000001ff00 */
[----:B------:R-:W-:Y:S01]  /*3ea0*/  CS2R R108, SRZ ;  /* 0x00000000006c7805 */ /* 0x000fe2000001ff00 */
[----:B------:R-:W-:Y:S01]  /*3eb0*/  CS2R R114, SRZ ;  /* 0x0000000000727805 */ /* 0x000fe2000001ff00 */
[----:B------:R-:W-:Y:S01]  /*3ec0*/  CS2R R112, SRZ ;  /* 0x0000000000707805 */ /* 0x000fe2000001ff00 */
[----:B------:R-:W-:Y:S01]  /*3ed0*/  CS2R R106, SRZ ;  /* 0x00000000006a7805 */ /* 0x000fe2000001ff00 */
[----:B-1----:R-:W-:Y:S01]  /*3ee0*/  IMAD.MOV.U32 R4, RZ, RZ, c[0x0][0x22c] ;  /* 0x00008b00ff047624 */ /* 0x002fe200078e00ff */
[----:B------:R-:W-:Y:S01]  /*3ef0*/  CS2R R104, SRZ ;  /* 0x0000000000687805 */ /* 0x000fe2000001ff00 */
[----:B------:R-:W-:Y:S01]  /*3f00*/  CS2R R102, SRZ ;  /* 0x0000000000667805 */ /* 0x000fe2000001ff00 */
[----:B------:R-:W-:Y:S01]  /*3f10*/  CS2R R100, SRZ ;  /* 0x0000000000647805 */ /* 0x000fe2000001ff00 */
[----:B------:R-:W-:Y:S01]  /*3f20*/  IMAD R4, R4, c[0x0][0x1c0], RZ ;  /* 0x0000700004047a24 */ /* 0x000fe200078e02ff */
[----:B------:R-:W-:Y:S01]  /*3f30*/  CS2R R94, SRZ ;  /* 0x00000000005e7805 */ /* 0x000fe2000001ff00 */
[----:B------:R-:W-:Y:S01]  /*3f40*/  CS2R R92, SRZ ;  /* 0x00000000005c7805 */ /* 0x000fe2000001ff00 */
[----:B------:R-:W-:Y:S01]  /*3f50*/  CS2R R98, SRZ ;  /* 0x0000000000627805 */ /* 0x000fe2000001ff00 */
[C---:B------:R-:W-:Y:S01]  /*3f60*/  IMAD.SHL.U32 R7, R4.reuse, 0x10, RZ ;  /* 0x0000001004077824 */ /* 0x040fe200078e00ff */
[----:B------:R-:W-:Y:S01]  /*3f70*/  SHF.L.U32 R5, R4, 0x3, RZ ;  /* 0x0000000304057819 */ /* 0x000fe200000006ff */
[----:B------:R-:W-:Y:S01]  /*3f80*/  CS2R R96, SRZ ;  /* 0x0000000000607805 */ /* 0x000fe2000001ff00 */
[----:B------:R-:W-:Y:S01]  /*3f90*/  CS2R R90, SRZ ;  /* 0x00000000005a7805 */ /* 0x000fe2000001ff00 */
[----:B------:R-:W-:Y:S01]  /*3fa0*/  CS2R R88, SRZ ;  /* 0x0000000000587805 */ /* 0x000fe2000001ff00 */
[C---:B---3--:R-:W-:Y:S01]  /*3fb0*/  IADD3 R6, R7.reuse, 0x20, RZ ;  /* 0x0000002007067810 */ /* 0x048fe20007ffe0ff */
[----:B------:R-:W-:Y:S01]  /*3fc0*/  CS2R R86, SRZ ;  /* 0x0000000000567805 */ /* 0x000fe2000001ff00 */
[----:B------:R-:W-:Y:S01]  /*3fd0*/  IADD3 R4, R7, 0x40, RZ ;  /* 0x0000004007047810 */ /* 0x000fe20007ffe0ff */
[----:B------:R-:W-:Y:S01]  /*3fe0*/  IMAD.SHL.U32 R7, R18, 0x4, RZ ;  /* 0x0000000412077824 */ /* 0x000fe200078e00ff */
[C---:B------:R-:W-:Y:S01]  /*3ff0*/  IADD3 R6, R5.reuse, R6, RZ ;  /* 0x0000000605067210 */ /* 0x040fe20007ffe0ff */
[----:B------:R-:W1:Y:S01]  /*4000*/  LDSM.16.M88.4 R172, [R222+0xf000] ;  /* 0x00f00000deac783b */ /* 0x000e620000000200 */
[----:B------:R-:W-:Y:S01]  /*4010*/  CS2R R84, SRZ ;  /* 0x0000000000547805 */ /* 0x000fe2000001ff00 */
[C---:B------:R-:W-:Y:S01]  /*4020*/  IMAD.IADD R4, R5.reuse, 0x1, R4 ;  /* 0x0000000105047824 */ /* 0x040fe200078e0204 */
[----:B------:R-:W-:Y:S01]  /*4030*/  CS2R R78, SRZ ;  /* 0x00000000004e7805 */ /* 0x000fe2000001ff00 */
[----:B------:R-:W-:Y:S01]  /*4040*/  STL [R1+0x38], R7 ;  /* 0x0000380701007387 */ /* 0x000fe20000100800 */
[C---:B------:R-:W-:Y:S01]  /*4050*/  IMAD.IADD R6, R5.reuse, 0x1, R6 ;  /* 0x0000000105067824 */ /* 0x040fe200078e0206 */
[----:B------:R-:W-:Y:S01]  /*4060*/  CS2R R76, SRZ ;  /* 0x00000000004c7805 */ /* 0x000fe2000001ff00 */
[----:B------:R-:W-:Y:S01]  /*4070*/  CS2R R82, SRZ ;  /* 0x0000000000527805 */ /* 0x000fe2000001ff00 */
[----:B------:R3:W-:Y:S01]  /*4080*/  STL [R1+0x34], R0 ;  /* 0x0000340001007387 */ /* 0x0007e20000100800 */
[----:B------:R-:W-:Y:S01]  /*4090*/  CS2R R80, SRZ ;  /* 0x0000000000507805 */ /* 0x000fe2000001ff00 */
[C---:B------:R-:W-:Y:S01]  /*40a0*/  IADD3 R6, R5.reuse, R6, RZ ;  /* 0x0000000605067210 */ /* 0x040fe20007ffe0ff */
[----:B------:R-:W-:Y:S01]  /*40b0*/  CS2R R74, SRZ ;  /* 0x00000000004a7805 */ /* 0x000fe2000001ff00 */
[----:B------:R-:W4:Y:S01]  /*40c0*/  LDSM.16.M88.4 R176, [R222+0xf400] ;  /* 0x00f40000deb0783b */ /* 0x000f220000000200 */
[----:B------:R-:W-:Y:S01]  /*40d0*/  CS2R R72, SRZ ;  /* 0x0000000000487805 */ /* 0x000fe2000001ff00 */
[----:B------:R-:W-:Y:S01]  /*40e0*/  CS2R R70, SRZ ;  /* 0x0000000000467805 */ /* 0x000fe2000001ff00 */
[C---:B------:R-:W-:Y:S01]  /*40f0*/  IMAD.IADD R6, R5.reuse, 0x1, R6 ;  /* 0x0000000105067824 */ /* 0x040fe200078e0206 */
[----:B------:R-:W2:Y:S01]  /*4100*/  LDSM.16.M88.4 R180, [R221+0xf000] ;  /* 0x00f00000ddb4783b */ /* 0x000ea20000000200 */
[----:B------:R-:W-:Y:S01]  /*4110*/  CS2R R68, SRZ ;  /* 0x0000000000447805 */ /* 0x000fe2000001ff00 */
[----:B------:R-:W-:Y:S01]  /*4120*/  CS2R R62, SRZ ;  /* 0x00000000003e7805 */ /* 0x000fe2000001ff00 */
[----:B------:R-:W-:Y:S01]  /*4130*/  CS2R R60, SRZ ;  /* 0x00000000003c7805 */ /* 0x000fe2000001ff00 */
[----:B------:R-:W1:Y:S01]  /*4140*/  LDSM.16.M88.4 R184, [R221+0xf400] ;  /* 0x00f40000ddb8783b */ /* 0x000e620000000200 */
        /* <DEDUP_REMOVED lines=12> */
[C---:B---3--:R-:W-:Y:S01]  /*4210*/  IMAD.IADD R0, R5.reuse, 0x1, R4 ;  /* 0x0000000105007824 */ /* 0x048fe200078e0204 */
[----:B------:R-:W-:Y:S01]  /*4220*/  CS2R R48, SRZ ;  /* 0x0000000000307805 */ /* 0x000fe2000001ff00 */
[C---:B------:R-:W-:Y:S01]  /*4230*/  IMAD.IADD R4, R5.reuse, 0x1, R6 ;  /* 0x0000000105047824 */ /* 0x040fe200078e0206 */
[----:B------:R-:W3:Y:S01]  /*4240*/  LDSM.16.M88.4 R200, [R221+0x11400] ;  /* 0x01140000ddc8783b */ /* 0x000ee20000000200 */
[C---:B------:R-:W-:Y:S01]  /*4250*/  IMAD.IADD R0, R5.reuse, 0x1, R0 ;  /* 0x0000000105007824 */ /* 0x040fe200078e0200 */
[----:B------:R-:W-:Y:S01]  /*4260*/  CS2R R42, SRZ ;  /* 0x00000000002a7805 */ /* 0x000fe2000001ff00 */
[----:B------:R-:W-:Y:S01]  /*4270*/  CS2R R40, SRZ ;  /* 0x0000000000287805 */ /* 0x000fe2000001ff00 */
[----:B------:R-:W1:Y:S01]  /*4280*/  LDSM.16.M88.4 R204, [R222+0x13000] ;  /* 0x01300000decc783b */ /* 0x000e620000000200 */
[----:B------:R-:W-:Y:S01]  /*4290*/  CS2R R38, SRZ ;  /* 0x0000000000267805 */ /* 0x000fe2000001ff00 */
[----:B------:R-:W-:Y:S01]  /*42a0*/  IADD3 R0, R5, R0, RZ ;  /* 0x0000000005007210 */ /* 0x000fe20007ffe0ff */
[----:B------:R-:W-:Y:S01]  /*42b0*/  CS2R R36, SRZ ;  /* 0x0000000000247805 */ /* 0x000fe2000001ff00 */
[----:B------:R-:W1:Y:S01]  /*42c0*/  LDSM.16.M88.4 R208, [R222+0x13400] ;  /* 0x01340000ded0783b */ /* 0x000e620000000200 */
[----:B------:R-:W-:Y:S01]  /*42d0*/  IADD3 R224, R223, R230, RZ ;  /* 0x000000e6dfe07210 */ /* 0x000fe20007ffe0ff */
[----:B------:R-:W-:-:S02]  /*42e0*/  UIADD3 UR15, UR15, -UR14, URZ ;  /* 0x8000000e0f0f7290 */ /* 0x000fc4000fffe03f */
[----:B------:R-:W1:Y:S04]  /*42f0*/  LDSM.16.M88.4 R212, [R221+0x13000] ;  /* 0x01300000ddd4783b */ /* 0x000e680000000200 */
[----:B------:R-:W1:Y:S04]  /*4300*/  LDSM.16.M88.4 R216, [R221+0x13400] ;  /* 0x01340000ddd8783b */ /* 0x000e680000000200 */
[----:B------:R-:W-:Y:S04]  /*4310*/  STL [R1+0x1c], R6 ;  /* 0x00001c0601007387 */ /* 0x000fe80000100800 */
[----:B------:R5:W-:Y:S04]  /*4320*/  STL [R1+0x18], R0 ;  /* 0x0000180001007387 */ /* 0x000be80000100800 */
[----:B------:R1:W-:Y:S01]  /*4330*/  STL [R1+0x24], R4 ;  /* 0x0000240401007387 */ /* 0x0003e20000100800 */
[----:B-----5:R-:W-:-:S05]  /*4340*/  IADD3 R0, R5, R0, RZ ;  /* 0x0000000005007210 */ /* 0x020fca0007ffe0ff */
[----:B--234-:R1:W-:Y:S02]  /*4350*/  STL [R1+0x20], R0 ;  /* 0x0000200001007387 */ /* 0x01c3e40000100800 */
.L_x_31:
[----:B------:R-:W0:Y:S01]  /*4360*/  LDGDEPBAR ;  /* 0x00000000000079af */ /* 0x000e220000000000 */
[----:B-1----:R-:W-:Y:S01]  /*4370*/  IMAD.IADD R0, R230, 0x1, R220 ;  /* 0x00000001e6007824 */ /* 0x002fe200078e02dc */
[----:B------:R-:W-:Y:S02]  /*4380*/  USHF.L.U32 UR6, UR5, 0x6, URZ ;  /* 0x0000000605067899 */ /* 0x000fe4000800063f */
[----:B------:R-:W-:Y:S02]  /*4390*/  USHF.L.U32 UR4, UR18, 0x7, URZ ;  /* 0x0000000712047899 */ /* 0x000fe4000800063f */
[----:B------:R-:W-:Y:S02]  /*43a0*/  UISETP.GE.AND UP0, UPT, UR6, UR15, UPT ;  /* 0x0000000f0600728c */ /* 0x000fe4000bf06270 */
[----:B------:R-:W2:Y:S01]  /*43b0*/  LDL R246, [R1+0x48] ;  /* 0x0000480001f67983 */ /* 0x000ea20000100800 */
[----:B------:R-:W-:Y:S02]  /*43c0*/  UIADD3 UR4, UR4, 0x80, URZ ;  /* 0x0000008004047890 */ /* 0x000fe4000fffe03f */
[----:B------:R-:W-:Y:S01]  /*43d0*/  UISETP.GT.AND UP3, UPT, UR5, UR11, UPT ;  /* 0x0000000b0500728c */ /* 0x000fe2000bf64270 */
[----:B------:R-:W2:Y:S01]  /*43e0*/  LDL R247, [R1+0x40] ;  /* 0x0000400001f77983 */ /* 0x000ea20000100800 */
[----:B------:R-:W-:Y:S03]  /*43f0*/  UISETP.LT.AND UP0, UPT, UR4, UR14, UP0 ;  /* 0x0000000e0400728c */ /* 0x000fe60008701270 */
[----:B------:R-:W4:Y:S03]  /*4400*/  LDL R245, [R1+0x8] ;  /* 0x0000080001f57983 */ /* 0x000f260000100800 */
[----:B------:R-:W-:Y:S01]  /*4410*/  PLOP3.LUT P0, PT, PT, PT, UP0, 0x80, 0x0 ;  /* 0x000000000000781c */ /* 0x000fe20003f0f008 */
[----:B------:R-:W2:Y:S01]  /*4420*/  LDL R244, [R1+0xc] ;  /* 0x00000c0001f47983 */ /* 0x000ea20000100800 */
[----:B------:R-:W-:Y:S04]  /*4430*/  DEPBAR.LE SB0, 0x0 ;  /* 0x000080000000791a */ /* 0x000fe80000000000 */
[----:B------:R-:W-:Y:S08]  /*4440*/  BAR.SYNC.DEFER_BLOCKING 0x0 ;  /* 0x0000000000007b1d */ /* 0x000ff00000010000 */
[----:B------:R-:W-:Y:S08]  /*4450*/  LDSM.16.M88.4 R32, [R220] ;  /* 0x00000000dc20783b */ /* 0x000ff00000000200 */
[----:B------:R-:W1:Y:S08]  /*4460*/  LDSM.16.M88.4 R16, [R222+0x9000] ;  /* 0x00900000de10783b */ /* 0x000e700000000200 */
[----:B------:R-:W1:Y:S08]  /*4470*/  LDSM.16.M88.4 R28, [R220+0x800] ;  /* 0x00080000dc1c783b */ /* 0x000e700000000200 */
[----:B------:R-:W1:Y:S08]  /*4480*/  LDSM.16.M88.4 R132, [R222+0x9400] ;  /* 0x00940000de84783b */ /* 0x000e700000000200 */
[----:B------:R-:W-:Y:S08]  /*4490*/  LDSM.16.M88.4 R136, [R0] ;  /* 0x000000000088783b */ /* 0x000ff00000000200 */
[----:B------:R-:W1:Y:S02]  /*44a0*/  LDSM.16.M88.4 R140, [R221+0x9000] ;  /* 0x00900000dd8c783b */ /* 0x000e640000000200 */
[-C--:B-1----:R-:W-:Y:S06]  /*44b0*/  HMMA.16816.F32 R4, R32, R16.reuse, RZ ;  /* 0x000000102004723c */ /* 0x082fec00000018ff */
[----:B------:R-:W1:Y:S02]  /*44c0*/  LDSM.16.M88.4 R144, [R0+0x800] ;  /* 0x000800000090783b */ /* 0x000e640000000200 */
[C---:B------:R-:W-:Y:S06]  /*44d0*/  HMMA.16816.F32 R8, R28.reuse, R16, RZ ;  /* 0x000000101c08723c */ /* 0x040fec00000018ff */
[----:B-----5:R-:W1:Y:S02]  /*44e0*/  LDSM.16.M88.4 R148, [R221+0x9400] ;  /* 0x00940000dd94783b */ /* 0x020e640000000200 */
[-C--:B------:R-:W-:Y:S06]  /*44f0*/  HMMA.16816.F32 R12, R28, R18.reuse, RZ ;  /* 0x000000121c0c723c */ /* 0x080fec00000018ff */
[----:B------:R-:W-:Y:S02]  /*4500*/  LDSM.16.M88.4 R152, [R220+0x1000] ;  /* 0x00100000dc98783b */ /* 0x000fe40000000200 */
[C---:B------:R-:W-:Y:S06]  /*4510*/  HMMA.16816.F32 R16, R32.reuse, R18, RZ ;  /* 0x000000122010723c */ /* 0x040fec00000018ff */
[----:B------:R-:W1:Y:S02]  /*4520*/  LDSM.16.M88.4 R156, [R222+0xb000] ;  /* 0x00b00000de9c783b */ /* 0x000e640000000200 */
[-C--:B------:R-:W-:Y:S06]  /*4530*/  HMMA.16816.F32 R20, R32, R132.reuse, RZ ;  /* 0x000000842014723c */ /* 0x080fec00000018ff */
[----:B------:R-:W1:Y:S02]  /*4540*/  LDSM.16.M88.4 R160, [R220+0x1800] ;  /* 0x00180000dca0783b */ /* 0x000e640000000200 */
[C---:B------:R-:W-:Y:S06]  /*4550*/  HMMA.16816.F32 R24, R28.reuse, R132, RZ ;  /* 0x000000841c18723c */ /* 0x040fec00000018ff */
[----:B------:R-:W1:Y:S02]  /*4560*/  LDSM.16.M88.4 R164, [R222+0xb400] ;  /* 0x00b40000dea4783b */ /* 0x000e640000000200 */
[-C--:B------:R-:W-:Y:S06]  /*4570*/  HMMA.16816.F32 R28, R28, R134.reuse, RZ ;  /* 0x000000861c1c723c */ /* 0x080fec00000018ff */
[----:B------:R-:W-:Y:S02]  /*4580*/  LDSM.16.M88.4 R168, [R221+0xb400] ;  /* 0x00b40000dda8783b */ /* 0x000fe40000000200 */
[----:B------:R-:W-:Y:S06]  /*4590*/  HMMA.16816.F32 R32, R32, R134, RZ ;  /* 0x000000862020723c */ /* 0x000fec00000018ff */
[----:B------:R-:W-:Y:S02]  /*45a0*/  LDSM.16.M88.4 R132, [R0+0x1000] ;  /* 0x001000000084783b */ /* 0x000fe40000000200 */
[-C--:B------:R-:W-:Y:S08]  /*45b0*/  HMMA.16816.F32 R4, R136, R140.reuse, R4 ;  /* 0x0000008c8804723c */ /* 0x080ff00000001804 */
[C---:B-1----:R-:W-:Y:S08]  /*45c0*/  HMMA.16816.F32 R8, R144.reuse, R140, R8 ;  /* 0x0000008c9008723c */ /* 0x042ff00000001808 */
[-C--:B------:R-:W-:Y:S08]  /*45d0*/  HMMA.16816.F32 R12, R144, R142.reuse, R12 ;  /* 0x0000008e900c723c */ /* 0x080ff0000000180c */
[C---:B------:R-:W-:Y:S01]  /*45e0*/  HMMA.16816.F32 R16, R136.reuse, R142, R16 ;  /* 0x0000008e8810723c */ /* 0x040fe20000001810 */
[----:B------:R-:W1:Y:S07]  /*45f0*/  LDSM.16.M88.4 R140, [R221+0xb000] ;  /* 0x00b00000dd8c783b */ /* 0x000e6e0000000200 */
[-C--:B------:R-:W-:Y:S08]  /*4600*/  HMMA.16816.F32 R20, R136, R148.reuse, R20 ;  /* 0x000000948814723c */ /* 0x080ff00000001814 */
[C---:B------:R-:W-:Y:S08]  /*4610*/  HMMA.16816.F32 R24, R144.reuse, R148, R24 ;  /* 0x000000949018723c */ /* 0x040ff00000001818 */
[-C--:B------:R-:W-:Y:S01]  /*4620*/  HMMA.16816.F32 R28, R144, R150.reuse, R28 ;  /* 0x00000096901c723c */ /* 0x080fe2000000181c */
[----:B------:R-:W1:Y:S07]  /*4630*/  LDSM.16.M88.4 R144, [R0+0x1800] ;  /* 0x001800000090783b */ /* 0x000e6e0000000200 */
[----:B------:R-:W-:Y:S01]  /*4640*/  HMMA.16816.F32 R32, R136, R150, R32 ;  /* 0x000000968820723c */ /* 0x000fe20000001820 */
[----:B------:R-:W-:Y:S07]  /*4650*/  LDSM.16.M88.4 R136, [R220+0x2000] ;  /* 0x00200000dc88783b */ /* 0x000fee0000000200 */
[-C--:B------:R-:W-:Y:S01]  /*4660*/  HMMA.16816.F32 R4, R152, R156.reuse, R4 ;  /* 0x0000009c9804723c */ /* 0x080fe20000001804 */
[----:B------:R-:W1:Y:S07]  /*4670*/  LDSM.16.M88.4 R148, [R222+0xd000] ;  /* 0x00d00000de94783b */ /* 0x000e6e0000000200 */
[C---:B------:R-:W-:Y:S08]  /*4680*/  HMMA.16816.F32 R8, R160.reuse, R156, R8 ;  /* 0x0000009ca008723c */ /* 0x040ff00000001808 */
[-C--:B------:R-:W-:Y:S08]  /*4690*/  HMMA.16816.F32 R12, R160, R158.reuse, R12 ;  /* 0x0000009ea00c723c */ /* 0x080ff0000000180c */
[C---:B------:R-:W-:Y:S01]  /*46a0*/  HMMA.16816.F32 R16, R152.reuse, R158, R16 ;  /* 0x0000009e9810723c */ /* 0x040fe20000001810 */
[----:B------:R-:W2:Y:S07]  /*46b0*/  LDSM.16.M88.4 R156, [R220+0x2800] ;  /* 0x00280000dc9c783b */ /* 0x000eae0000000200 */
[-C--:B------:R-:W-:Y:S08]  /*46c0*/  HMMA.16816.F32 R20, R152, R164.reuse, R20 ;  /* 0x000000a49814723c */ /* 0x080ff00000001814 */
[C---:B------:R-:W-:Y:S08]  /*46d0*/  HMMA.16816.F32 R24, R160.reuse, R164, R24 ;  /* 0x000000a4a018723c */ /* 0x040ff00000001818 */
[-C--:B------:R-:W-:Y:S01]  /*46e0*/  HMMA.16816.F32 R28, R160, R166.reuse, R28 ;  /* 0x000000a6a01c723c */ /* 0x080fe2000000181c */
[----:B------:R-:W2:Y:S07]  /*46f0*/  LDSM.16.M88.4 R160, [R222+0xd400] ;  /* 0x00d40000dea0783b */ /* 0x000eae0000000200 */
[----:B------:R-:W-:Y:S01]  /*4700*/  HMMA.16816.F32 R32, R152, R166, R32 ;  /* 0x000000a69820723c */ /* 0x000fe20000001820 */
[----:B------:R-:W3:Y:S07]  /*4710*/  LDL R152, [R1] ;  /* 0x0000000001987983 */ /* 0x000eee0000100800 */
[-C--:B-1----:R-:W-:Y:S08]  /*4720*/  HMMA.16816.F32 R4, R132, R140.reuse, R4 ;  /* 0x0000008c8404723c */ /* 0x082ff00000001804 */
[C---:B------:R-:W-:Y:S08]  /*4730*/  HMMA.16816.F32 R8, R144.reuse, R140, R8 ;  /* 0x0000008c9008723c */ /* 0x040ff00000001808 */
[-C--:B------:R-:W-:Y:S08]  /*4740*/  HMMA.16816.F32 R12, R144, R142.reuse, R12 ;  /* 0x0000008e900c723c */ /* 0x080ff0000000180c */
[C---:B------:R-:W-:Y:S01]  /*4750*/  HMMA.16816.F32 R16, R132.reuse, R142, R16 ;  /* 0x0000008e8410723c */ /* 0x040fe20000001810 */
[----:B------:R-:W-:Y:S03]  /*4760*/  LDSM.16.M88.4 R140, [R0+0x2000] ;  /* 0x00200000008c783b */ /* 0x000fe60000000200 */
[C---:B----4-:R-:W-:Y:S04]  /*4770*/  FSETP.NEU.FTZ.AND P1, PT, R245.reuse, -INF , PT ;  /* 0xff800000f500780b */ /* 0x050fe80003f3d000 */
[-C--:B------:R-:W-:Y:S08]  /*4780*/  HMMA.16816.F32 R20, R132, R168.reuse, R20 ;  /* 0x000000a88414723c */ /* 0x080ff00000001814 */
[C---:B------:R-:W-:Y:S08]  /*4790*/  HMMA.16816.F32 R24, R144.reuse, R168, R24 ;  /* 0x000000a89018723c */ /* 0x040ff00000001818 */
[-C--:B------:R-:W-:Y:S01]  /*47a0*/  HMMA.16816.F32 R28, R144, R170.reuse, R28 ;  /* 0x000000aa901c723c */ /* 0x080fe2000000181c */
[----:B------:R-:W1:Y:S07]  /*47b0*/  LDSM.16.M88.4 R144, [R221+0xd000] ;  /* 0x00d00000dd90783b */ /* 0x000e6e0000000200 */
[----:B------:R-:W-:Y:S01]  /*47c0*/  HMMA.16816.F32 R32, R132, R170, R32 ;  /* 0x000000aa8420723c */ /* 0x000fe20000001820 */
[----:B------:R4:W1:Y:S07]  /*47d0*/  LDSM.16.M88.4 R132, [R0+0x2800] ;  /* 0x002800000084783b */ /* 0x00086e0000000200 */
[-C--:B------:R-:W-:Y:S08]  /*47e0*/  HMMA.16816.F32 R4, R136, R148.reuse, R4 ;  /* 0x000000948804723c */ /* 0x080ff00000001804 */
[C---:B--2---:R-:W-:Y:S07]  /*47f0*/  HMMA.16816.F32 R8, R156.reuse, R148, R8 ;  /* 0x000000949c08723c */ /* 0x044fee0000001808 */
[----:B------:R-:W-:Y:S01]  /*4800*/  FMUL.FTZ R148, R245, 1.4426950216293334961 ;  /* 0x3fb8aa3bf5947820 */ /* 0x000fe20000410000 */
[-C--:B------:R-:W-:Y:S01]  /*4810*/  HMMA.16816.F32 R12, R156, R150.reuse, R12 ;  /* 0x000000969c0c723c */ /* 0x080fe2000000180c */
[----:B----4-:R-:W-:Y:S03]  /*4820*/  IMAD.U32 R0, RZ, RZ, UR18 ;  /* 0x00000012ff007e24 */ /* 0x010fe6000f8e00ff */
[----:B------:R-:W-:Y:S01]  /*4830*/  FSEL R148, R148, RZ, P1 ;  /* 0x000000ff94947208 */ /* 0x000fe20000800000 */
[----:B------:R-:W-:Y:S03]  /*4840*/  @!P0 IMAD R0, R0, 0x80, R246 ;  /* 0x0000008000008824 */ /* 0x000fe600078e02f6 */
[C---:B------:R-:W-:Y:S01]  /*4850*/  HMMA.16816.F32 R16, R136.reuse, R150, R16 ;  /* 0x000000968810723c */ /* 0x040fe20000001810 */
[----:B------:R-:W3:Y:S06]  /*4860*/  LDL R151, [R1+0x4] ;  /* 0x0000040001977983 */ /* 0x000eec0000100800 */
[----:B------:R-:W-:Y:S01]  /*4870*/  @!P0 IADD3 R150, R0, 0x1, RZ ;  /* 0x0000000100968810 */ /* 0x000fe20007ffe0ff */
[-C--:B------:R-:W-:Y:S08]  /*4880*/  HMMA.16816.F32 R20, R136, R160.reuse, R20 ;  /* 0x000000a08814723c */ /* 0x080ff00000001814 */
[C---:B------:R-:W-:Y:S08]  /*4890*/  HMMA.16816.F32 R24, R156.reuse, R160, R24 ;  /* 0x000000a09c18723c */ /* 0x040ff00000001818 */
[-C--:B------:R-:W-:Y:S08]  /*48a0*/  HMMA.16816.F32 R28, R156, R162.reuse, R28 ;  /* 0x000000a29c1c723c */ /* 0x080ff0000000181c */
[----:B------:R-:W-:Y:S07]  /*48b0*/  HMMA.16816.F32 R32, R136, R162, R32 ;  /* 0x000000a28820723c */ /* 0x000fee0000001820 */
[----:B------:R-:W-:Y:S01]  /*48c0*/  @!P0 IADD3 R137, R247, UR6, RZ ;  /* 0x00000006f7898c10 */ /* 0x000fe2000fffe0ff */
[-C--:B-1----:R-:W-:Y:S05]  /*48d0*/  HMMA.16816.F32 R4, R140, R144.reuse, R4 ;  /* 0x000000908c04723c */ /* 0x082fea0000001804 */
[C---:B------:R-:W-:Y:S01]  /*48e0*/  @!P0 IMNMX R149, R137.reuse, UR14, PT ;  /* 0x0000000e89958c17 */ /* 0x040fe2000b800200 */
[----:B------:R-:W-:Y:S01]  /*48f0*/  FMUL.FTZ R139, R244, 1.4426950216293334961 ;  /* 0x3fb8aa3bf48b7820 */ /* 0x000fe20000410000 */
[C---:B------:R-:W-:Y:S01]  /*4900*/  @!P0 IADD3 R136, R137.reuse, 0x8, RZ ;  /* 0x0000000889888810 */ /* 0x040fe20007ffe0ff */
[C---:B------:R-:W-:Y:S04]  /*4910*/  HMMA.16816.F32 R8, R132.reuse, R144, R8 ;  /* 0x000000908408723c */ /* 0x040fe80000001808 */
[-C--:B------:R-:W-:Y:S02]  /*4920*/  @!P0 ISETP.GE.AND P1, PT, R150, R149.reuse, PT ;  /* 0x000000959600820c */ /* 0x080fe40003f26270 */
[----:B------:R-:W-:Y:S02]  /*4930*/  @!P0 ISETP.GE.AND P2, PT, R0, R149, PT ;  /* 0x000000950000820c */ /* 0x000fe40003f46270 */
[-C--:B------:R-:W-:Y:S04]  /*4940*/  HMMA.16816.F32 R12, R132, R146.reuse, R12 ;  /* 0x00000092840c723c */ /* 0x080fe8000000180c */
[----:B------:R-:W-:Y:S02]  /*4950*/  @!P0 IMNMX R144, R136, UR14, PT ;  /* 0x0000000e88908c17 */ /* 0x000fe4000b800200 */
[----:B------:R-:W-:Y:S02]  /*4960*/  @!P0 IADD3 R136, R137, 0x20, RZ ;  /* 0x0000002089888810 */ /* 0x000fe40007ffe0ff */
[C---:B------:R-:W-:Y:S04]  /*4970*/  HMMA.16816.F32 R16, R140.reuse, R146, R16 ;  /* 0x000000928c10723c */ /* 0x040fe80000001810 */
[----:B------:R-:W-:Y:S02]  /*4980*/  @!P0 FSEL R5, R5, -INF , !P1 ;  /* 0xff80000005058808 */ /* 0x000fe40004800000 */
[----:B------:R-:W-:Y:S02]  /*4990*/  FSETP.NEU.FTZ.AND P1, PT, R244, -INF , PT ;  /* 0xff800000f400780b */ /* 0x000fe40003f3d000 */
[----:B------:R-:W-:Y:S01]  /*49a0*/  @!P0 IMNMX R136, R136, UR14, PT ;  /* 0x0000000e88888c17 */ /* 0x000fe2000b800200 */
[--C-:B------:R-:W-:Y:S03]  /*49b0*/  FFMA.FTZ R5, R5, c[0x0][0x23c], -R148.reuse ;  /* 0x00008f0005057a23 */ /* 0x100fe60000010894 */
[----:B------:R-:W-:Y:S01]  /*49c0*/  @!P0 FSEL R4, R4, -INF , !P2 ;  /* 0xff80000004048808 */ /* 0x000fe20005000000 */
[----:B------:R-:W-:Y:S01]  /*49d0*/  MUFU.EX2 R165, R5 ;  /* 0x0000000500a57308 */ /* 0x000fe20000000800 */
[----:B------:R-:W-:Y:S02]  /*49e0*/  FSEL R139, R139, RZ, P1 ;  /* 0x000000ff8b8b7208 */ /* 0x000fe40000800000 */
[-C--:B------:R-:W-:Y:S01]  /*49f0*/  @!P0 ISETP.GE.AND P2, PT, R0, R144.reuse, PT ;  /* 0x000000900000820c */ /* 0x080fe20003f46270 */
[----:B------:R-:W-:Y:S01]  /*4a00*/  FFMA.FTZ R4, R4, c[0x0][0x23c], -R148 ;  /* 0x00008f0004047a23 */ /* 0x000fe20000010894 */
[----:B------:R-:W-:Y:S02]  /*4a10*/  @!P0 ISETP.GE.AND P1, PT, R150, R144, PT ;  /* 0x000000909600820c */ /* 0x000fe40003f26270 */
[----:B------:R-:W-:Y:S02]  /*4a20*/  @!P0 FSEL R6, R6, -INF , !P2 ;  /* 0xff80000006068808 */ /* 0x000fe40005000000 */
[----:B------:R-:W-:Y:S01]  /*4a30*/  @!P0 ISETP.GE.AND P2, PT, R0, R136, PT ;  /* 0x000000880000820c */ /* 0x000fe20003f46270 */
[----:B------:R-:W-:Y:S01]  /*4a40*/  MUFU.EX2 R171, R4 ;  /* 0x0000000400ab7308 */ /* 0x000fe20000000800 */
[----:B------:R-:W-:Y:S01]  /*4a50*/  @!P0 FSEL R7, R7, -INF , !P1 ;  /* 0xff80000007078808 */ /* 0x000fe20004800000 */
[--C-:B------:R-:W-:Y:S01]  /*4a60*/  FFMA.FTZ R6, R6, c[0x0][0x23c], -R139.reuse ;  /* 0x00008f0006067a23 */ /* 0x100fe2000001088b */
[----:B------:R-:W-:Y:S02]  /*4a70*/  @!P0 FSEL R8, R8, -INF , !P2 ;  /* 0xff80000008088808 */ /* 0x000fe40005000000 */
[----:B------:R-:W-:Y:S01]  /*4a80*/  @!P0 IADD3 R137, R137, 0x28, RZ ;  /* 0x0000002889898810 */ /* 0x000fe20007ffe0ff */
[----:B------:R-:W-:Y:S03]  /*4a90*/  FFMA.FTZ R7, R7, c[0x0][0x23c], -R139 ;  /* 0x00008f0007077a23 */ /* 0x000fe6000001088b */
[----:B------:R-:W-:Y:S01]  /*4aa0*/  @!P0 IMNMX R137, R137, UR14, PT ;  /* 0x0000000e89898c17 */ /* 0x000fe2000b800200 */
[----:B------:R-:W-:Y:S03]  /*4ab0*/  MUFU.EX2 R164, R6 ;  /* 0x0000000600a47308 */ /* 0x000fe60000000800 */
[-C--:B------:R-:W-:Y:S04]  /*4ac0*/  @!P0 ISETP.GE.AND P2, PT, R0, R137.reuse, PT ;  /* 0x000000890000820c */ /* 0x080fe80003f46270 */
[----:B------:R-:W-:Y:S03]  /*4ad0*/  @!P0 FSEL R10, R10, -INF , !P2 ;  /* 0xff8000000a0a8808 */ /* 0x000fe60005000000 */
[----:B------:R1:W4:Y:S02]  /*4ae0*/  MUFU.EX2 R246, R7 ;  /* 0x0000000700f67308 */ /* 0x0003240000000800 */
[----:B-1----:R-:W1:Y:S02]  /*4af0*/  LDSM.16.M88.4 R4, [R221+0xd400] ;  /* 0x00d40000dd04783b */ /* 0x002e640000000200 */
[-C--:B-1----:R-:W-:Y:S08]  /*4b00*/  HMMA.16816.F32 R20, R140, R4.reuse, R20 ;  /* 0x000000048c14723c */ /* 0x082ff00000001814 */
[C---:B------:R-:W-:Y:S07]  /*4b10*/  HMMA.16816.F32 R24, R132.reuse, R4, R24 ;  /* 0x000000048418723c */ /* 0x040fee0000001818 */
[----:B------:R-:W-:Y:S01]  /*4b20*/  @!P0 IADD3 R4, R0, 0x18, RZ ;  /* 0x0000001800048810 */ /* 0x000fe20007ffe0ff */
[-C--:B------:R-:W-:Y:S08]  /*4b30*/  HMMA.16816.F32 R28, R132, R6.reuse, R28 ;  /* 0x00000006841c723c */ /* 0x080ff0000000181c */
[----:B------:R-:W-:Y:S01]  /*4b40*/  HMMA.16816.F32 R32, R140, R6, R32 ;  /* 0x000000068c20723c */ /* 0x000fe20000001820 */
[----:B------:R-:W2:Y:S04]  /*4b50*/  LDL R141, [R1+0x38] ;  /* 0x00003800018d7983 */ /* 0x000ea80000100800 */
[----:B------:R-:W2:Y:S02]  /*4b60*/  LDL R140, [R1+0x3c] ;  /* 0x00003c00018c7983 */ /* 0x000ea40000100800 */
[----:B----4-:R-:W-:Y:S02]  /*4b70*/  F2FP.PACK_AB R7, R246, R164 ;  /* 0x000000a4f607723e */ /* 0x010fe400000000ff */
[C---:B---3--:R-:W-:Y:S03]  /*4b80*/  FSETP.NEU.FTZ.AND P1, PT, R152.reuse, -INF , PT ;  /* 0xff8000009800780b */ /* 0x048fe60003f3d000 */
[----:B------:R-:W-:Y:S01]  /*4b90*/  FMUL.FTZ R138, R152, 1.4426950216293334961 ;  /* 0x3fb8aa3b988a7820 */ /* 0x000fe20000410000 */
[----:B------:R1:W-:Y:S04]  /*4ba0*/  STS [R236+0x13400], R7 ;  /* 0x01340007ec007388 */ /* 0x0003e80000000800 */
[----:B------:R-:W-:Y:S02]  /*4bb0*/  FSEL R138, R138, RZ, P1 ;  /* 0x000000ff8a8a7208 */ /* 0x000fe40000800000 */
[----:B------:R-:W-:Y:S03]  /*4bc0*/  @!P0 ISETP.GE.AND P1, PT, R150, R136, PT ;  /* 0x000000889600820c */ /* 0x000fe60003f26270 */
[--C-:B------:R-:W-:Y:S01]  /*4bd0*/  FFMA.FTZ R8, R8, c[0x0][0x23c], -R138.reuse ;  /* 0x00008f0008087a23 */ /* 0x100fe2000001088a */
[----:B------:R-:W-:Y:S03]  /*4be0*/  @!P0 FSEL R9, R9, -INF , !P1 ;  /* 0xff80000009098808 */ /* 0x000fe60004800000 */
[----:B------:R-:W-:Y:S02]  /*4bf0*/  MUFU.EX2 R252, R8 ;  /* 0x0000000800fc7308 */ /* 0x000fe40000000800 */
[----:B------:R-:W-:Y:S08]  /*4c00*/  FFMA.FTZ R9, R9, c[0x0][0x23c], -R138 ;  /* 0x00008f0009097a23 */ /* 0x000ff0000001088a */
[----:B------:R3:W4:Y:S02]  /*4c10*/  MUFU.EX2 R249, R9 ;  /* 0x0000000900f97308 */ /* 0x0007240000000800 */
[----:B---3--:R-:W-:Y:S02]  /*4c20*/  @!P0 IADD3 R9, R0, 0x8, RZ ;  /* 0x0000000800098810 */ /* 0x008fe40007ffe0ff */
[----:B----4-:R-:W-:Y:S01]  /*4c30*/  F2FP.PACK_AB R6, R249, R252 ;  /* 0x000000fcf906723e */ /* 0x010fe200000000ff */
[C---:B------:R-:W-:Y:S01]  /*4c40*/  FMUL.FTZ R8, R151.reuse, 1.4426950216293334961 ;  /* 0x3fb8aa3b97087820 */ /* 0x040fe20000410000 */
[----:B------:R-:W-:Y:S04]  /*4c50*/  FSETP.NEU.FTZ.AND P1, PT, R151, -INF , PT ;  /* 0xff8000009700780b */ /* 0x000fe80003f3d000 */
[----:B------:R-:W-:Y:S02]  /*4c60*/  FSEL R8, R8, RZ, P1 ;  /* 0x000000ff08087208 */ /* 0x000fe40000800000 */
[-C--:B------:R-:W-:Y:S03]  /*4c70*/  @!P0 ISETP.GE.AND P1, PT, R150, R137.reuse, PT ;  /* 0x000000899600820c */ /* 0x080fe60003f26270 */
[--C-:B------:R-:W-:Y:S01]  /*4c80*/  FFMA.FTZ R10, R10, c[0x0][0x23c], -R8.reuse ;  /* 0x00008f000a0a7a23 */ /* 0x100fe20000010808 */
[----:B------:R-:W-:Y:S02]  /*4c90*/  @!P0 FSEL R11, R11, -INF , !P1 ;  /* 0xff8000000b0b8808 */ /* 0x000fe40004800000 */
[-C--:B------:R-:W-:Y:S01]  /*4ca0*/  @!P0 ISETP.GE.AND P1, PT, R9, R136.reuse, PT ;  /* 0x000000880900820c */ /* 0x080fe20003f26270 */
[----:B------:R3:W4:Y:S02]  /*4cb0*/  MUFU.EX2 R151, R10 ;  /* 0x0000000a00977308 */ /* 0x0007240000000800 */
[----:B------:R-:W-:Y:S01]  /*4cc0*/  FFMA.FTZ R11, R11, c[0x0][0x23c], -R8 ;  /* 0x00008f000b0b7a23 */ /* 0x000fe20000010808 */
[----:B------:R-:W-:Y:S05]  /*4cd0*/  @!P0 FSEL R12, R12, -INF , !P1 ;  /* 0xff8000000c0c8808 */ /* 0x000fea0004800000 */
[--C-:B------:R-:W-:Y:S02]  /*4ce0*/  FFMA.FTZ R12, R12, c[0x0][0x23c], -R138.reuse ;  /* 0x00008f000c0c7a23 */ /* 0x100fe4000001088a */
[----:B------:R-:W1:Y:S10]  /*4cf0*/  MUFU.EX2 R145, R11 ;  /* 0x0000000b00917308 */ /* 0x000e740000000800 */
[----:B------:R-:W-:Y:S01]  /*4d00*/  MUFU.EX2 R245, R12 ;  /* 0x0000000c00f57308 */ /* 0x000fe20000000800 */
[----:B---3--:R-:W-:Y:S01]  /*4d10*/  @!P0 IADD3 R10, R0, 0x9, RZ ;  /* 0x00000009000a8810 */ /* 0x008fe20007ffe0ff */
[----:B----4-:R-:W-:Y:S03]  /*4d20*/  IMAD.MOV.U32 R143, RZ, RZ, R151 ;  /* 0x000000ffff8f7224 */ /* 0x010fe600078e0097 */
[----:B------:R-:W-:Y:S04]  /*4d30*/  @!P0 ISETP.GE.AND P1, PT, R10, R136, PT ;  /* 0x000000880a00820c */ /* 0x000fe80003f26270 */
[----:B------:R-:W-:Y:S02]  /*4d40*/  @!P0 FSEL R13, R13, -INF , !P1 ;  /* 0xff8000000d0d8808 */ /* 0x000fe40004800000 */
[----:B------:R-:W-:Y:S02]  /*4d50*/  @!P0 ISETP.GE.AND P1, PT, R9, R137, PT ;  /* 0x000000890900820c */ /* 0x000fe40003f26270 */
[----:B-1----:R-:W-:Y:S01]  /*4d60*/  MOV R146, R145 ;  /* 0x0000009100927202 */ /* 0x002fe20000000f00 */
[----:B------:R-:W-:Y:S01]  /*4d70*/  FFMA.FTZ R13, R13, c[0x0][0x23c], -R138 ;  /* 0x00008f000d0d7a23 */ /* 0x000fe2000001088a */
[----:B------:R-:W-:Y:S02]  /*4d80*/  @!P0 FSEL R14, R14, -INF , !P1 ;  /* 0xff8000000e0e8808 */ /* 0x000fe40004800000 */
[----:B------:R-:W-:Y:S01]  /*4d90*/  @!P0 ISETP.GE.AND P1, PT, R10, R137, PT ;  /* 0x000000890a00820c */ /* 0x000fe20003f26270 */
[----:B------:R-:W1:Y:S01]  /*4da0*/  MUFU.EX2 R244, R13 ;  /* 0x0000000d00f47308 */ /* 0x000e620000000800 */
[----:B------:R-:W-:Y:S01]  /*4db0*/  F2FP.PACK_AB R5, R146, R143 ;  /* 0x0000008f9205723e */ /* 0x000fe200000000ff */
[--C-:B------:R-:W-:Y:S01]  /*4dc0*/  FFMA.FTZ R14, R14, c[0x0][0x23c], -R8.reuse ;  /* 0x00008f000e0e7a23 */ /* 0x100fe20000010808 */
[----:B------:R-:W-:Y:S02]  /*4dd0*/  @!P0 FSEL R15, R15, -INF , !P1 ;  /* 0xff8000000f0f8808 */ /* 0x000fe40004800000 */
[-C--:B------:R-:W-:Y:S03]  /*4de0*/  @!P0 ISETP.GE.AND P1, PT, R9, R149.reuse, PT ;  /* 0x000000950900820c */ /* 0x080fe60003f26270 */
[----:B------:R-:W-:Y:S01]  /*4df0*/  FFMA.FTZ R15, R15, c[0x0][0x23c], -R8 ;  /* 0x00008f000f0f7a23 */ /* 0x000fe20000010808 */
[----:B------:R-:W-:Y:S01]  /*4e00*/  @!P0 FSEL R16, R16, -INF , !P1 ;  /* 0xff80000010108808 */ /* 0x000fe20004800000 */
[----:B------:R-:W-:Y:S01]  /*4e10*/  MUFU.EX2 R248, R14 ;  /* 0x0000000e00f87308 */ /* 0x000fe20000000800 */
[-C--:B------:R-:W-:Y:S03]  /*4e20*/  @!P0 ISETP.GE.AND P1, PT, R10, R149.reuse, PT ;  /* 0x000000950a00820c */ /* 0x080fe60003f26270 */
[--C-:B------:R-:W-:Y:S01]  /*4e30*/  FFMA.FTZ R16, R16, c[0x0][0x23c], -R148.reuse ;  /* 0x00008f0010107a23 */ /* 0x100fe20000010894 */
[----:B------:R-:W-:Y:S02]  /*4e40*/  @!P0 FSEL R17, R17, -INF , !P1 ;  /* 0xff80000011118808 */ /* 0x000fe40004800000 */
[-C--:B------:R-:W-:Y:S02]  /*4e50*/  @!P0 ISETP.GE.AND P1, PT, R9, R144.reuse, PT ;  /* 0x000000900900820c */ /* 0x080fe40003f26270 */
[----:B------:R-:W-:Y:S01]  /*4e60*/  @!P0 IADD3 R9, R0, 0x10, RZ ;  /* 0x0000001000098810 */ /* 0x000fe20007ffe0ff */
[--C-:B------:R-:W-:Y:S01]  /*4e70*/  FFMA.FTZ R17, R17, c[0x0][0x23c], -R148.reuse ;  /* 0x00008f0011117a23 */ /* 0x100fe20000010894 */
[----:B------:R-:W-:Y:S01]  /*4e80*/  @!P0 FSEL R18, R18, -INF , !P1 ;  /* 0xff80000012128808 */ /* 0x000fe20004800000 */
[----:B------:R-:W-:Y:S01]  /*4e90*/  MUFU.EX2 R163, R16 ;  /* 0x0000001000a37308 */ /* 0x000fe20000000800 */
[-C--:B------:R-:W-:Y:S02]  /*4ea0*/  @!P0 ISETP.GE.AND P1, PT, R10, R144.reuse, PT ;  /* 0x000000900a00820c */ /* 0x080fe40003f26270 */
[----:B------:R-:W-:Y:S01]  /*4eb0*/  @!P0 IADD3 R10, R0, 0x11, RZ ;  /* 0x00000011000a8810 */ /* 0x000fe20007ffe0ff */
[--C-:B------:R-:W-:Y:S01]  /*4ec0*/  FFMA.FTZ R18, R18, c[0x0][0x23c], -R139.reuse ;  /* 0x00008f0012127a23 */ /* 0x100fe2000001088b */
[----:B------:R-:W-:Y:S02]  /*4ed0*/  @!P0 FSEL R19, R19, -INF , !P1 ;  /* 0xff80000013138808 */ /* 0x000fe40004800000 */
[-C--:B------:R-:W-:Y:S02]  /*4ee0*/  @!P0 ISETP.GE.AND P1, PT, R9, R149.reuse, PT ;  /* 0x000000950900820c */ /* 0x080fe40003f26270 */
[----:B------:R-:W-:Y:S01]  /*4ef0*/  @!P0 IADD3 R0, R0, 0x19, RZ ;  /* 0x0000001900008810 */ /* 0x000fe20007ffe0ff */
[--C-:B------:R-:W-:Y:S01]  /*4f00*/  FFMA.FTZ R19, R19, c[0x0][0x23c], -R139.reuse ;  /* 0x00008f0013137a23 */ /* 0x100fe2000001088b */
[----:B------:R-:W-:Y:S01]  /*4f10*/  @!P0 FSEL R20, R20, -INF , !P1 ;  /* 0xff80000014148808 */ /* 0x000fe20004800000 */
[----:B------:R-:W3:Y:S01]  /*4f20*/  MUFU.EX2 R161, R17 ;  /* 0x0000001100a17308 */ /* 0x000ee20000000800 */
[----:B------:R-:W-:Y:S02]  /*4f30*/  @!P0 ISETP.GE.AND P1, PT, R10, R149, PT ;  /* 0x000000950a00820c */ /* 0x000fe40003f26270 */
[----:B-1----:R-:W-:Y:S01]  /*4f40*/  F2FP.PACK_AB R7, R244, R245 ;  /* 0x000000f5f407723e */ /* 0x002fe200000000ff */
[--C-:B------:R-:W-:Y:S01]  /*4f50*/  FFMA.FTZ R20, R20, c[0x0][0x23c], -R148.reuse ;  /* 0x00008f0014147a23 */ /* 0x100fe20000010894 */
[----:B------:R-:W-:Y:S02]  /*4f60*/  @!P0 FSEL R21, R21, -INF , !P1 ;  /* 0xff80000015158808 */ /* 0x000fe40004800000 */
[-C--:B------:R-:W-:Y:S03]  /*4f70*/  @!P0 ISETP.GE.AND P1, PT, R9, R144.reuse, PT ;  /* 0x000000900900820c */ /* 0x080fe60003f26270 */
[----:B------:R-:W-:Y:S01]  /*4f80*/  MUFU.EX2 R167, R18 ;  /* 0x0000001200a77308 */ /* 0x000fe20000000800 */
[----:B------:R-:W-:Y:S01]  /*4f90*/  @!P0 FSEL R22, R22, -INF , !P1 ;  /* 0xff80000016168808 */ /* 0x000fe20004800000 */
[----:B------:R-:W-:Y:S01]  /*4fa0*/  FFMA.FTZ R21, R21, c[0x0][0x23c], -R148 ;  /* 0x00008f0015157a23 */ /* 0x000fe20000010894 */
[----:B------:R-:W-:Y:S03]  /*4fb0*/  @!P0 ISETP.GE.AND P1, PT, R10, R144, PT ;  /* 0x000000900a00820c */ /* 0x000fe60003f26270 */
[--C-:B------:R-:W-:Y:S01]  /*4fc0*/  FFMA.FTZ R22, R22, c[0x0][0x23c], -R139.reuse ;  /* 0x00008f0016167a23 */ /* 0x100fe2000001088b */
[----:B------:R-:W-:Y:S02]  /*4fd0*/  @!P0 FSEL R23, R23, -INF , !P1 ;  /* 0xff80000017178808 */ /* 0x000fe40004800000 */
[-C--:B------:R-:W-:Y:S01]  /*4fe0*/  @!P0 ISETP.GE.AND P1, PT, R9, R136.reuse, PT ;  /* 0x000000880900820c */ /* 0x080fe20003f26270 */
[----:B------:R-:W1:Y:S02]  /*4ff0*/  MUFU.EX2 R166, R19 ;  /* 0x0000001300a67308 */ /* 0x000e640000000800 */
[--C-:B------:R-:W-:Y:S01]  /*5000*/  FFMA.FTZ R23, R23, c[0x0][0x23c], -R139.reuse ;  /* 0x00008f0017177a23 */ /* 0x100fe2000001088b */
[----:B------:R-:W-:Y:S02]  /*5010*/  @!P0 FSEL R24, R24, -INF , !P1 ;  /* 0xff80000018188808 */ /* 0x000fe40004800000 */
[-C--:B------:R-:W-:Y:S03]  /*5020*/  @!P0 ISETP.GE.AND P1, PT, R10, R136.reuse, PT ;  /* 0x000000880a00820c */ /* 0x080fe60003f26270 */
[--C-:B------:R-:W-:Y:S01]  /*5030*/  FFMA.FTZ R24, R24, c[0x0][0x23c], -R138.reuse ;  /* 0x00008f0018187a23 */ /* 0x100fe2000001088a */
[----:B------:R-:W-:Y:S01]  /*5040*/  @!P0 FSEL R25, R25, -INF , !P1 ;  /* 0xff80000019198808 */ /* 0x000fe20004800000 */
[----:B------:R-:W-:Y:S01]  /*5050*/  MUFU.EX2 R247, R15 ;  /* 0x0000000f00f77308 */ /* 0x000fe20000000800 */
[-C--:B------:R-:W-:Y:S03]  /*5060*/  @!P0 ISETP.GE.AND P1, PT, R9, R137.reuse, PT ;  /* 0x000000890900820c */ /* 0x080fe60003f26270 */
[----:B------:R-:W-:Y:S01]  /*5070*/  FFMA.FTZ R25, R25, c[0x0][0x23c], -R138 ;  /* 0x00008f0019197a23 */ /* 0x000fe2000001088a */
[----:B------:R-:W-:Y:S02]  /*5080*/  @!P0 FSEL R26, R26, -INF , !P1 ;  /* 0xff8000001a1a8808 */ /* 0x000fe40004800000 */
[-C--:B------:R-:W-:Y:S03]  /*5090*/  @!P0 ISETP.GE.AND P1, PT, R10, R137.reuse, PT ;  /* 0x000000890a00820c */ /* 0x080fe60003f26270 */
[----:B------:R-:W-:Y:S01]  /*50a0*/  MUFU.EX2 R158, R20 ;  /* 0x00000014009e7308 */ /* 0x000fe20000000800 */
[----:B------:R-:W-:Y:S01]  /*50b0*/  @!P0 FSEL R27, R27, -INF , !P1 ;  /* 0xff8000001b1b8808 */ /* 0x000fe20004800000 */
[--C-:B------:R-:W-:Y:S01]  /*50c0*/  FFMA.FTZ R26, R26, c[0x0][0x23c], -R8.reuse ;  /* 0x00008f001a1a7a23 */ /* 0x100fe20000010808 */
[-C--:B------:R-:W-:Y:S03]  /*50d0*/  @!P0 ISETP.GE.AND P1, PT, R4, R136.reuse, PT ;  /* 0x000000880400820c */ /* 0x080fe60003f26270 */
[----:B------:R-:W-:Y:S01]  /*50e0*/  FFMA.FTZ R27, R27, c[0x0][0x23c], -R8 ;  /* 0x00008f001b1b7a23 */ /* 0x000fe20000010808 */
[----:B------:R-:W-:Y:S02]  /*50f0*/  @!P0 FSEL R28, R28, -INF , !P1 ;  /* 0xff8000001c1c8808 */ /* 0x000fe40004800000 */
[----:B------:R-:W-:Y:S01]  /*5100*/  @!P0 ISETP.GE.AND P1, PT, R0, R136, PT ;  /* 0x000000880000820c */ /* 0x000fe20003f26270 */
[----:B------:R-:W-:Y:S02]  /*5110*/  MUFU.EX2 R156, R21 ;  /* 0x00000015009c7308 */ /* 0x000fe40000000800 */
[--C-:B------:R-:W-:Y:S01]  /*5120*/  FFMA.FTZ R28, R28, c[0x0][0x23c], -R138.reuse ;  /* 0x00008f001c1c7a23 */ /* 0x100fe2000001088a */
[----:B------:R-:W-:Y:S02]  /*5130*/  @!P0 FSEL R29, R29, -INF , !P1 ;  /* 0xff8000001d1d8808 */ /* 0x000fe40004800000 */
[----:B------:R-:W-:Y:S03]  /*5140*/  @!P0 ISETP.GE.AND P1, PT, R4, R137, PT ;  /* 0x000000890400820c */ /* 0x000fe60003f26270 */
[----:B------:R-:W-:Y:S01]  /*5150*/  FFMA.FTZ R138, R29, c[0x0][0x23c], -R138 ;  /* 0x00008f001d8a7a23 */ /* 0x000fe2000001088a */
[----:B------:R-:W-:Y:S01]  /*5160*/  @!P0 FSEL R30, R30, -INF , !P1 ;  /* 0xff8000001e1e8808 */ /* 0x000fe20004800000 */
[----:B------:R-:W-:Y:S01]  /*5170*/  MUFU.EX2 R160, R22 ;  /* 0x0000001600a07308 */ /* 0x000fe20000000800 */
[-C--:B------:R-:W-:Y:S03]  /*5180*/  @!P0 ISETP.GE.AND P1, PT, R4, R149.reuse, PT ;  /* 0x000000950400820c */ /* 0x080fe60003f26270 */
[----:B------:R-:W-:Y:S01]  /*5190*/  FFMA.FTZ R30, R30, c[0x0][0x23c], -R8 ;  /* 0x00008f001e1e7a23 */ /* 0x000fe20000010808 */
[----:B------:R-:W-:Y:S02]  /*51a0*/  @!P0 FSEL R32, R32, -INF , !P1 ;  /* 0xff80000020208808 */ /* 0x000fe40004800000 */
[----:B------:R-:W-:Y:S03]  /*51b0*/  @!P0 ISETP.GE.AND P1, PT, R0, R149, PT ;  /* 0x000000950000820c */ /* 0x000fe60003f26270 */
[--C-:B------:R-:W-:Y:S01]  /*51c0*/  FFMA.FTZ R32, R32, c[0x0][0x23c], -R148.reuse ;  /* 0x00008f0020207a23 */ /* 0x100fe20000010894 */
[----:B------:R-:W-:Y:S01]  /*51d0*/  @!P0 FSEL R33, R33, -INF , !P1 ;  /* 0xff80000021218808 */ /* 0x000fe20004800000 */
[----:B------:R-:W4:Y:S01]  /*51e0*/  MUFU.EX2 R159, R23 ;  /* 0x00000017009f7308 */ /* 0x000f220000000800 */
[-C--:B------:R-:W-:Y:S02]  /*51f0*/  @!P0 ISETP.GE.AND P1, PT, R4, R144.reuse, PT ;  /* 0x000000900400820c */ /* 0x080fe40003f26270 */
[----:B---3--:R-:W-:Y:S01]  /*5200*/  F2FP.PACK_AB R4, R161, R163 ;  /* 0x000000a3a104723e */ /* 0x008fe200000000ff */
[----:B------:R-:W-:Y:S01]  /*5210*/  FFMA.FTZ R148, R33, c[0x0][0x23c], -R148 ;  /* 0x00008f0021947a23 */ /* 0x000fe20000010894 */
[----:B------:R-:W-:Y:S02]  /*5220*/  @!P0 FSEL R34, R34, -INF , !P1 ;  /* 0xff80000022228808 */ /* 0x000fe40004800000 */
[----:B------:R-:W-:Y:S03]  /*5230*/  @!P0 ISETP.GE.AND P1, PT, R0, R144, PT ;  /* 0x000000900000820c */ /* 0x000fe60003f26270 */
[----:B------:R-:W-:Y:S01]  /*5240*/  MUFU.EX2 R149, R148 ;  /* 0x0000009400957308 */ /* 0x000fe20000000800 */
[----:B------:R-:W-:Y:S01]  /*5250*/  @!P0 FSEL R35, R35, -INF , !P1 ;  /* 0xff80000023238808 */ /* 0x000fe20004800000 */
[--C-:B------:R-:W-:Y:S01]  /*5260*/  FFMA.FTZ R34, R34, c[0x0][0x23c], -R139.reuse ;  /* 0x00008f0022227a23 */ /* 0x100fe2000001088b */
[----:B------:R-:W-:Y:S02]  /*5270*/  @!P0 ISETP.GE.AND P1, PT, R0, R137, PT ;  /* 0x000000890000820c */ /* 0x000fe40003f26270 */
[----:B------:R-:W-:Y:S01]  /*5280*/  F2FP.PACK_AB R0, R165, R171 ;  /* 0x000000aba500723e */ /* 0x000fe200000000ff */
[----:B------:R-:W-:Y:S01]  /*5290*/  FFMA.FTZ R139, R35, c[0x0][0x23c], -R139 ;  /* 0x00008f00238b7a23 */ /* 0x000fe2000001088b */
[----:B------:R-:W-:Y:S03]  /*52a0*/  @!P0 FSEL R31, R31, -INF , !P1 ;  /* 0xff8000001f1f8808 */ /* 0x000fe60004800000 */
[----:B------:R1:W-:Y:S01]  /*52b0*/  STS [R236+0x13000], R0 ;  /* 0x01300000ec007388 */ /* 0x0003e20000000800 */
[----:B------:R-:W3:Y:S01]  /*52c0*/  MUFU.EX2 R150, R32 ;  /* 0x0000002000967308 */ /* 0x000ee20000000800 */
[----:B------:R-:W-:Y:S02]  /*52d0*/  FFMA.FTZ R8, R31, c[0x0][0x23c], -R8 ;  /* 0x00008f001f087a23 */ /* 0x000fe40000010808 */
[----:B------:R4:W-:Y:S07]  /*52e0*/  STS [R234+0x13000], R4 ;  /* 0x01300004ea007388 */ /* 0x0009ee0000000800 */
[----:B------:R-:W-:Y:S01]  /*52f0*/  MUFU.EX2 R152, R34 ;  /* 0x0000002200987308 */ /* 0x000fe20000000800 */
[----:B--2---:R-:W-:Y:S04]  /*5300*/  IADD3 R144, P0, R141, UR10, RZ ;  /* 0x0000000a8d907c10 */ /* 0x004fe8000ff1e0ff */
[----:B------:R-:W-:Y:S02]  /*5310*/  IADD3.X R145, R140, UR9, RZ, P0, !PT ;  /* 0x000000098c917c10 */ /* 0x000fe400087fe4ff */
[----:B------:R-:W-:Y:S03]  /*5320*/  PLOP3.LUT P0, PT, PT, PT, UP3, 0x80, 0x0 ;  /* 0x000000000000781c */ /* 0x000fe60003f0f038 */
[----:B------:R-:W-:Y:S01]  /*5330*/  MUFU.EX2 R151, R139 ;  /* 0x0000008b00977308 */ /* 0x000fe20000000800 */
[----:B------:R-:W2:Y:S01]  /*5340*/  LDG.E R142, [R144.64] ;  /* 0x0000000c908e7981 */ /* 0x000ea2000c1e1900 */
[----:B-1----:R-:W-:Y:S03]  /*5350*/  F2FP.PACK_AB R0, R166, R167 ;  /* 0x000000a7a600723e */ /* 0x002fe600000000ff */
[----:B------:R-:W2:Y:S01]  /*5360*/  LDG.E R141, [R144.64+0x20] ;  /* 0x0000200c908d7981 */ /* 0x000ea2000c1e1900 */
[----:B----4-:R-:W-:Y:S03]  /*5370*/  F2FP.PACK_AB R4, R159, R160 ;  /* 0x000000a09f04723e */ /* 0x010fe600000000ff */
[----:B------:R3:W-:Y:S01]  /*5380*/  STS [R234+0x13400], R0 ;  /* 0x01340000ea007388 */ /* 0x0007e20000000800 */
[----:B------:R-:W-:Y:S03]  /*5390*/  MUFU.EX2 R169, R24 ;  /* 0x0000001800a97308 */ /* 0x000fe60000000800 */
[----:B------:R1:W-:Y:S04]  /*53a0*/  STS [R236+0x14000], R6 ;  /* 0x01400006ec007388 */ /* 0x0003e80000000800 */
[----:B------:R4:W-:Y:S03]  /*53b0*/  STS [R236+0x14400], R5 ;  /* 0x01440005ec007388 */ /* 0x0009e60000000800 */
[----:B------:R-:W4:Y:S01]  /*53c0*/  MUFU.EX2 R162, R25 ;  /* 0x0000001900a27308 */ /* 0x000f220000000800 */
[----:B------:R4:W-:Y:S04]  /*53d0*/  STS [R234+0x14000], R7 ;  /* 0x01400007ea007388 */ /* 0x0009e80000000800 */
[----:B------:R-:W2:Y:S05]  /*53e0*/  LDG.E R140, [R144.64+0x80] ;  /* 0x0000800c908c7981 */ /* 0x000eaa000c1e1900 */
[----:B------:R-:W-:Y:S01]  /*53f0*/  MUFU.EX2 R170, R26 ;  /* 0x0000001a00aa7308 */ /* 0x000fe20000000800 */
[----:B---3--:R-:W-:Y:S02]  /*5400*/  F2FP.PACK_AB R0, R149, R150 ;  /* 0x000000969500723e */ /* 0x008fe400000000ff */
[----:B-1----:R-:W-:Y:S07]  /*5410*/  F2FP.PACK_AB R6, R247, R248 ;  /* 0x000000f8f706723e */ /* 0x002fee00000000ff */
[----:B------:R-:W1:Y:S01]  /*5420*/  MUFU.EX2 R168, R27 ;  /* 0x0000001b00a87308 */ /* 0x000e620000000800 */
[----:B----4-:R-:W-:Y:S01]  /*5430*/  F2FP.PACK_AB R5, R156, R158 ;  /* 0x0000009e9c05723e */ /* 0x010fe200000000ff */
[----:B------:R1:W-:Y:S01]  /*5440*/  STS [R234+0x14400], R6 ;  /* 0x01440006ea007388 */ /* 0x0003e20000000800 */
[----:B------:R-:W-:Y:S03]  /*5450*/  F2FP.PACK_AB R7, R162, R169 ;  /* 0x000000a9a207723e */ /* 0x000fe600000000ff */
[----:B------:R3:W-:Y:S04]  /*5460*/  STS [R235+0x13000], R5 ;  /* 0x01300005eb007388 */ /* 0x0007e80000000800 */
[----:B------:R-:W-:Y:S01]  /*5470*/  MUFU.EX2 R155, R28 ;  /* 0x0000001c009b7308 */ /* 0x000fe20000000800 */
[----:B------:R4:W-:Y:S04]  /*5480*/  STS [R235+0x13400], R4 ;  /* 0x01340004eb007388 */ /* 0x0009e80000000800 */
[----:B------:R4:W-:Y:S05]  /*5490*/  STS [R233+0x13000], R0 ;  /* 0x01300000e9007388 */ /* 0x0009ea0000000800 */
[----:B------:R-:W4:Y:S01]  /*54a0*/  MUFU.EX2 R154, R138 ;  /* 0x0000008a009a7308 */ /* 0x000f220000000800 */
[----:B-1----:R-:W-:Y:S09]  /*54b0*/  F2FP.PACK_AB R6, R168, R170 ;  /* 0x000000aaa806723e */ /* 0x002ff200000000ff */
[----:B------:R-:W-:Y:S01]  /*54c0*/  MUFU.EX2 R157, R30 ;  /* 0x0000001e009d7308 */ /* 0x000fe20000000800 */
[----:B---3--:R-:W-:Y:S05]  /*54d0*/  F2FP.PACK_AB R5, R151, R152 ;  /* 0x000000989705723e */ /* 0x008fea00000000ff */
[----:B------:R-:W-:Y:S04]  /*54e0*/  STS [R233+0x13400], R5 ;  /* 0x01340005e9007388 */ /* 0x000fe80000000800 */
[----:B------:R-:W1:Y:S01]  /*54f0*/  MUFU.EX2 R153, R8 ;  /* 0x0000000800997308 */ /* 0x000e620000000800 */
[----:B------:R-:W-:Y:S01]  /*5500*/  STS [R235+0x14000], R7 ;  /* 0x01400007eb007388 */ /* 0x000fe20000000800 */
[----:B----4-:R-:W-:Y:S03]  /*5510*/  F2FP.PACK_AB R4, R154, R155 ;  /* 0x0000009b9a04723e */ /* 0x010fe600000000ff */
[----:B------:R-:W-:Y:S04]  /*5520*/  STS [R235+0x14400], R6 ;  /* 0x01440006eb007388 */ /* 0x000fe80000000800 */
[----:B------:R-:W-:Y:S01]  /*5530*/  STS [R233+0x14000], R4 ;  /* 0x01400004e9007388 */ /* 0x000fe20000000800 */
[----:B-1----:R-:W-:Y:S05]  /*5540*/  F2FP.PACK_AB R0, R153, R157 ;  /* 0x0000009d9900723e */ /* 0x002fea00000000ff */
[----:B------:R1:W-:Y:S04]  /*5550*/  STS [R233+0x14400], R0 ;  /* 0x01440000e9007388 */ /* 0x0003e80000000800 */
[----:B------:R-:W3:Y:S08]  /*5560*/  LDSM.16.M88.4 R32, [R223+0x6000] ;  /* 0x00600000df20783b */ /* 0x000ef00000000200 */
[----:B------:R-:W4:Y:S08]  /*5570*/  LDSM.16.M88.4 R28, [R223+0x6800] ;  /* 0x00680000df1c783b */ /* 0x000f300000000200 */
[----:B------:R-:W4:Y:S08]  /*5580*/  LDSM.16.M88.4 R132, [R224+0x6000] ;  /* 0x00600000e084783b */ /* 0x000f300000000200 */
[----:B-1----:R1:W2:Y:S04]  /*5590*/  LDG.E R0, [R144.64+0xa0] ;  /* 0x0000a00c90007981 */ /* 0x0022a8000c1e1900 */
[----:B------:R-:W1:Y:S01]  /*55a0*/  LDSM.16.M88.4 R136, [R224+0x6800] ;  /* 0x00680000e088783b */ /* 0x000e620000000200 */
[-C--:B---3--:R-:W-:Y:S08]  /*55b0*/  HMMA.16816.F32 R4, R32, R172.reuse, RZ ;  /* 0x000000ac2004723c */ /* 0x088ff000000018ff */
[C---:B----4-:R-:W-:Y:S08]  /*55c0*/  HMMA.16816.F32 R8, R28.reuse, R172, RZ ;  /* 0x000000ac1c08723c */ /* 0x050ff000000018ff */
[-C--:B------:R-:W-:Y:S08]  /*55d0*/  HMMA.16816.F32 R12, R28, R174.reuse, RZ ;  /* 0x000000ae1c0c723c */ /* 0x080ff000000018ff */
[C---:B------:R-:W-:Y:S08]  /*55e0*/  HMMA.16816.F32 R16, R32.reuse, R174, RZ ;  /* 0x000000ae2010723c */ /* 0x040ff000000018ff */
[-C--:B------:R-:W-:Y:S08]  /*55f0*/  HMMA.16816.F32 R20, R32, R176.reuse, RZ ;  /* 0x000000b02014723c */ /* 0x080ff000000018ff */
[C---:B------:R-:W-:Y:S08]  /*5600*/  HMMA.16816.F32 R24, R28.reuse, R176, RZ ;  /* 0x000000b01c18723c */ /* 0x040ff000000018ff */
[-C--:B------:R-:W-:Y:S08]  /*5610*/  HMMA.16816.F32 R28, R28, R178.reuse, RZ ;  /* 0x000000b21c1c723c */ /* 0x080ff000000018ff */
[----:B------:R-:W-:Y:S08]  /*5620*/  HMMA.16816.F32 R32, R32, R178, RZ ;  /* 0x000000b22020723c */ /* 0x000ff000000018ff */
[-C--:B------:R-:W-:Y:S08]  /*5630*/  HMMA.16816.F32 R4, R132, R180.reuse, R4 ;  /* 0x000000b48404723c */ /* 0x080ff00000001804 */
[C---:B-1----:R-:W-:Y:S08]  /*5640*/  HMMA.16816.F32 R8, R136.reuse, R180, R8 ;  /* 0x000000b48808723c */ /* 0x042ff00000001808 */
[-C--:B------:R-:W-:Y:S08]  /*5650*/  HMMA.16816.F32 R12, R136, R182.reuse, R12 ;  /* 0x000000b6880c723c */ /* 0x080ff0000000180c */
[C---:B------:R-:W-:Y:S08]  /*5660*/  HMMA.16816.F32 R16, R132.reuse, R182, R16 ;  /* 0x000000b68410723c */ /* 0x040ff00000001810 */
[-C--:B------:R-:W-:Y:S08]  /*5670*/  HMMA.16816.F32 R20, R132, R184.reuse, R20 ;  /* 0x000000b88414723c */ /* 0x080ff00000001814 */
[C---:B------:R-:W-:Y:S08]  /*5680*/  HMMA.16816.F32 R24, R136.reuse, R184, R24 ;  /* 0x000000b88818723c */ /* 0x040ff00000001818 */
[-C--:B------:R-:W-:Y:S01]  /*5690*/  HMMA.16816.F32 R28, R136, R186.reuse, R28 ;  /* 0x000000ba881c723c */ /* 0x080fe2000000181c */
[----:B------:R-:W1:Y:S07]  /*56a0*/  LDSM.16.M88.4 R136, [R223+0x7000] ;  /* 0x00700000df88783b */ /* 0x000e6e0000000200 */
[----:B------:R-:W-:Y:S01]  /*56b0*/  HMMA.16816.F32 R32, R132, R186, R32 ;  /* 0x000000ba8420723c */ /* 0x000fe20000001820 */
[----:B------:R-:W3:Y:S07]  /*56c0*/  LDSM.16.M88.4 R132, [R223+0x7800] ;  /* 0x00780000df84783b */ /* 0x000eee0000000200 */
[-C--:B-1----:R-:W-:Y:S08]  /*56d0*/  HMMA.16816.F32 R4, R136, R188.reuse, R4 ;  /* 0x000000bc8804723c */ /* 0x082ff00000001804 */
[C---:B---3--:R-:W-:Y:S08]  /*56e0*/  HMMA.16816.F32 R8, R132.reuse, R188, R8 ;  /* 0x000000bc8408723c */ /* 0x048ff00000001808 */
        /* <DEDUP_REMOVED lines=31> */
[C---:B--2---:R-:W-:Y:S01]  /*58e0*/  FADD.FTZ R4, -R142.reuse, R4 ;  /* 0x000000048e047221 */ /* 0x044fe20000010100 */
[C---:B------:R-:W-:Y:S04]  /*58f0*/  HMMA.16816.F32 R16, R132.reuse, R214, R16 ;  /* 0x000000d68410723c */ /* 0x040fe80000001810 */
[----:B------:R-:W-:Y:S02]  /*5900*/  FADD.FTZ R5, -R142, R5 ;  /* 0x000000058e057221 */ /* 0x000fe40000010100 */
[----:B------:R-:W-:Y:S02]  /*5910*/  FADD.FTZ R6, -R141, R6 ;  /* 0x000000068d067221 */ /* 0x000fe40000010100 */
[----:B------:R-:W-:Y:S01]  /*5920*/  FMUL.FTZ R147, R171, R4 ;  /* 0x00000004ab937220 */ /* 0x000fe20000410000 */
[-C--:B------:R-:W-:Y:S03]  /*5930*/  HMMA.16816.F32 R20, R132, R216.reuse, R20 ;  /* 0x000000d88414723c */ /* 0x080fe60000001814 */
[----:B------:R-:W-:Y:S02]  /*5940*/  IMAD.MOV.U32 R171, RZ, RZ, R146 ;  /* 0x000000ffffab7224 */ /* 0x000fe400078e0092 */
[----:B------:R-:W-:Y:S02]  /*5950*/  FMUL.FTZ R146, R165, R5 ;  /* 0x00000005a5927220 */ /* 0x000fe40000410000 */
[----:B------:R-:W-:Y:S01]  /*5960*/  IMAD.MOV.U32 R165, RZ, RZ, R143 ;  /* 0x000000ffffa57224 */ /* 0x000fe200078e008f */
[C---:B------:R-:W-:Y:S04]  /*5970*/  HMMA.16816.F32 R24, R136.reuse, R216, R24 ;  /* 0x000000d88818723c */ /* 0x040fe80000001818 */
[C---:B------:R-:W-:Y:S02]  /*5980*/  FADD.FTZ R7, -R141.reuse, R7 ;  /* 0x000000078d077221 */ /* 0x040fe40000010100 */
[----:B------:R-:W-:Y:S02]  /*5990*/  FADD.FTZ R8, -R140, R8 ;  /* 0x000000088c087221 */ /* 0x000fe40000010100 */
[C---:B------:R-:W-:Y:S01]  /*59a0*/  FADD.FTZ R16, -R142.reuse, R16 ;  /* 0x000000108e107221 */ /* 0x040fe20000010100 */
[-C--:B------:R-:W-:Y:S03]  /*59b0*/  HMMA.16816.F32 R28, R136, R218.reuse, R28 ;  /* 0x000000da881c723c */ /* 0x080fe6000000181c */
[C---:B------:R-:W-:Y:S02]  /*59c0*/  FADD.FTZ R17, -R142.reuse, R17 ;  /* 0x000000118e117221 */ /* 0x040fe40000010100 */
[C---:B------:R-:W-:Y:S02]  /*59d0*/  FADD.FTZ R19, -R141.reuse, R19 ;  /* 0x000000138d137221 */ /* 0x040fe40000010100 */
[C---:B------:R-:W-:Y:S01]  /*59e0*/  FADD.FTZ R20, -R142.reuse, R20 ;  /* 0x000000148e147221 */ /* 0x040fe20000010100 */
[----:B------:R-:W-:Y:S04]  /*59f0*/  HMMA.16816.F32 R32, R132, R218, R32 ;  /* 0x000000da8420723c */ /* 0x000fe80000001820 */
[----:B------:R-:W-:Y:S02]  /*5a00*/  FADD.FTZ R21, -R142, R21 ;  /* 0x000000158e157221 */ /* 0x000fe40000010100 */
[C---:B------:R-:W-:Y:S02]  /*5a10*/  FADD.FTZ R22, -R141.reuse, R22 ;  /* 0x000000168d167221 */ /* 0x040fe40000010100 */
[----:B------:R-:W-:Y:S04]  /*5a20*/  FMUL.FTZ R145, R158, R20 ;  /* 0x000000149e917220 */ /* 0x000fe80000410000 */
[----:B------:R-:W-:Y:S02]  /*5a30*/  FMUL.FTZ R144, R156, R21 ;  /* 0x000000159c907220 */ /* 0x000fe40000410000 */
[C---:B------:R-:W-:Y:S02]  /*5a40*/  FADD.FTZ R18, -R141.reuse, R18 ;  /* 0x000000128d127221 */ /* 0x040fe40000010100 */
[----:B------:R-:W-:Y:S02]  /*5a50*/  FMUL.FTZ R133, R166, R19 ;  /* 0x00000013a6857220 */ /* 0x000fe40000410000 */
[----:B------:R-:W-:Y:S02]  /*5a60*/  FADD.FTZ R23, -R141, R23 ;  /* 0x000000178d177221 */ /* 0x000fe40000010100 */
[----:B------:R-:W-:Y:S02]  /*5a70*/  FMUL.FTZ R135, R160, R22 ;  /* 0x00000016a0877220 */ /* 0x000fe40000410000 */
[----:B------:R-:W-:Y:S02]  /*5a80*/  FADD.FTZ R9, -R140, R9 ;  /* 0x000000098c097221 */ /* 0x000fe40000010100 */
[C---:B------:R-:W-:Y:S02]  /*5a90*/  FADD.FTZ R32, -R142.reuse, R32 ;  /* 0x000000208e207221 */ /* 0x040fe40000010100 */
[----:B------:R-:W-:Y:S02]  /*5aa0*/  FADD.FTZ R33, -R142, R33 ;  /* 0x000000218e217221 */ /* 0x000fe40000010100 */
[----:B------:R-:W-:Y:S02]  /*5ab0*/  FMUL.FTZ R142, R150, R32 ;  /* 0x00000020968e7220 */ /* 0x000fe40000410000 */
[----:B------:R-:W-:Y:S01]  /*5ac0*/  FMUL.FTZ R139, R149, R33 ;  /* 0x00000021958b7220 */ /* 0x000fe20000410000 */
[----:B------:R1:W5:Y:S01]  /*5ad0*/  LDL R150, [R1+0x10] ;  /* 0x0000100001967983 */ /* 0x0003620000100800 */
[C---:B------:R-:W-:Y:S02]  /*5ae0*/  FADD.FTZ R34, -R141.reuse, R34 ;  /* 0x000000228d227221 */ /* 0x040fe40000010100 */
[----:B------:R-:W-:Y:S01]  /*5af0*/  FADD.FTZ R136, -R141, R35 ;  /* 0x000000238d887221 */ /* 0x000fe20000010100 */
[----:B------:R1:W5:Y:S01]  /*5b00*/  LDL R149, [R1+0x14] ;  /* 0x0000140001957983 */ /* 0x0003620000100800 */
[C---:B------:R-:W-:Y:S02]  /*5b10*/  FADD.FTZ R12, -R140.reuse, R12 ;  /* 0x0000000c8c0c7221 */ /* 0x040fe40000010100 */
[C---:B------:R-:W-:Y:S02]  /*5b20*/  FADD.FTZ R13, -R140.reuse, R13 ;  /* 0x0000000d8c0d7221 */ /* 0x040fe40000010100 */
[C---:B------:R-:W-:Y:S02]  /*5b30*/  FADD.FTZ R4, -R140.reuse, R24 ;  /* 0x000000188c047221 */ /* 0x040fe40000010100 */
[C---:B------:R-:W-:Y:S02]  /*5b40*/  FADD.FTZ R24, -R140.reuse, R25 ;  /* 0x000000198c187221 */ /* 0x040fe40000010100 */
[C---:B------:R-:W-:Y:S02]  /*5b50*/  FADD.FTZ R5, -R140.reuse, R28 ;  /* 0x0000001c8c057221 */ /* 0x040fe40000010100 */
[----:B------:R-:W-:Y:S01]  /*5b60*/  FADD.FTZ R28, -R140, R29 ;  /* 0x0000001d8c1c7221 */ /* 0x000fe20000010100 */
[----:B------:R-:W-:Y:S01]  /*5b70*/  MOV R140, R238 ;  /* 0x000000ee008c7202 */ /* 0x000fe20000000f00 */
[C---:B------:R-:W-:Y:S02]  /*5b80*/  FADD.FTZ R10, -R0.reuse, R10 ;  /* 0x0000000a000a7221 */ /* 0x040fe40000010100 */
[C---:B------:R-:W-:Y:S02]  /*5b90*/  FADD.FTZ R11, -R0.reuse, R11 ;  /* 0x0000000b000b7221 */ /* 0x040fe40000010100 */
[C---:B------:R-:W-:Y:S02]  /*5ba0*/  FADD.FTZ R14, -R0.reuse, R14 ;  /* 0x0000000e000e7221 */ /* 0x040fe40000010100 */
[C---:B------:R-:W-:Y:S02]  /*5bb0*/  FADD.FTZ R15, -R0.reuse, R15 ;  /* 0x0000000f000f7221 */ /* 0x040fe40000010100 */
[C---:B------:R-:W-:Y:S02]  /*5bc0*/  FADD.FTZ R20, -R0.reuse, R26 ;  /* 0x0000001a00147221 */ /* 0x040fe40000010100 */
[C---:B------:R-:W-:Y:S02]  /*5bd0*/  FADD.FTZ R19, -R0.reuse, R27 ;  /* 0x0000001b00137221 */ /* 0x040fe40000010100 */
[C---:B------:R-:W-:Y:S02]  /*5be0*/  FADD.FTZ R22, -R0.reuse, R30 ;  /* 0x0000001e00167221 */ /* 0x040fe40000010100 */
[----:B------:R-:W-:Y:S02]  /*5bf0*/  FADD.FTZ R21, -R0, R31 ;  /* 0x0000001f00157221 */ /* 0x000fe40000010100 */
[----:B------:R-:W-:Y:S02]  /*5c00*/  FMUL.FTZ R148, R164, R6 ;  /* 0x00000006a4947220 */ /* 0x000fe40000410000 */
        /* <DEDUP_REMOVED lines=23> */
[----:B------:R-:W-:Y:S01]  /*5d80*/  IMAD.MOV.U32 R141, RZ, RZ, R237 ;  /* 0x000000ffff8d7224 */ /* 0x000fe200078e00ed */
[----:B------:R-:W-:-:S05]  /*5d90*/  @!P0 BRA `(.L_x_29) ;  /* 0x0000030000008947 */ /* 0x000fca0003800000 */
[----:B-1----:R-:W-:Y:S01]  /*5da0*/  ULOP3.LUT UR4, UR5, 0x1, URZ, 0xc0, !UPT ;  /* 0x0000000105047892 */ /* 0x002fe2000f8ec03f */
[----:B------:R-:W-:Y:S01]  /*5db0*/  IMAD.MOV.U32 R0, RZ, RZ, c[0x0][0x190] ;  /* 0x00006400ff007624 */ /* 0x000fe200078e00ff */
[----:B------:R-:W-:Y:S02]  /*5dc0*/  ISETP.GE.AND P3, PT, R250, c[0x0][0x220], PT ;  /* 0x00008800fa007a0c */ /* 0x000fe40003f66270 */
[----:B------:R-:W-:Y:S01]  /*5dd0*/  UISETP.NE.U32.AND UP0, UPT, UR4, 0x1, UPT ;  /* 0x000000010400788c */ /* 0x000fe2000bf05070 */
[----:B------:R-:W-:Y:S01]  /*5de0*/  IMAD.U32 R0, R0, -0x40, RZ ;  /* 0xffffffc000007824 */ /* 0x000fe200078e00ff */
[----:B-----5:R-:W-:Y:S02]  /*5df0*/  ISETP.GE.AND P2, PT, R150, c[0x0][0x220], PT ;  /* 0x0000880096007a0c */ /* 0x020fe40003f46270 */
[----:B------:R-:W-:Y:S01]  /*5e00*/  USEL UR4, UR40, 0x3000, !UP0 ;  /* 0x0000300028047887 */ /* 0x000fe2000c000000 */
[----:B------:R-:W-:Y:S02]  /*5e10*/  ISETP.GE.AND P1, PT, R149, c[0x0][0x220], PT ;  /* 0x0000880095007a0c */ /* 0x000fe40003f26270 */
[----:B------:R-:W-:Y:S02]  /*5e20*/  LEA R241, P4, R0, R241, 0x1 ;  /* 0x000000f100f17211 */ /* 0x000fe400078808ff */
[----:B------:R-:W-:Y:S02]  /*5e30*/  SHF.R.S32.HI R4, RZ, 0x1f, R0 ;  /* 0x0000001fff047819 */ /* 0x000fe40000011400 */
[----:B------:R-:W-:Y:S02]  /*5e40*/  IADD3 R232, R232, UR4, RZ ;  /* 0x00000004e8e87c10 */ /* 0x000fe4000fffe0ff */
[----:B------:R-:W-:Y:S01]  /*5e50*/  LEA.HI.X R239, R0, R239, R4, 0x1, P4 ;  /* 0x000000ef00ef7211 */ /* 0x000fe200020f0c04 */
[----:B------:R-:W-:Y:S01]  /*5e60*/  @!P3 IMAD.MOV.U32 R4, RZ, RZ, R241 ;  /* 0x000000ffff04b224 */ /* 0x000fe200078e00f1 */
[C---:B------:R-:W-:Y:S01]  /*5e70*/  IADD3 R0, R243.reuse, UR4, RZ ;  /* 0x00000004f3007c10 */ /* 0x040fe2000fffe0ff */
[----:B------:R1:W-:Y:S01]  /*5e80*/  @P3 STS [R232], RZ ;  /* 0x000000ffe8003388 */ /* 0x0003e20000000800 */
[C---:B------:R-:W-:Y:S01]  /*5e90*/  @!P2 IADD3 R9, R243.reuse, UR4, RZ ;  /* 0x00000004f309ac10 */ /* 0x040fe2000fffe0ff */
[----:B------:R-:W-:Y:S01]  /*5ea0*/  @!P3 IMAD.MOV.U32 R5, RZ, RZ, R239 ;  /* 0x000000ffff05b224 */ /* 0x000fe200078e00ef */
[----:B------:R-:W-:Y:S01]  /*5eb0*/  @!P1 IADD3 R8, R243, UR4, RZ ;  /* 0x00000004f3089c10 */ /* 0x000fe2000fffe0ff */
[----:B------:R1:W-:Y:S01]  /*5ec0*/  @P3 STS [R232+0x4], RZ ;  /* 0x000004ffe8003388 */ /* 0x0003e20000000800 */
[----:B------:R-:W-:Y:S01]  /*5ed0*/  @!P2 IMAD.MOV.U32 R6, RZ, RZ, R241 ;  /* 0x000000ffff06a224 */ /* 0x000fe200078e00f1 */
[----:B------:R-:W-:Y:S01]  /*5ee0*/  IADD3 R220, R220, UR4, RZ ;  /* 0x00000004dcdc7c10 */ /* 0x000fe2000fffe0ff */
[----:B------:R-:W-:Y:S01]  /*5ef0*/  @!P2 IMAD.MOV.U32 R7, RZ, RZ, R239 ;  /* 0x000000ffff07a224 */ /* 0x000fe200078e00ef */
[----:B------:R1:W-:Y:S01]  /*5f00*/  @P3 STS [R232+0x8], RZ ;  /* 0x000008ffe8003388 */ /* 0x0003e20000000800 */
[----:B------:R-:W-:Y:S03]  /*5f10*/  IMAD.MOV.U32 R243, RZ, RZ, R0 ;  /* 0x000000fffff37224 */ /* 0x000fe600078e0000 */
[----:B------:R1:W-:Y:S04]  /*5f20*/  @P3 STS [R232+0xc], RZ ;  /* 0x00000cffe8003388 */ /* 0x0003e80000000800 */
[----:B------:R-:W-:Y:S01]  /*5f30*/  @!PT LDS RZ, [RZ] ;  /* 0x00000000fffff984 */ /* 0x000fe20000000800 */
[----:B------:R-:W-:Y:S01]  /*5f40*/  @!PT LDS RZ, [RZ] ;  /* 0x00000000fffff984 */ /* 0x000fe20000000800 */
[----:B------:R-:W-:Y:S01]  /*5f50*/  @!PT LDS RZ, [RZ] ;  /* 0x00000000fffff984 */ /* 0x000fe20000000800 */
[----:B------:R2:W-:Y:S04]  /*5f60*/  @!P3 LDGSTS.E.BYPASS.LTC128B.128 [R0], [R4.64] ;  /* 0x000000000400bfae */ /* 0x0005e8000b901d4c */
        /* <DEDUP_REMOVED lines=8> */
[----:B------:R1:W-:Y:S01]  /*5ff0*/  @P1 STS [R232+0x2000], RZ ;  /* 0x002000ffe8001388 */ /* 0x0003e20000000800 */
[----:B--2---:R-:W-:Y:S03]  /*6000*/  @!P1 IMAD.MOV.U32 R4, RZ, RZ, R241 ;  /* 0x000000ffff049224 */ /* 0x004fe600078e00f1 */
[----:B------:R1:W-:Y:S01]  /*6010*/  @P1 STS [R232+0x2004], RZ ;  /* 0x002004ffe8001388 */ /* 0x0003e20000000800 */
[----:B------:R-:W-:Y:S03]  /*6020*/  @!P1 IMAD.MOV.U32 R5, RZ, RZ, R239 ;  /* 0x000000ffff059224 */ /* 0x000fe600078e00ef */
[----:B------:R1:W-:Y:S04]  /*6030*/  @P1 STS [R232+0x2008], RZ ;  /* 0x002008ffe8001388 */ /* 0x0003e80000000800 */
[----:B------:R1:W-:Y:S04]  /*6040*/  @P1 STS [R232+0x200c], RZ ;  /* 0x00200cffe8001388 */ /* 0x0003e80000000800 */
[----:B------:R-:W-:Y:S01]  /*6050*/  @!PT LDS RZ, [RZ] ;  /* 0x00000000fffff984 */ /* 0x000fe20000000800 */
[----:B------:R-:W-:Y:S01]  /*6060*/  @!PT LDS RZ, [RZ] ;  /* 0x00000000fffff984 */ /* 0x000fe20000000800 */
[----:B------:R-:W-:Y:S01]  /*6070*/  @!PT LDS RZ, [RZ] ;  /* 0x00000000fffff984 */ /* 0x000fe20000000800 */
[----:B------:R1:W-:Y:S04]  /*6080*/  @!P1 LDGSTS.E.BYPASS.LTC128B.128 [R8+0x2000], [R4.64+0x80] ;  /* 0x0200008004089fae */ /* 0x0003e8000b901d4c */
[----:B------:R-:W0:Y:S02]  /*6090*/  LDGDEPBAR ;  /* 0x00000000000079af */ /* 0x000e240000000000 */
.L_x_29:
[----:B-1----:R-:W-:Y:S01]  /*60a0*/  F2FP.PACK_AB R16, R146, R147 ;  /* 0x000000939210723e */ /* 0x002fe200000000ff */
[----:B------:R1:W5:Y:S01]  /*60b0*/  LDL R151, [R1+0x28] ;  /* 0x0000280001977983 */ /* 0x0003620000100800 */
[----:B------:R-:W-:Y:S02]  /*60c0*/  F2FP.PACK_AB R15, R132, R148 ;  /* 0x00000094840f723e */ /* 0x000fe400000000ff */
[----:B------:R-:W-:Y:S01]  /*60d0*/  F2FP.PACK_AB R12, R138, R143 ;  /* 0x0000008f8a0c723e */ /* 0x000fe200000000ff */
[----:B------:R-:W-:Y:S01]  /*60e0*/  STS [R236+0xf000], R16 ;  /* 0x00f00010ec007388 */ /* 0x000fe20000000800 */
        /* <DEDUP_REMOVED lines=18> */
[----:B------:R-:W-:Y:S03]  /*6210*/  F2FP.PACK_AB R17, R21, R22 ;  /* 0x000000161511723e */ /* 0x000fe600000000ff */
[----:B------:R-:W-:Y:S04]  /*6220*/  STS [R234+0x10400], R9 ;  /* 0x01040009ea007388 */ /* 0x000fe80000000800 */
[----:B------:R-:W-:Y:S04]  /*6230*/  STS [R235+0xf000], R8 ;  /* 0x00f00008eb007388 */ /* 0x000fe80000000800 */
[----:B------:R-:W-:Y:S04]  /*6240*/  STS [R235+0xf400], R7 ;  /* 0x00f40007eb007388 */ /* 0x000fe80000000800 */
[----:B------:R-:W-:Y:S04]  /*6250*/  STS [R233+0xf000], R4 ;  /* 0x00f00004e9007388 */ /* 0x000fe80000000800 */
[----:B------:R2:W-:Y:S04]  /*6260*/  STS [R233+0xf400], R0 ;  /* 0x00f40000e9007388 */ /* 0x0005e80000000800 */
[----:B------:R-:W-:Y:S04]  /*6270*/  STS [R235+0x10000], R6 ;  /* 0x01000006eb007388 */ /* 0x000fe80000000800 */
[----:B------:R-:W-:Y:S04]  /*6280*/  STS [R235+0x10400], R5 ;  /* 0x01040005eb007388 */ /* 0x000fe80000000800 */
[----:B------:R-:W-:Y:S04]  /*6290*/  STS [R233+0x10000], R18 ;  /* 0x01000012e9007388 */ /* 0x000fe80000000800 */
[----:B------:R-:W-:Y:S04]  /*62a0*/  STS [R233+0x10400], R17 ;  /* 0x01040011e9007388 */ /* 0x000fe80000000800 */
[----:B------:R-:W-:Y:S01]  /*62b0*/  BAR.SYNC.DEFER_BLOCKING 0x0 ;  /* 0x0000000000007b1d */ /* 0x000fe20000010000 */
[----:B--2---:R-:W-:Y:S05]  /*62c0*/  IMAD.SHL.U32 R0, R229, 0x2, RZ ;  /* 0x00000002e5007824 */ /* 0x004fea00078e00ff */
[----:B------:R-:W-:Y:S04]  /*62d0*/  LDSM.16.MT88.4 R4, [R2+0x13000] ;  /* 0x013000000204783b */ /* 0x000fe80000004200 */
[----:B------:R-:W2:Y:S04]  /*62e0*/  LDSM.16.MT88.4 R8, [R0+0x6000] ;  /* 0x006000000008783b */ /* 0x000ea80000004200 */
[----:B------:R-:W3:Y:S04]  /*62f0*/  LDSM.16.MT88.4 R12, [R2+0x15000] ;  /* 0x01500000020c783b */ /* 0x000ee80000004200 */
[----:B------:R-:W4:Y:S04]  /*6300*/  LDSM.16.MT88.4 R16, [R0+0x7000] ;  /* 0x007000000010783b */ /* 0x000f280000004200 */
[----:B------:R-:W1:Y:S04]  /*6310*/  LDSM.16.MT88.4 R20, [R0+0x8000] ;  /* 0x008000000014783b */ /* 0x000e680000004200 */
[----:B------:R-:W-:Y:S04]  /*6320*/  LDSM.16.MT88.4 R24, [R2+0x13800] ;  /* 0x013800000218783b */ /* 0x000fe80000004200 */
[----:B------:R-:W1:Y:S04]  /*6330*/  LDSM.16.MT88.4 R28, [R0+0x6400] ;  /* 0x00640000001c783b */ /* 0x000e680000004200 */
[----:B------:R-:W1:Y:S04]  /*6340*/  LDSM.16.MT88.4 R32, [R2+0x15800] ;  /* 0x015800000220783b */ /* 0x000e680000004200 */
[----:B------:R-:W1:Y:S04]  /*6350*/  LDSM.16.MT88.4 R132, [R0+0x7400] ;  /* 0x007400000084783b */ /* 0x000e680000004200 */
[----:B------:R-:W-:Y:S01]  /*6360*/  LDSM.16.MT88.4 R136, [R2+0x16800] ;  /* 0x016800000288783b */ /* 0x000fe20000004200 */
[-C--:B--2---:R-:W-:Y:S08]  /*6370*/  HMMA.16816.F32 R36, R4, R8.reuse, R36 ;  /* 0x000000080424723c */ /* 0x084ff00000001824 */
[C---:B---3--:R-:W-:Y:S08]  /*6380*/  HMMA.16816.F32 R40, R12.reuse, R8, R40 ;  /* 0x000000080c28723c */ /* 0x048ff00000001828 */
[-C--:B------:R-:W-:Y:S08]  /*6390*/  HMMA.16816.F32 R44, R12, R10.reuse, R44 ;  /* 0x0000000a0c2c723c */ /* 0x080ff0000000182c */
[C---:B------:R-:W-:Y:S01]  /*63a0*/  HMMA.16816.F32 R48, R4.reuse, R10, R48 ;  /* 0x0000000a0430723c */ /* 0x040fe20000001830 */
[----:B------:R-:W2:Y:S07]  /*63b0*/  LDSM.16.MT88.4 R8, [R0+0x8400] ;  /* 0x008400000008783b */ /* 0x000eae0000004200 */
[-C--:B----4-:R-:W-:Y:S08]  /*63c0*/  HMMA.16816.F32 R52, R4, R16.reuse, R52 ;  /* 0x000000100434723c */ /* 0x090ff00000001834 */
[C---:B------:R-:W-:Y:S08]  /*63d0*/  HMMA.16816.F32 R56, R12.reuse, R16, R56 ;  /* 0x000000100c38723c */ /* 0x040ff00000001838 */
[-C--:B------:R-:W-:Y:S08]  /*63e0*/  HMMA.16816.F32 R60, R12, R18.reuse, R60 ;  /* 0x000000120c3c723c */ /* 0x080ff0000000183c */
[C---:B------:R-:W-:Y:S01]  /*63f0*/  HMMA.16816.F32 R64, R4.reuse, R18, R64 ;  /* 0x000000120440723c */ /* 0x040fe20000001840 */
[----:B------:R-:W-:Y:S07]  /*6400*/  LDSM.16.MT88.4 R16, [R2+0x16000] ;  /* 0x016000000210783b */ /* 0x000fee0000004200 */
[-C--:B-1----:R-:W-:Y:S08]  /*6410*/  HMMA.16816.F32 R68, R4, R20.reuse, R68 ;  /* 0x000000140444723c */ /* 0x082ff00000001844 */
[C---:B------:R-:W-:Y:S08]  /*6420*/  HMMA.16816.F32 R72, R12.reuse, R20, R72 ;  /* 0x000000140c48723c */ /* 0x040ff00000001848 */
[-C--:B------:R-:W-:Y:S01]  /*6430*/  HMMA.16816.F32 R76, R12, R22.reuse, R76 ;  /* 0x000000160c4c723c */ /* 0x080fe2000000184c */
[----:B------:R-:W-:Y:S07]  /*6440*/  LDSM.16.MT88.4 R12, [R0+0x6800] ;  /* 0x00680000000c783b */ /* 0x000fee0000004200 */
[----:B------:R-:W-:Y:S01]  /*6450*/  HMMA.16816.F32 R80, R4, R22, R80 ;  /* 0x000000160450723c */ /* 0x000fe20000001850 */
[----:B------:R-:W1:Y:S04]  /*6460*/  LDSM.16.MT88.4 R4, [R2+0x14000] ;  /* 0x014000000204783b */ /* 0x000e680000004200 */
[----:B------:R-:W3:Y:S03]  /*6470*/  LDSM.16.MT88.4 R20, [R0+0x7800] ;  /* 0x007800000014783b */ /* 0x000ee60000004200 */
[-C--:B------:R-:W-:Y:S08]  /*6480*/  HMMA.16816.F32 R36, R24, R28.reuse, R36 ;  /* 0x0000001c1824723c */ /* 0x080ff00000001824 */
[C---:B------:R-:W-:Y:S08]  /*6490*/  HMMA.16816.F32 R40, R32.reuse, R28, R40 ;  /* 0x0000001c2028723c */ /* 0x040ff00000001828 */
[-C--:B------:R-:W-:Y:S08]  /*64a0*/  HMMA.16816.F32 R44, R32, R30.reuse, R44 ;  /* 0x0000001e202c723c */ /* 0x080ff0000000182c */
[C---:B------:R-:W-:Y:S01]  /*64b0*/  HMMA.16816.F32 R48, R24.reuse, R30, R48 ;  /* 0x0000001e1830723c */ /* 0x040fe20000001830 */
[----:B------:R-:W4:Y:S07]  /*64c0*/  LDSM.16.MT88.4 R28, [R0+0x8800] ;  /* 0x00880000001c783b */ /* 0x000f2e0000004200 */
[-C--:B------:R-:W-:Y:S08]  /*64d0*/  HMMA.16816.F32 R52, R24, R132.reuse, R52 ;  /* 0x000000841834723c */ /* 0x080ff00000001834 */
[C---:B------:R-:W-:Y:S08]  /*64e0*/  HMMA.16816.F32 R56, R32.reuse, R132, R56 ;  /* 0x000000842038723c */ /* 0x040ff00000001838 */
[-C--:B------:R-:W-:Y:S08]  /*64f0*/  HMMA.16816.F32 R60, R32, R134.reuse, R60 ;  /* 0x00000086203c723c */ /* 0x080ff0000000183c */
[C---:B------:R-:W-:Y:S01]  /*6500*/  HMMA.16816.F32 R64, R24.reuse, R134, R64 ;  /* 0x000000861840723c */ /* 0x040fe20000001840 */
[----:B------:R-:W-:Y:S07]  /*6510*/  LDSM.16.MT88.4 R132, [R0+0x6c00] ;  /* 0x006c00000084783b */ /* 0x000fee0000004200 */
[-C--:B--2---:R-:W-:Y:S08]  /*6520*/  HMMA.16816.F32 R68, R24, R8.reuse, R68 ;  /* 0x000000081844723c */ /* 0x084ff00000001844 */
[C---:B------:R-:W-:Y:S08]  /*6530*/  HMMA.16816.F32 R72, R32.reuse, R8, R72 ;  /* 0x000000082048723c */ /* 0x040ff00000001848 */
[-C--:B------:R-:W-:Y:S01]  /*6540*/  HMMA.16816.F32 R76, R32, R10.reuse, R76 ;  /* 0x0000000a204c723c */ /* 0x080fe2000000184c */
[----:B------:R-:W2:Y:S07]  /*6550*/  LDSM.16.MT88.4 R32, [R2+0x14800] ;  /* 0x014800000220783b */ /* 0x000eae0000004200 */
[----:B------:R-:W-:Y:S01]  /*6560*/  HMMA.16816.F32 R80, R24, R10, R80 ;  /* 0x0000000a1850723c */ /* 0x000fe20000001850 */
[----:B------:R-:W2:Y:S04]  /*6570*/  LDSM.16.MT88.4 R8, [R0+0x7c00] ;  /* 0x007c00000008783b */ /* 0x000ea80000004200 */
[----:B------:R-:W2:Y:S03]  /*6580*/  LDSM.16.MT88.4 R24, [R0+0x8c00] ;  /* 0x008c00000018783b */ /* 0x000ea60000004200 */
[-C--:B-1----:R-:W-:Y:S01]  /*6590*/  HMMA.16816.F32 R36, R4, R12.reuse, R36 ;  /* 0x0000000c0424723c */ /* 0x082fe20000001824 */
[----:B------:R-:W-:Y:S07]  /*65a0*/  BAR.SYNC.DEFER_BLOCKING 0x0 ;  /* 0x0000000000007b1d */ /* 0x000fee0000010000 */
[C---:B------:R-:W-:Y:S08]  /*65b0*/  HMMA.16816.F32 R40, R16.reuse, R12, R40 ;  /* 0x0000000c1028723c */ /* 0x040ff00000001828 */
[-C--:B------:R-:W-:Y:S08]  /*65c0*/  HMMA.16816.F32 R44, R16, R14.reuse, R44 ;  /* 0x0000000e102c723c */ /* 0x080ff0000000182c */
[C---:B------:R-:W-:Y:S08]  /*65d0*/  HMMA.16816.F32 R48, R4.reuse, R14, R48 ;  /* 0x0000000e0430723c */ /* 0x040ff00000001830 */
[-C--:B---3--:R-:W-:Y:S08]  /*65e0*/  HMMA.16816.F32 R52, R4, R20.reuse, R52 ;  /* 0x000000140434723c */ /* 0x088ff00000001834 */
[C---:B------:R-:W-:Y:S08]  /*65f0*/  HMMA.16816.F32 R56, R16.reuse, R20, R56 ;  /* 0x000000141038723c */ /* 0x040ff00000001838 */
[-C--:B------:R-:W-:Y:S08]  /*6600*/  HMMA.16816.F32 R60, R16, R22.reuse, R60 ;  /* 0x00000016103c723c */ /* 0x080ff0000000183c */
[C---:B------:R-:W-:Y:S08]  /*6610*/  HMMA.16816.F32 R64, R4.reuse, R22, R64 ;  /* 0x000000160440723c */ /* 0x040ff00000001840 */
[-C--:B----4-:R-:W-:Y:S08]  /*6620*/  HMMA.16816.F32 R68, R4, R28.reuse, R68 ;  /* 0x0000001c0444723c */ /* 0x090ff00000001844 */
[C---:B------:R-:W-:Y:S08]  /*6630*/  HMMA.16816.F32 R72, R16.reuse, R28, R72 ;  /* 0x0000001c1048723c */ /* 0x040ff00000001848 */
[-C--:B------:R-:W-:Y:S08]  /*6640*/  HMMA.16816.F32 R76, R16, R30.reuse, R76 ;  /* 0x0000001e104c723c */ /* 0x080ff0000000184c */
[----:B------:R-:W-:Y:S08]  /*6650*/  HMMA.16816.F32 R80, R4, R30, R80 ;  /* 0x0000001e0450723c */ /* 0x000ff00000001850 */
[-C--:B--2---:R-:W-:Y:S08]  /*6660*/  HMMA.16816.F32 R36, R32, R132.reuse, R36 ;  /* 0x000000842024723c */ /* 0x084ff00000001824 */
[C---:B------:R-:W-:Y:S08]  /*6670*/  HMMA.16816.F32 R40, R136.reuse, R132, R40 ;  /* 0x000000848828723c */ /* 0x040ff00000001828 */
[-C--:B------:R-:W-:Y:S08]  /*6680*/  HMMA.16816.F32 R44, R136, R134.reuse, R44 ;  /* 0x00000086882c723c */ /* 0x080ff0000000182c */
        /* <DEDUP_REMOVED lines=8> */
[----:B------:R-:W-:Y:S01]  /*6710*/  HMMA.16816.F32 R80, R32, R26, R80 ;  /* 0x0000001a2050723c */ /* 0x000fe20000001850 */
[----:B------:R-:W-:-:S07]  /*6720*/  @!P0 BRA `(.L_x_30) ;  /* 0x0000021000008947 */ /* 0x000fce0003800000 */
[----:B------:R-:W-:Y:S01]  /*6730*/  IMAD.MOV.U32 R5, RZ, RZ, c[0x0][0x370] ;  /* 0x0000dc00ff057624 */ /* 0x000fe200078e00ff */
[----:B------:R-:W-:Y:S01]  /*6740*/  ISETP.GE.AND P3, PT, R250, c[0x0][0x220], PT ;  /* 0x00008800fa007a0c */ /* 0x000fe20003f66270 */
[----:B-----5:R-:W-:Y:S01]  /*6750*/  IMAD.SHL.U32 R4, R151, 0x2, RZ ;  /* 0x0000000297047824 */ /* 0x020fe200078e00ff */
[----:B------:R-:W-:Y:S01]  /*6760*/  ISETP.GE.AND P2, PT, R150, c[0x0][0x220], PT ;  /* 0x0000880096007a0c */ /* 0x000fe20003f46270 */
[----:B------:R-:W-:Y:S01]  /*6770*/  IMAD.U32 R5, R5, -0x40, RZ ;  /* 0xffffffc005057824 */ /* 0x000fe200078e00ff */
[----:B------:R-:W-:Y:S04]  /*6780*/  ISETP.GE.AND P1, PT, R149, c[0x0][0x220], PT ;  /* 0x0000880095007a0c */ /* 0x000fe80003f26270 */
[C---:B------:R-:W-:Y:S02]  /*6790*/  LEA R242, P4, R5.reuse, R242, 0x1 ;  /* 0x000000f205f27211 */ /* 0x040fe400078808ff */
[----:B------:R-:W-:Y:S03]  /*67a0*/  SHF.R.S32.HI R6, RZ, 0x1f, R5 ;  /* 0x0000001fff067819 */ /* 0x000fe60000011405 */
[----:B------:R1:W-:Y:S01]  /*67b0*/  @P3 STS [R4+0x6000], RZ ;  /* 0x006000ff04003388 */ /* 0x0003e20000000800 */
[----:B------:R-:W-:Y:S01]  /*67c0*/  LEA.HI.X R240, R5, R240, R6, 0x1, P4 ;  /* 0x000000f005f07211 */ /* 0x000fe200020f0c06 */
[----:B------:R-:W-:Y:S01]  /*67d0*/  @!P2 IMAD.MOV.U32 R8, RZ, RZ, R242 ;  /* 0x000000ffff08a224 */ /* 0x000fe200078e00f2 */
[----:B------:R-:W-:Y:S01]  /*67e0*/  @!P3 MOV R10, R242 ;  /* 0x000000f2000ab202 */ /* 0x000fe20000000f00 */
[----:B------:R1:W-:Y:S01]  /*67f0*/  @P3 STS [R4+0x6004], RZ ;  /* 0x006004ff04003388 */ /* 0x0003e20000000800 */
[-C--:B------:R-:W-:Y:S01]  /*6800*/  @!P2 MOV R9, R240.reuse ;  /* 0x000000f00009a202 */ /* 0x080fe20000000f00 */
[----:B------:R-:W-:Y:S01]  /*6810*/  @!P3 IMAD.MOV.U32 R11, RZ, RZ, R240 ;  /* 0x000000ffff0bb224 */ /* 0x000fe200078e00f0 */
[----:B------:R-:W-:Y:S01]  /*6820*/  @!P1 MOV R7, R240 ;  /* 0x000000f000079202 */ /* 0x000fe20000000f00 */
[----:B------:R1:W-:Y:S01]  /*6830*/  @P3 STS.64 [R4+0x6008], RZ ;  /* 0x006008ff04003388 */ /* 0x0003e20000000a00 */
[----:B------:R-:W-:Y:S03]  /*6840*/  @!P1 IMAD.MOV.U32 R6, RZ, RZ, R242 ;  /* 0x000000ffff069224 */ /* 0x000fe600078e00f2 */
        /* <DEDUP_REMOVED lines=9> */
[----:B------:R1:W-:Y:S04]  /*68e0*/  @P1 STS.128 [R4+0x8000], RZ ;  /* 0x008000ff04001388 */ /* 0x0003e80000000c00 */
[----:B------:R-:W-:Y:S01]  /*68f0*/  @!PT LDS RZ, [RZ] ;  /* 0x00000000fffff984 */ /* 0x000fe20000000800 */
[----:B------:R-:W-:Y:S01]  /*6900*/  @!PT LDS RZ, [RZ] ;  /* 0x00000000fffff984 */ /* 0x000fe20000000800 */
[----:B------:R-:W-:Y:S01]  /*6910*/  @!PT LDS RZ, [RZ] ;  /* 0x00000000fffff984 */ /* 0x000fe20000000800 */
[----:B------:R1:W-:Y:S04]  /*6920*/  @!P1 LDGSTS.E.BYPASS.LTC128B.128 [R4+0x8000], [R6.64+0x80] ;  /* 0x0800008006049fae */ /* 0x0003e8000b901d4c */
[----:B------:R-:W0:Y:S02]  /*6930*/  LDGDEPBAR ;  /* 0x00000000000079af */ /* 0x000e240000000000 */
.L_x_30:
[----:B------:R-:W-:Y:S01]  /*6940*/  LDSM.16.M88.4 R24, [R225] ;  /* 0x00000000e118783b */ /* 0x000fe20000000200 */
[----:B------:R-:W-:Y:S01]  /*6950*/  IMAD.MOV.U32 R142, RZ, RZ, c[0x0][0x22c] ;  /* 0x00008b00ff8e7624 */ /* 0x000fe200078e00ff */
[----:B------:R-:W-:Y:S02]  /*6960*/  ULOP3.LUT UR4, UR5, 0x1, URZ, 0xc0, !UPT ;  /* 0x0000000105047892 */ /* 0x000fe4000f8ec03f */
[----:B-1----:R-:W1:Y:S01]  /*6970*/  LDSM.16.MT88.4 R8, [R0+0x9000] ;  /* 0x009000000008783b */ /* 0x002e620000004200 */
[----:B------:R-:W-:Y:S01]  /*6980*/  IMAD R142, R142, c[0x0][0x1c0], RZ ;  /* 0x000070008e8e7a24 */ /* 0x000fe200078e02ff */
[----:B------:R-:W-:Y:S02]  /*6990*/  UISETP.NE.U32.AND UP0, UPT, UR4, 0x1, UPT ;  /* 0x000000010400788c */ /* 0x000fe4000bf05070 */
[----:B------:R-:W2:Y:S01]  /*69a0*/  LDSM.16.MT88.4 R16, [R0+0xb000] ;  /* 0x00b000000010783b */ /* 0x000ea20000004200 */
[----:B------:R-:W-:Y:S01]  /*69b0*/  IMAD.U32 R142, R142, -0x40, RZ ;  /* 0xffffffc08e8e7824 */ /* 0x000fe200078e00ff */
[----:B------:R-:W-:Y:S02]  /*69c0*/  UISETP.GT.AND UP2, UPT, UR5, UR11, UPT ;  /* 0x0000000b0500728c */ /* 0x000fe4000bf44270 */
[----:B------:R-:W3:Y:S01]  /*69d0*/  LDSM.16.MT88.4 R28, [R0+0xd000] ;  /* 0x00d00000001c783b */ /* 0x000ee20000004200 */
[----:B------:R-:W-:Y:S01]  /*69e0*/  UIADD3 UR4, UR5, -0x1, URZ ;  /* 0xffffffff05047890 */ /* 0x000fe2000fffe03f */
[C---:B------:R-:W-:Y:S02]  /*69f0*/  LEA R238, P1, R142.reuse, R140, 0x2 ;  /* 0x0000008c8eee7211 */ /* 0x040fe400078210ff */
[----:B------:R-:W4:Y:S02]  /*6a00*/  LDL R148, [R1+0x34] ;  /* 0x0000340001947983 */ /* 0x000f240000100800 */
[----:B------:R-:W-:Y:S01]  /*6a10*/  LEA.HI.X.SX32 R237, R142, R141, 0x2, P1 ;  /* 0x0000008d8eed7211 */ /* 0x000fe200008f16ff */
[----:B------:R-:W-:Y:S01]  /*6a20*/  IMAD.MOV.U32 R142, RZ, RZ, c[0x0][0x22c] ;  /* 0x00008b00ff8e7624 */ /* 0x000fe200078e00ff */
[----:B------:R-:W-:Y:S01]  /*6a30*/  LDSM.16.M88.4 R32, [R226] ;  /* 0x00000000e220783b */ /* 0x000fe20000000200 */
[----:B------:R-:W-:Y:S02]  /*6a40*/  UMOV UR5, UR4 ;  /* 0x0000000400057c82 */ /* 0x000fe40008000000 */
[----:B------:R-:W-:Y:S01]  /*6a50*/  IMAD R142, R142, c[0x0][0x1c0], RZ ;  /* 0x000070008e8e7a24 */ /* 0x000fe200078e02ff */
[----:B------:R-:W4:Y:S03]  /*6a60*/  LDL R147, [R1+0x44] ;  /* 0x0000440001937983 */ /* 0x000f260000100800 */
[----:B------:R-:W-:Y:S01]  /*6a70*/  IMAD.SHL.U32 R142, R142, 0x8, RZ ;  /* 0x000000088e8e7824 */ /* 0x000fe200078e00ff */
[----:B------:R-:W3:Y:S04]  /*6a80*/  LDSM.16.MT88.4 R132, [R0+0x9400] ;  /* 0x009400000084783b */ /* 0x000ee80000004200 */
[----:B------:R2:W4:Y:S04]  /*6a90*/  LDL R143, [R1+0xc] ;  /* 0x00000c00018f7983 */ /* 0x0005280000100800 */
[----:B------:R-:W3:Y:S04]  /*6aa0*/  LDSM.16.MT88.4 R136, [R0+0xb400] ;  /* 0x00b400000088783b */ /* 0x000ee80000004200 */
[----:B------:R3:W4:Y:S01]  /*6ab0*/  LDL R144, [R1+0x4] ;  /* 0x0000040001907983 */ /* 0x0007220000100800 */
[C---:B-1----:R-:W-:Y:S03]  /*6ac0*/  HMMA.16816.F32 R4, R24.reuse, R8, RZ ;  /* 0x000000081804723c */ /* 0x042fe600000018ff */
[----:B------:R1:W4:Y:S04]  /*6ad0*/  LDL R145, [R1] ;  /* 0x0000000001917983 */ /* 0x0003280000100800 */
[----:B------:R1:W4:Y:S01]  /*6ae0*/  LDL R146, [R1+0x8] ;  /* 0x0000080001927983 */ /* 0x0003220000100800 */
[C---:B------:R-:W-:Y:S08]  /*6af0*/  HMMA.16816.F32 R8, R24.reuse, R10, RZ ;  /* 0x0000000a1808723c */ /* 0x040ff000000018ff */
[C---:B--2---:R-:W-:Y:S08]  /*6b00*/  HMMA.16816.F32 R12, R24.reuse, R16, RZ ;  /* 0x00000010180c723c */ /* 0x044ff000000018ff */
[C---:B------:R-:W-:Y:S08]  /*6b10*/  HMMA.16816.F32 R16, R24.reuse, R18, RZ ;  /* 0x000000121810723c */ /* 0x040ff000000018ff */
[C---:B---3--:R-:W-:Y:S08]  /*6b20*/  HMMA.16816.F32 R20, R24.reuse, R28, RZ ;  /* 0x0000001c1814723c */ /* 0x048ff000000018ff */
[----:B------:R-:W-:Y:S01]  /*6b30*/  HMMA.16816.F32 R24, R24, R30, RZ ;  /* 0x0000001e1818723c */ /* 0x000fe200000018ff */
[----:B------:R-:W2:Y:S07]  /*6b40*/  LDSM.16.MT88.4 R28, [R0+0xd400] ;  /* 0x00d40000001c783b */ /* 0x000eae0000004200 */
[C---:B------:R-:W-:Y:S08]  /*6b50*/  HMMA.16816.F32 R4, R32.reuse, R132, R4 ;  /* 0x000000842004723c */ /* 0x040ff00000001804 */
[C---:B------:R-:W-:Y:S01]  /*6b60*/  HMMA.16816.F32 R8, R32.reuse, R134, R8 ;  /* 0x000000862008723c */ /* 0x040fe20000001808 */
[----:B------:R-:W-:Y:S07]  /*6b70*/  LDSM.16.M88.4 R132, [R228] ;  /* 0x00000000e484783b */ /* 0x000fee0000000200 */
[C---:B------:R-:W-:Y:S08]  /*6b80*/  HMMA.16816.F32 R12, R32.reuse, R136, R12 ;  /* 0x00000088200c723c */ /* 0x040ff0000000180c */
[C---:B------:R-:W-:Y:S01]  /*6b90*/  HMMA.16816.F32 R16, R32.reuse, R138, R16 ;  /* 0x0000008a2010723c */ /* 0x040fe20000001810 */
[----:B------:R-:W3:Y:S07]  /*6ba0*/  LDSM.16.MT88.4 R136, [R0+0x9800] ;  /* 0x009800000088783b */ /* 0x000eee0000004200 */
[C---:B--2---:R-:W-:Y:S08]  /*6bb0*/  HMMA.16816.F32 R20, R32.reuse, R28, R20 ;  /* 0x0000001c2014723c */ /* 0x044ff00000001814 */
[----:B------:R-:W-:Y:S01]  /*6bc0*/  HMMA.16816.F32 R24, R32, R30, R24 ;  /* 0x0000001e2018723c */ /* 0x000fe20000001818 */
[----:B------:R-:W2:Y:S04]  /*6bd0*/  LDSM.16.MT88.4 R28, [R0+0xb800] ;  /* 0x00b80000001c783b */ /* 0x000ea80000004200 */
[----:B------:R-:W1:Y:S03]  /*6be0*/  LDSM.16.MT88.4 R32, [R0+0xd800] ;  /* 0x00d800000020783b */ /* 0x000e660000004200 */
[C---:B---3--:R-:W-:Y:S08]  /*6bf0*/  HMMA.16816.F32 R4, R132.reuse, R136, R4 ;  /* 0x000000888404723c */ /* 0x048ff00000001804 */
[C---:B------:R-:W-:Y:S01]  /*6c00*/  HMMA.16816.F32 R8, R132.reuse, R138, R8 ;  /* 0x0000008a8408723c */ /* 0x040fe20000001808 */
[----:B------:R-:W-:Y:S07]  /*6c10*/  LDSM.16.MT88.4 R136, [R0+0x9c00] ;  /* 0x009c00000088783b */ /* 0x000fee0000004200 */
[C---:B--2---:R-:W-:Y:S08]  /*6c20*/  HMMA.16816.F32 R12, R132.reuse, R28, R12 ;  /* 0x0000001c840c723c */ /* 0x044ff0000000180c */
[C---:B------:R-:W-:Y:S01]  /*6c30*/  HMMA.16816.F32 R16, R132.reuse, R30, R16 ;  /* 0x0000001e8410723c */ /* 0x040fe20000001810 */
[----:B------:R-:W2:Y:S07]  /*6c40*/  LDSM.16.M88.4 R28, [R227] ;  /* 0x00000000e31c783b */ /* 0x000eae0000000200 */
[C---:B-1----:R-:W-:Y:S08]  /*6c50*/  HMMA.16816.F32 R20, R132.reuse, R32, R20 ;  /* 0x000000208414723c */ /* 0x042ff00000001814 */
[----:B------:R-:W-:Y:S01]  /*6c60*/  HMMA.16816.F32 R24, R132, R34, R24 ;  /* 0x000000228418723c */ /* 0x000fe20000001818 */
[----:B------:R-:W1:Y:S04]  /*6c70*/  LDSM.16.MT88.4 R32, [R0+0xbc00] ;  /* 0x00bc00000020783b */ /* 0x000e680000004200 */
[----:B------:R-:W3:Y:S03]  /*6c80*/  LDSM.16.MT88.4 R132, [R0+0xdc00] ;  /* 0x00dc00000084783b */ /* 0x000ee60000004200 */
[C---:B--2---:R-:W-:Y:S08]  /*6c90*/  HMMA.16816.F32 R4, R28.reuse, R136, R4 ;  /* 0x000000881c04723c */ /* 0x044ff00000001804 */
[C---:B------:R-:W-:Y:S01]  /*6ca0*/  HMMA.16816.F32 R8, R28.reuse, R138, R8 ;  /* 0x0000008a1c08723c */ /* 0x040fe20000001808 */
[----:B------:R-:W-:Y:S07]  /*6cb0*/  LDSM.16.MT88.4 R136, [R0+0xa000] ;  /* 0x00a000000088783b */ /* 0x000fee0000004200 */
[C---:B-1----:R-:W-:Y:S08]  /*6cc0*/  HMMA.16816.F32 R12, R28.reuse, R32, R12 ;  /* 0x000000201c0c723c */ /* 0x042ff0000000180c */
[C---:B------:R-:W-:Y:S01]  /*6cd0*/  HMMA.16816.F32 R16, R28.reuse, R34, R16 ;  /* 0x000000221c10723c */ /* 0x040fe20000001810 */
[----:B------:R-:W1:Y:S07]  /*6ce0*/  LDSM.16.M88.4 R32, [R225+0x2000] ;  /* 0x00200000e120783b */ /* 0x000e6e0000000200 */
[C---:B---3--:R-:W-:Y:S08]  /*6cf0*/  HMMA.16816.F32 R20, R28.reuse, R132, R20 ;  /* 0x000000841c14723c */ /* 0x048ff00000001814 */
[----:B------:R-:W-:Y:S01]  /*6d00*/  HMMA.16816.F32 R24, R28, R134, R24 ;  /* 0x000000861c18723c */ /* 0x000fe20000001818 */
[----:B------:R-:W2:Y:S04]  /*6d10*/  LDSM.16.MT88.4 R28, [R0+0xc000] ;  /* 0x00c00000001c783b */ /* 0x000ea80000004200 */
[----:B------:R-:W3:Y:S03]  /*6d20*/  LDSM.16.MT88.4 R132, [R0+0xe000] ;  /* 0x00e000000084783b */ /* 0x000ee60000004200 */
[C---:B-1----:R-:W-:Y:S08]  /*6d30*/  HMMA.16816.F32 R4, R32.reuse, R136, R4 ;  /* 0x000000882004723c */ /* 0x042ff00000001804 */
[C---:B------:R-:W-:Y:S01]  /*6d40*/  HMMA.16816.F32 R8, R32.reuse, R138, R8 ;  /* 0x0000008a2008723c */ /* 0x040fe20000001808 */
[----:B------:R-:W-:Y:S07]  /*6d50*/  LDSM.16.MT88.4 R136, [R0+0xa400] ;  /* 0x00a400000088783b */ /* 0x000fee0000004200 */
[C---:B--2---:R-:W-:Y:S08]  /*6d60*/  HMMA.16816.F32 R12, R32.reuse, R28, R12 ;  /* 0x0000001c200c723c */ /* 0x044ff0000000180c */
        /* <DEDUP_REMOVED lines=25> */
[----:B------:R3:W2:Y:S03]  /*6f00*/  LDSM.16.MT88.4 R132, [R0+0xec00] ;  /* 0x00ec00000084783b */ /* 0x0006a60000004200 */
[C---:B-1----:R-:W-:Y:S01]  /*6f10*/  HMMA.16816.F32 R4, R28.reuse, R136, R4 ;  /* 0x000000881c04723c */ /* 0x042fe20000001804 */
[----:B---3--:R-:W-:Y:S06]  /*6f20*/  IMAD.MOV.U32 R0, RZ, RZ, c[0x0][0x22c] ;  /* 0x00008b00ff007624 */ /* 0x008fec00078e00ff */
[----:B----4-:R-:W-:Y:S01]  /*6f30*/  @P0 IADD3 R136, P2, R148, UR8, RZ ;  /* 0x0000000894880c10 */ /* 0x010fe2000ff5e0ff */
[C---:B------:R-:W-:Y:S01]  /*6f40*/  HMMA.16816.F32 R8, R28.reuse, R138, R8 ;  /* 0x0000008a1c08723c */ /* 0x040fe20000001808 */
[----:B------:R-:W-:Y:S03]  /*6f50*/  @UP3 UIADD3 UR8, UP1, UR8, -0x100, URZ ;  /* 0xffffff0008083890 */ /* 0x000fe6000ff3e03f */
[----:B------:R-:W-:Y:S01]  /*6f60*/  @P0 IADD3.X R137, R147, UR7, RZ, P2, !PT ;  /* 0x0000000793890c10 */ /* 0x000fe200097fe4ff */
[----:B------:R-:W-:Y:S01]  /*6f70*/  IMAD R0, R0, c[0x0][0x1c0], RZ ;  /* 0x0000700000007a24 */ /* 0x000fe200078e02ff */
[----:B------:R-:W-:Y:S01]  /*6f80*/  @UP3 UIADD3.X UR7, UR7, -0x1, URZ, UP1, !UPT ;  /* 0xffffffff07073890 */ /* 0x000fe20008ffe43f */
[----:B------:R-:W-:Y:S01]  /*6f90*/  IMAD.MOV.U32 R147, RZ, RZ, c[0x0][0x22c] ;  /* 0x00008b00ff937624 */ /* 0x000fe200078e00ff */
[C---:B--2---:R-:W-:Y:S01]  /*6fa0*/  HMMA.16816.F32 R12, R28.reuse, R32, R12 ;  /* 0x000000201c0c723c */ /* 0x044fe2000000180c */
[----:B------:R-:W2:Y:S03]  /*6fb0*/  @P0 LDG.E R143, [R136.64+0x20] ;  /* 0x0000200c888f0981 */ /* 0x000ea6000c1e1900 */
[----:B------:R-:W-:Y:S01]  /*6fc0*/  IMAD R0, R0, 0x30, RZ ;  /* 0x0000003000007824 */ /* 0x000fe200078e02ff */
[----:B------:R-:W3:Y:S01]  /*6fd0*/  @P0 LDG.E R144, [R136.64+0xa0] ;  /* 0x0000a00c88900981 */ /* 0x000ee2000c1e1900 */
[----:B------:R-:W-:Y:S02]  /*6fe0*/  IMAD R147, R147, c[0x0][0x1c0], RZ ;  /* 0x0000700093937a24 */ /* 0x000fe400078e02ff */
[C---:B------:R-:W-:Y:S01]  /*6ff0*/  HMMA.16816.F32 R16, R28.reuse, R34, R16 ;  /* 0x000000221c10723c */ /* 0x040fe20000001810 */
[----:B------:R-:W4:Y:S03]  /*7000*/  @P0 LDG.E R145, [R136.64+0x80] ;  /* 0x0000800c88910981 */ /* 0x000f26000c1e1900 */
[----:B------:R-:W-:Y:S01]  /*7010*/  IMAD.MOV.U32 R32, RZ, RZ, R238 ;  /* 0x000000ffff207224 */ /* 0x000fe200078e00ee */
[----:B------:R-:W3:Y:S01]  /*7020*/  @P0 LDG.E R146, [R136.64] ;  /* 0x0000000c88920981 */ /* 0x000ee2000c1e1900 */
[----:B------:R-:W-:Y:S02]  /*7030*/  IMAD.MOV.U32 R33, RZ, RZ, R237 ;  /* 0x000000ffff217224 */ /* 0x000fe400078e00ed */
[C---:B------:R-:W-:Y:S03]  /*7040*/  HMMA.16816.F32 R20, R28.reuse, R132, R20 ;  /* 0x000000841c14723c */ /* 0x040fe60000001814 */
[----:B------:R-:W-:Y:S01]  /*7050*/  RED.E.ADD.F32.FTZ.RN.STRONG.GPU [R32.64], R4 ;  /* 0x000000042000798e */ /* 0x000fe2000c10e78c */
[CC--:B------:R-:W-:Y:S01]  /*7060*/  LEA R34, P1, R142.reuse, R32.reuse, 0x2 ;  /* 0x000000208e227211 */ /* 0x0c0fe200078210ff */
[----:B------:R-:W-:Y:S03]  /*7070*/  IMAD R147, R147, 0x38, RZ ;  /* 0x0000003893937824 */ /* 0x000fe600078e02ff */
[----:B------:R-:W-:Y:S04]  /*7080*/  HMMA.16816.F32 R24, R28, R134, R24 ;  /* 0x000000861c18723c */ /* 0x000fe80000001818 */
[-C--:B------:R-:W-:Y:S05]  /*7090*/  LEA.HI.X.SX32 R35, R142, R33.reuse, 0x2, P1 ;  /* 0x000000218e237211 */ /* 0x080fea00008f16ff */
[----:B------:R-:W-:Y:S04]  /*70a0*/  RED.E.ADD.F32.FTZ.RN.STRONG.GPU [R34.64], R5 ;  /* 0x000000052200798e */ /* 0x000fe8000c10e78c */
[----:B--2---:R1:W-:Y:S04]  /*70b0*/  @P0 STL [R1+0xc], R143 ;  /* 0x00000c8f01000387 */ /* 0x0043e80000100800 */
[----:B------:R-:W2:Y:S04]  /*70c0*/  LDL R139, [R1+0x1c] ;  /* 0x00001c00018b7983 */ /* 0x000ea80000100800 */
[----:B------:R-:W2:Y:S04]  /*70d0*/  LDL R138, [R1+0x24] ;  /* 0x00002400018a7983 */ /* 0x000ea80000100800 */
[----:B---3--:R3:W-:Y:S04]  /*70e0*/  @P0 STL [R1+0x4], R144 ;  /* 0x0000049001000387 */ /* 0x0087e80000100800 */
[----:B----4-:R4:W-:Y:S04]  /*70f0*/  @P0 STL [R1], R145 ;  /* 0x0000009101000387 */ /* 0x0109e80000100800 */
[----:B------:R4:W-:Y:S01]  /*7100*/  @P0 STL [R1+0x8], R146 ;  /* 0x0000089201000387 */ /* 0x0009e20000100800 */
[----:B-1----:R-:W-:Y:S04]  /*7110*/  IMAD.MOV.U32 R143, RZ, RZ, c[0x0][0x22c] ;  /* 0x00008b00ff8f7624 */ /* 0x002fe800078e00ff */
[----:B------:R-:W-:Y:S04]  /*7120*/  IMAD R143, R143, c[0x0][0x1c0], RZ ;  /* 0x000070008f8f7a24 */ /* 0x000fe800078e02ff */
[----:B------:R-:W-:Y:S02]  /*7130*/  IMAD.SHL.U32 R143, R143, 0x10, RZ ;  /* 0x000000108f8f7824 */ /* 0x000fe400078e00ff */
[----:B---3--:R-:W-:Y:S03]  /*7140*/  IMAD.MOV.U32 R144, RZ, RZ, c[0x0][0x22c] ;  /* 0x00008b00ff907624 */ /* 0x008fe600078e00ff */
[CC--:B------:R-:W-:Y:S02]  /*7150*/  LEA R136, P0, R143.reuse, R32.reuse, 0x2 ;  /* 0x000000208f887211 */ /* 0x0c0fe400078010ff */
[C---:B------:R-:W-:Y:S01]  /*7160*/  IADD3 R134, R143.reuse, 0x40, RZ ;  /* 0x000000408f867810 */ /* 0x040fe20007ffe0ff */
[----:B----4-:R-:W-:Y:S01]  /*7170*/  IMAD.MOV.U32 R145, RZ, RZ, c[0x0][0x22c] ;  /* 0x00008b00ff917624 */ /* 0x010fe200078e00ff */
[-C--:B------:R-:W-:Y:S01]  /*7180*/  LEA.HI.X.SX32 R137, R143, R33.reuse, 0x2, P0 ;  /* 0x000000218f897211 */ /* 0x080fe200000f16ff */
[----:B------:R-:W-:Y:S02]  /*7190*/  IMAD R144, R144, c[0x0][0x1c0], RZ ;  /* 0x0000700090907a24 */ /* 0x000fe400078e02ff */
[----:B------:R-:W-:Y:S02]  /*71a0*/  IMAD.MOV.U32 R146, RZ, RZ, c[0x0][0x22c] ;  /* 0x00008b00ff927624 */ /* 0x000fe400078e00ff */
[----:B------:R1:W-:Y:S01]  /*71b0*/  RED.E.ADD.F32.FTZ.RN.STRONG.GPU [R136.64], R6 ;  /* 0x000000068800798e */ /* 0x0003e2000c10e78c */
[----:B------:R-:W-:Y:S02]  /*71c0*/  IMAD R145, R145, c[0x0][0x1c0], RZ ;  /* 0x0000700091917a24 */ /* 0x000fe400078e02ff */
[----:B------:R-:W-:Y:S02]  /*71d0*/  IMAD R146, R146, c[0x0][0x1c0], RZ ;  /* 0x0000700092927a24 */ /* 0x000fe400078e02ff */
[----:B------:R-:W-:Y:S02]  /*71e0*/  IMAD.SHL.U32 R145, R145, 0x20, RZ ;  /* 0x0000002091917824 */ /* 0x000fe400078e00ff */
[----:B------:R-:W-:Y:S02]  /*71f0*/  IMAD R146, R146, 0x18, RZ ;  /* 0x0000001892927824 */ /* 0x000fe400078e02ff */
[----:B------:R-:W-:Y:S01]  /*7200*/  IMAD R144, R144, 0x28, RZ ;  /* 0x0000002890907824 */ /* 0x000fe200078e02ff */
[CC--:B------:R-:W-:Y:S02]  /*7210*/  LEA R30, P0, R145.reuse, R32.reuse, 0x2 ;  /* 0x00000020911e7211 */ /* 0x0c0fe400078010ff */
[-C--:B------:R-:W-:Y:S02]  /*7220*/  LEA R132, P1, R146, R32.reuse, 0x2 ;  /* 0x0000002092847211 */ /* 0x080fe400078210ff */
[-C--:B------:R-:W-:Y:S02]  /*7230*/  LEA R28, P2, R144, R32.reuse, 0x2 ;  /* 0x00000020901c7211 */ /* 0x080fe400078410ff */
[-C--:B------:R-:W-:Y:S01]  /*7240*/  LEA.HI.X.SX32 R133, R146, R33.reuse, 0x2, P1 ;  /* 0x0000002192857211 */ /* 0x080fe200008f16ff */
[----:B------:R-:W-:Y:S01]  /*7250*/  IMAD.MOV.U32 R146, RZ, RZ, c[0x0][0x22c] ;  /* 0x00008b00ff927624 */ /* 0x000fe200078e00ff */
[CC--:B------:R-:W-:Y:S02]  /*7260*/  LEA R4, P1, R0.reuse, R32.reuse, 0x2 ;  /* 0x0000002000047211 */ /* 0x0c0fe400078210ff */
[-C--:B------:R-:W-:Y:S01]  /*7270*/  LEA.HI.X.SX32 R31, R145, R33.reuse, 0x2, P0 ;  /* 0x00000021911f7211 */ /* 0x080fe200000f16ff */
[----:B------:R3:W-:Y:S01]  /*7280*/  RED.E.ADD.F32.FTZ.RN.STRONG.GPU [R132.64], R7 ;  /* 0x000000078400798e */ /* 0x0007e2000c10e78c */
[-C--:B------:R-:W-:Y:S01]  /*7290*/  LEA.HI.X.SX32 R5, R0, R33.reuse, 0x2, P1 ;  /* 0x0000002100057211 */ /* 0x080fe200008f16ff */
[----:B------:R-:W-:Y:S01]  /*72a0*/  IMAD R146, R146, c[0x0][0x1c0], RZ ;  /* 0x0000700092927a24 */ /* 0x000fe200078e02ff */
[-C--:B------:R-:W-:Y:S01]  /*72b0*/  LEA.HI.X.SX32 R29, R144, R33.reuse, 0x2, P2 ;  /* 0x00000021901d7211 */ /* 0x080fe200010f16ff */
[----:B------:R-:W4:Y:S01]  /*72c0*/  LDL R0, [R1+0x20] ;  /* 0x0000200001007983 */ /* 0x000f220000100800 */
[----:B------:R-:W-:Y:S01]  /*72d0*/  IMAD.MOV.U32 R144, RZ, RZ, c[0x0][0x22c] ;  /* 0x00008b00ff907624 */ /* 0x000fe200078e00ff */
[-C--:B-1----:R-:W-:Y:S01]  /*72e0*/  LEA R6, P0, R147, R32.reuse, 0x2 ;  /* 0x0000002093067211 */ /* 0x082fe200078010ff */
[----:B------:R-:W-:Y:S01]  /*72f0*/  IMAD.MOV.U32 R145, RZ, RZ, c[0x0][0x22c] ;  /* 0x00008b00ff917624 */ /* 0x000fe200078e00ff */
[----:B------:R1:W-:Y:S01]  /*7300*/  RED.E.ADD.F32.FTZ.RN.STRONG.GPU [R30.64], R8 ;  /* 0x000000081e00798e */ /* 0x0003e2000c10e78c */
[----:B------:R-:W-:Y:S02]  /*7310*/  IMAD R144, R144, c[0x0][0x1c0], RZ ;  /* 0x0000700090907a24 */ /* 0x000fe400078e02ff */
[----:B------:R-:W-:Y:S01]  /*7320*/  IMAD.SHL.U32 R146, R146, 0x10, RZ ;  /* 0x0000001092927824 */ /* 0x000fe200078e00ff */
[----:B------:R1:W-:Y:S01]  /*7330*/  RED.E.ADD.F32.FTZ.RN.STRONG.GPU [R28.64], R9 ;  /* 0x000000091c00798e */ /* 0x0003e2000c10e78c */
[----:B------:R-:W-:Y:S02]  /*7340*/  IMAD.SHL.U32 R144, R144, 0x10, RZ ;  /* 0x0000001090907824 */ /* 0x000fe400078e00ff */
[----:B------:R-:W-:Y:S01]  /*7350*/  IMAD R145, R145, c[0x0][0x1c0], RZ ;  /* 0x0000700091917a24 */ /* 0x000fe200078e02ff */
[----:B------:R1:W-:Y:S01]  /*7360*/  RED.E.ADD.F32.FTZ.RN.STRONG.GPU [R4.64], R10 ;  /* 0x0000000a0400798e */ /* 0x0003e2000c10e78c */
[----:B------:R-:W-:Y:S02]  /*7370*/  IADD3 R141, R146, 0x20, RZ ;  /* 0x00000020928d7810 */ /* 0x000fe40007ffe0ff */
[----:B------:R-:W-:Y:S01]  /*7380*/  IADD3 R140, R144, 0x20, RZ ;  /* 0x00000020908c7810 */ /* 0x000fe20007ffe0ff */
[----:B------:R-:W-:Y:S01]  /*7390*/  IMAD.SHL.U32 R145, R145, 0x8, RZ ;  /* 0x0000000891917824 */ /* 0x000fe200078e00ff */
[----:B------:R-:W-:Y:S03]  /*73a0*/  IADD3 R144, R146, 0x20, RZ ;  /* 0x0000002092907810 */ /* 0x000fe60007ffe0ff */
[C---:B------:R-:W-:Y:S02]  /*73b0*/  IMAD.IADD R141, R145.reuse, 0x1, R141 ;  /* 0x00000001918d7824 */ /* 0x040fe400078e028d */
[----:B------:R-:W-:Y:S01]  /*73c0*/  IMAD.IADD R144, R145, 0x1, R144 ;  /* 0x0000000191907824 */ /* 0x000fe200078e0290 */
[----:B---3--:R-:W3:Y:S01]  /*73d0*/  LDL R132, [R1+0x18] ;  /* 0x0000180001847983 */ /* 0x008ee20000100800 */
[-C--:B------:R-:W-:Y:S01]  /*73e0*/  LEA.HI.X.SX32 R7, R147, R33.reuse, 0x2, P0 ;  /* 0x0000002193077211 */ /* 0x080fe200000f16ff */
[----:B------:R-:W-:Y:S01]  /*73f0*/  IMAD.IADD R141, R145, 0x1, R141 ;  /* 0x00000001918d7824 */ /* 0x000fe200078e028d */
[C---:B------:R-:W-:Y:S03]  /*7400*/  IADD3 R133, R143.reuse, 0x40, RZ ;  /* 0x000000408f857810 */ /* 0x040fe60007ffe0ff */
[----:B------:R1:W-:Y:S02]  /*7410*/  RED.E.ADD.F32.FTZ.RN.STRONG.GPU [R6.64], R11 ;  /* 0x0000000b0600798e */ /* 0x0003e4000c10e78c */
[C---:B-1----:R-:W-:Y:S01]  /*7420*/  IADD3 R30, R143.reuse, 0x40, RZ ;  /* 0x000000408f1e7810 */ /* 0x042fe20007ffe0ff */
[----:B------:R-:W-:Y:S01]  /*7430*/  IMAD.IADD R133, R142, 0x1, R133 ;  /* 0x000000018e857824 */ /* 0x000fe200078e0285 */
[----:B------:R1:W-:Y:S01]  /*7440*/  RED.E.ADD.F32.FTZ.RN.STRONG.GPU [R32.64+0x80], R12 ;  /* 0x0000800c2000798e */ /* 0x0003e2000c10e78c */
[----:B------:R-:W-:Y:S02]  /*7450*/  IADD3 R31, R143, 0x40, RZ ;  /* 0x000000408f1f7810 */ /* 0x000fe40007ffe0ff */
[-C--:B------:R-:W-:Y:S01]  /*7460*/  LEA R28, P1, R144, R32.reuse, 0x2 ;  /* 0x00000020901c7211 */ /* 0x080fe200078210ff */
[----:B------:R1:W-:Y:S01]  /*7470*/  RED.E.ADD.F32.FTZ.RN.STRONG.GPU [R34.64+0x80], R13 ;  /* 0x0000800d2200798e */ /* 0x0003e2000c10e78c */
[----:B------:R-:W-:Y:S01]  /*7480*/  IMAD.IADD R30, R142, 0x1, R30 ;  /* 0x000000018e1e7824 */ /* 0x000fe200078e021e */
[-C--:B------:R-:W-:Y:S01]  /*7490*/  LEA R4, P0, R140, R32.reuse, 0x2 ;  /* 0x000000208c047211 */ /* 0x080fe200078010ff */
[----:B------:R-:W-:Y:S01]  /*74a0*/  IMAD.IADD R31, R142, 0x1, R31 ;  /* 0x000000018e1f7824 */ /* 0x000fe200078e021f */
[-C--:B------:R-:W-:Y:S01]  /*74b0*/  LEA.HI.X.SX32 R29, R144, R33.reuse, 0x2, P1 ;  /* 0x00000021901d7211 */ /* 0x080fe200008f16ff */
[----:B------:R-:W-:Y:S01]  /*74c0*/  IMAD.IADD R133, R142, 0x1, R133 ;  /* 0x000000018e857824 */ /* 0x000fe200078e0285 */
[-C--:B------:R-:W-:Y:S01]  /*74d0*/  LEA.HI.X.SX32 R5, R140, R33.reuse, 0x2, P0 ;  /* 0x000000218c057211 */ /* 0x080fe200000f16ff */
[----:B------:R-:W-:Y:S01]  /*74e0*/  IMAD.IADD R30, R142, 0x1, R30 ;  /* 0x000000018e1e7824 */ /* 0x000fe200078e021e */
[----:B------:R-:W-:Y:S01]  /*74f0*/  IADD3 R140, R146, 0x20, RZ ;  /* 0x00000020928c7810 */ /* 0x000fe20007ffe0ff */
[----:B------:R-:W-:Y:S01]  /*7500*/  IMAD.IADD R133, R142, 0x1, R133 ;  /* 0x000000018e857824 */ /* 0x000fe200078e0285 */
[-C--:B------:R-:W-:Y:S01]  /*7510*/  LEA R10, P0, R141, R32.reuse, 0x2 ;  /* 0x000000208d0a7211 */ /* 0x080fe200078010ff */
[----:B------:R1:W-:Y:S02]  /*7520*/  RED.E.ADD.F32.FTZ.RN.STRONG.GPU [R4.64], R14 ;  /* 0x0000000e0400798e */ /* 0x0003e4000c10e78c */
[C---:B------:R-:W-:Y:S02]  /*7530*/  IMAD.IADD R140, R145.reuse, 0x1, R140 ;  /* 0x00000001918c7824 */ /* 0x040fe400078e028c */
[----:B------:R1:W-:Y:S02]  /*7540*/  RED.E.ADD.F32.FTZ.RN.STRONG.GPU [R28.64], R15 ;  /* 0x0000000f1c00798e */ /* 0x0003e4000c10e78c */
[----:B------:R-:W-:Y:S01]  /*7550*/  IMAD.IADD R140, R145, 0x1, R140 ;  /* 0x00000001918c7824 */ /* 0x000fe200078e028c */
[-C--:B------:R-:W-:Y:S03]  /*7560*/  LEA.HI.X.SX32 R11, R141, R33.reuse, 0x2, P0 ;  /* 0x000000218d0b7211 */ /* 0x080fe600000f16ff */
[----:B------:R-:W-:Y:S01]  /*7570*/  IMAD.IADD R140, R145, 0x1, R140 ;  /* 0x00000001918c7824 */ /* 0x000fe200078e028c */
[CC--:B-1----:R-:W-:Y:S01]  /*7580*/  LEA R12, P4, R31.reuse, R32.reuse, 0x2 ;  /* 0x000000201f0c7211 */ /* 0x0c2fe200078810ff */
[----:B------:R1:W-:Y:S03]  /*7590*/  RED.E.ADD.F32.FTZ.RN.STRONG.GPU [R10.64], R16 ;  /* 0x000000100a00798e */ /* 0x0003e6000c10e78c */
[CC--:B------:R-:W-:Y:S02]  /*75a0*/  LEA R8, P2, R140.reuse, R32.reuse, 0x2 ;  /* 0x000000208c087211 */ /* 0x0c0fe400078410ff */
[-C--:B------:R-:W-:Y:S02]  /*75b0*/  LEA.HI.X.SX32 R13, R31, R33.reuse, 0x2, P4 ;  /* 0x000000211f0d7211 */ /* 0x080fe400020f16ff */
[-C--:B------:R-:W-:Y:S02]  /*75c0*/  LEA.HI.X.SX32 R9, R140, R33.reuse, 0x2, P2 ;  /* 0x000000218c097211 */ /* 0x080fe400010f16ff */
[----:B------:R-:W-:Y:S04]  /*75d0*/  LDSM.16.MT88.4 R140, [R3+0x1c00] ;  /* 0x001c0000038c783b */ /* 0x000fe80000004200 */
[----:B------:R1:W-:Y:S01]  /*75e0*/  RED.E.ADD.F32.FTZ.RN.STRONG.GPU [R8.64], R17 ;  /* 0x000000110800798e */ /* 0x0003e2000c10e78c */
[CC--:B------:R-:W-:Y:S04]  /*75f0*/  LEA R14, P5, R134.reuse, R32.reuse, 0x2 ;  /* 0x00000020860e7211 */ /* 0x0c0fe800078a10ff */
[-C--:B------:R-:W-:Y:S02]  /*7600*/  LEA.HI.X.SX32 R15, R134, R33.reuse, 0x2, P5 ;  /* 0x00000021860f7211 */ /* 0x080fe400028f16ff */
[CC--:B-1----:R-:W-:Y:S04]  /*7610*/  LEA R10, P3, R30.reuse, R32.reuse, 0x2 ;  /* 0x000000201e0a7211 */ /* 0x0c2fe800078610ff */
[-C--:B------:R-:W-:Y:S02]  /*7620*/  LEA.HI.X.SX32 R11, R30, R33.reuse, 0x2, P3 ;  /* 0x000000211e0b7211 */ /* 0x080fe400018f16ff */
[----:B------:R-:W-:Y:S01]  /*7630*/  LDSM.16.MT88.4 R28, [R3+0x2000] ;  /* 0x00200000031c783b */ /* 0x000fe20000004200 */
[CC--:B------:R-:W-:Y:S04]  /*7640*/  LEA R8, P2, R133.reuse, R32.reuse, 0x2 ;  /* 0x0000002085087211 */ /* 0x0c0fe800078410ff */
[-C--:B------:R-:W-:Y:S02]  /*7650*/  LEA.HI.X.SX32 R9, R133, R33.reuse, 0x2, P2 ;  /* 0x0000002185097211 */ /* 0x080fe400010f16ff */
[CC--:B--2---:R-:W-:Y:S02]  /*7660*/  LEA R6, P1, R139.reuse, R32.reuse, 0x2 ;  /* 0x000000208b067211 */ /* 0x0c4fe400078210ff */
[CC--:B------:R-:W-:Y:S02]  /*7670*/  LEA R4, P0, R138.reuse, R32.reuse, 0x2 ;  /* 0x000000208a047211 */ /* 0x0c0fe400078010ff */
[-C--:B------:R-:W-:Y:S02]  /*7680*/  LEA.HI.X.SX32 R7, R139, R33.reuse, 0x2, P1 ;  /* 0x000000218b077211 */ /* 0x080fe400008f16ff */
[-C--:B------:R-:W-:Y:S02]  /*7690*/  LEA.HI.X.SX32 R5, R138, R33.reuse, 0x2, P0 ;  /* 0x000000218a057211 */ /* 0x080fe400000f16ff */
[----:B------:R-:W-:Y:S04]  /*76a0*/  LDSM.16.MT88.4 R136, [R2+0x12800] ;  /* 0x012800000288783b */ /* 0x000fe80000004200 */
[----:B------:R-:W-:Y:S04]  /*76b0*/  RED.E.ADD.F32.FTZ.RN.STRONG.GPU [R6.64], R18 ;  /* 0x000000120600798e */ /* 0x000fe8000c10e78c */
[----:B------:R4:W-:Y:S04]  /*76c0*/  RED.E.ADD.F32.FTZ.RN.STRONG.GPU [R4.64], R19 ;  /* 0x000000130400798e */ /* 0x0009e8000c10e78c */
[----:B------:R-:W-:Y:S04]  /*76d0*/  RED.E.ADD.F32.FTZ.RN.STRONG.GPU [R32.64+0x100], R20 ;  /* 0x000100142000798e */ /* 0x000fe8000c10e78c */
[----:B------:R-:W-:Y:S04]  /*76e0*/  RED.E.ADD.F32.FTZ.RN.STRONG.GPU [R34.64+0x100], R21 ;  /* 0x000100152200798e */ /* 0x000fe8000c10e78c */
[----:B------:R-:W-:Y:S04]  /*76f0*/  RED.E.ADD.F32.FTZ.RN.STRONG.GPU [R14.64], R22 ;  /* 0x000000160e00798e */ /* 0x000fe8000c10e78c */
[----:B------:R-:W-:Y:S04]  /*7700*/  RED.E.ADD.F32.FTZ.RN.STRONG.GPU [R12.64], R23 ;  /* 0x000000170c00798e */ /* 0x000fe8000c10e78c */
[----:B------:R-:W-:Y:S04]  /*7710*/  RED.E.ADD.F32.FTZ.RN.STRONG.GPU [R10.64], R24 ;  /* 0x000000180a00798e */ /* 0x000fe8000c10e78c */
[----:B------:R-:W-:Y:S04]  /*7720*/  RED.E.ADD.F32.FTZ.RN.STRONG.GPU [R8.64], R25 ;  /* 0x000000190800798e */ /* 0x000fe8000c10e78c */
[----:B------:R-:W-:Y:S04]  /*7730*/  LDSM.16.MT88.4 R8, [R3] ;  /* 0x000000000308783b */ /* 0x000fe80000004200 */
[----:B------:R-:W-:Y:S04]  /*7740*/  LDSM.16.MT88.4 R12, [R2+0x11000] ;  /* 0x01100000020c783b */ /* 0x000fe80000004200 */
[----:B------:R-:W-:Y:S04]  /*7750*/  LDSM.16.MT88.4 R16, [R3+0x1000] ;  /* 0x001000000310783b */ /* 0x000fe80000004200 */
[----:B------:R-:W-:Y:S01]  /*7760*/  LDSM.16.MT88.4 R20, [R3+0x400] ;  /* 0x000400000314783b */ /* 0x000fe20000004200 */
[CC--:B----4-:R-:W-:Y:S04]  /*7770*/  LEA R4, P0, R0.reuse, R32.reuse, 0x2 ;  /* 0x0000002000047211 */ /* 0x0d0fe800078010ff */
[-C--:B------:R-:W-:Y:S02]  /*7780*/  LEA.HI.X.SX32 R5, R0, R33.reuse, 0x2, P0 ;  /* 0x0000002100057211 */ /* 0x080fe400000f16ff */
[----:B------:R-:W-:Y:S02]  /*7790*/  PLOP3.LUT P0, PT, PT, PT, UP2, 0x80, 0x0 ;  /* 0x000000000000781c */ /* 0x000fe40003f0f028 */
[C---:B------:R-:W-:Y:S02]  /*77a0*/  IADD3 R0, R3.reuse, -0x3000, RZ ;  /* 0xffffd00003007810 */ /* 0x040fe40007ffe0ff */
[C---:B---3--:R-:W-:Y:S04]  /*77b0*/  LEA R6, P1, R132.reuse, R32, 0x2 ;  /* 0x0000002084067211 */ /* 0x048fe800078210ff */
[----:B------:R-:W-:Y:S02]  /*77c0*/  LEA.HI.X.SX32 R7, R132, R33, 0x2, P1 ;  /* 0x0000002184077211 */ /* 0x000fe400008f16ff */
[----:B------:R-:W-:Y:S01]  /*77d0*/  LDSM.16.MT88.4 R32, [R2+0xf800] ;  /* 0x00f800000220783b */ /* 0x000fe20000004200 */
[----:B------:R-:W-:Y:S01]  /*77e0*/  PLOP3.LUT P1, PT, PT, PT, UP0, 0x80, 0x0 ;  /* 0x000000000000781c */ /* 0x000fe20003f2f008 */
[----:B------:R-:W-:Y:S02]  /*77f0*/  @UP3 UIADD3 UR10, UP0, UR10, -0x100, URZ ;  /* 0xffffff000a0a3890 */ /* 0x000fe4000ff1e03f */
[----:B------:R-:W-:Y:S02]  /*7800*/  RED.E.ADD.F32.FTZ.RN.STRONG.GPU [R6.64], R26 ;  /* 0x0000001a0600798e */ /* 0x000fe4000c10e78c */
[----:B------:R-:W-:Y:S02]  /*7810*/  @UP3 UIADD3.X UR9, UR9, -0x1, URZ, UP0, !UPT ;  /* 0xffffffff09093890 */ /* 0x000fe400087fe43f */
[----:B------:R-:W-:Y:S04]  /*7820*/  RED.E.ADD.F32.FTZ.RN.STRONG.GPU [R4.64], R27 ;  /* 0x0000001b0400798e */ /* 0x000fe8000c10e78c */
[----:B------:R-:W1:Y:S02]  /*7830*/  LDSM.16.MT88.4 R4, [R2+0xf000] ;  /* 0x00f000000204783b */ /* 0x000e640000004200 */
[----:B------:R-:W-:Y:S02]  /*7840*/  @P1 IADD3 R0, R3, 0x3000, RZ ;  /* 0x0000300003001810 */ /* 0x000fe40007ffe0ff */
[----:B------:R-:W2:Y:S04]  /*7850*/  LDSM.16.MT88.4 R132, [R2+0x11800] ;  /* 0x011800000284783b */ /* 0x000ea80000004200 */
[----:B------:R-:W3:Y:S01]  /*7860*/  LDSM.16.MT88.4 R24, [R3+0x1400] ;  /* 0x001400000318783b */ /* 0x000ee20000004200 */
[-C--:B-1----:R-:W-:Y:S08]  /*7870*/  HMMA.16816.F32 R84, R4, R8.reuse, R84 ;  /* 0x000000080454723c */ /* 0x082ff00000001854 */
[C---:B------:R-:W-:Y:S08]  /*7880*/  HMMA.16816.F32 R88, R12.reuse, R8, R88 ;  /* 0x000000080c58723c */ /* 0x040ff00000001858 */
[-C--:B------:R-:W-:Y:S08]  /*7890*/  HMMA.16816.F32 R92, R12, R10.reuse, R92 ;  /* 0x0000000a0c5c723c */ /* 0x080ff0000000185c */
[C---:B------:R-:W-:Y:S01]  /*78a0*/  HMMA.16816.F32 R96, R4.reuse, R10, R96 ;  /* 0x0000000a0460723c */ /* 0x040fe20000001860 */
[----:B------:R-:W1:Y:S07]  /*78b0*/  LDSM.16.MT88.4 R8, [R3+0x2400] ;  /* 0x002400000308783b */ /* 0x000e6e0000004200 */
[-C--:B------:R-:W-:Y:S08]  /*78c0*/  HMMA.16816.F32 R100, R4, R16.reuse, R100 ;  /* 0x000000100464723c */ /* 0x080ff00000001864 */
[C---:B------:R-:W-:Y:S08]  /*78d0*/  HMMA.16816.F32 R104, R12.reuse, R16, R104 ;  /* 0x000000100c68723c */ /* 0x040ff00000001868 */
[-C--:B------:R-:W-:Y:S08]  /*78e0*/  HMMA.16816.F32 R108, R12, R18.reuse, R108 ;  /* 0x000000120c6c723c */ /* 0x080ff0000000186c */
[C---:B------:R-:W-:Y:S01]  /*78f0*/  HMMA.16816.F32 R112, R4.reuse, R18, R112 ;  /* 0x000000120470723c */ /* 0x040fe20000001870 */
[----:B------:R-:W-:Y:S07]  /*7900*/  LDSM.16.MT88.4 R16, [R2+0x12000] ;  /* 0x012000000210783b */ /* 0x000fee0000004200 */
[-C--:B------:R-:W-:Y:S08]  /*7910*/  HMMA.16816.F32 R116, R4, R28.reuse, R116 ;  /* 0x0000001c0474723c */ /* 0x080ff00000001874 */
[C---:B------:R-:W-:Y:S08]  /*7920*/  HMMA.16816.F32 R120, R12.reuse, R28, R120 ;  /* 0x0000001c0c78723c */ /* 0x040ff00000001878 */
[-C--:B------:R-:W-:Y:S01]  /*7930*/  HMMA.16816.F32 R124, R12, R30.reuse, R124 ;  /* 0x0000001e0c7c723c */ /* 0x080fe2000000187c */
[----:B------:R-:W-:Y:S07]  /*7940*/  LDSM.16.MT88.4 R12, [R3+0x800] ;  /* 0x00080000030c783b */ /* 0x000fee0000004200 */
[----:B------:R-:W-:Y:S01]  /*7950*/  HMMA.16816.F32 R128, R4, R30, R128 ;  /* 0x0000001e0480723c */ /* 0x000fe20000001880 */
[----:B------:R-:W4:Y:S04]  /*7960*/  LDSM.16.MT88.4 R4, [R2+0x10000] ;  /* 0x010000000204783b */ /* 0x000f280000004200 */
[----:B------:R-:W1:Y:S03]  /*7970*/  LDSM.16.MT88.4 R28, [R3+0x1800] ;  /* 0x00180000031c783b */ /* 0x000e660000004200 */
[-C--:B------:R-:W-:Y:S08]  /*7980*/  HMMA.16816.F32 R84, R32, R20.reuse, R84 ;  /* 0x000000142054723c */ /* 0x080ff00000001854 */
[C---:B--2---:R-:W-:Y:S08]  /*7990*/  HMMA.16816.F32 R88, R132.reuse, R20, R88 ;  /* 0x000000148458723c */ /* 0x044ff00000001858 */
[-C--:B------:R-:W-:Y:S08]  /*79a0*/  HMMA.16816.F32 R92, R132, R22.reuse, R92 ;  /* 0x00000016845c723c */ /* 0x080ff0000000185c */
[C---:B------:R-:W-:Y:S01]  /*79b0*/  HMMA.16816.F32 R96, R32.reuse, R22, R96 ;  /* 0x000000162060723c */ /* 0x040fe20000001860 */
[----:B------:R-:W2:Y:S07]  /*79c0*/  LDSM.16.MT88.4 R20, [R3+0x2800] ;  /* 0x002800000314783b */ /* 0x000eae0000004200 */
[-C--:B---3--:R-:W-:Y:S08]  /*79d0*/  HMMA.16816.F32 R100, R32, R24.reuse, R100 ;  /* 0x000000182064723c */ /* 0x088ff00000001864 */
[C---:B------:R-:W-:Y:S08]  /*79e0*/  HMMA.16816.F32 R104, R132.reuse, R24, R104 ;  /* 0x000000188468723c */ /* 0x040ff00000001868 */
[-C--:B------:R-:W-:Y:S08]  /*79f0*/  HMMA.16816.F32 R108, R132, R26.reuse, R108 ;  /* 0x0000001a846c723c */ /* 0x080ff0000000186c */
[C---:B------:R-:W-:Y:S01]  /*7a00*/  HMMA.16816.F32 R112, R32.reuse, R26, R112 ;  /* 0x0000001a2070723c */ /* 0x040fe20000001870 */
[----:B------:R-:W-:Y:S07]  /*7a10*/  LDSM.16.MT88.4 R24, [R2+0x10800] ;  /* 0x010800000218783b */ /* 0x000fee0000004200 */
[-C--:B-1----:R-:W-:Y:S08]  /*7a20*/  HMMA.16816.F32 R116, R32, R8.reuse, R116 ;  /* 0x000000082074723c */ /* 0x082ff00000001874 */
[C---:B------:R-:W-:Y:S08]  /*7a30*/  HMMA.16816.F32 R120, R132.reuse, R8, R120 ;  /* 0x000000088478723c */ /* 0x040ff00000001878 */
[-C--:B------:R-:W-:Y:S01]  /*7a40*/  HMMA.16816.F32 R124, R132, R10.reuse, R124 ;  /* 0x0000000a847c723c */ /* 0x080fe2000000187c */
[----:B------:R-:W1:Y:S07]  /*7a50*/  LDSM.16.MT88.4 R132, [R3+0xc00] ;  /* 0x000c00000384783b */ /* 0x000e6e0000004200 */
[----:B------:R-:W-:Y:S01]  /*7a60*/  HMMA.16816.F32 R128, R32, R10, R128 ;  /* 0x0000000a2080723c */ /* 0x000fe20000001880 */
[----:B------:R3:W1:Y:S07]  /*7a70*/  LDSM.16.MT88.4 R8, [R3+0x2c00] ;  /* 0x002c00000308783b */ /* 0x00066e0000004200 */
[-C--:B----4-:R-:W-:Y:S08]  /*7a80*/  HMMA.16816.F32 R84, R4, R12.reuse, R84 ;  /* 0x0000000c0454723c */ /* 0x090ff00000001854 */
[C---:B------:R-:W-:Y:S08]  /*7a90*/  HMMA.16816.F32 R88, R16.reuse, R12, R88 ;  /* 0x0000000c1058723c */ /* 0x040ff00000001858 */
[-C--:B------:R-:W-:Y:S04]  /*7aa0*/  HMMA.16816.F32 R92, R16, R14.reuse, R92 ;  /* 0x0000000e105c723c */ /* 0x080fe8000000185c */
[----:B---3--:R-:W-:Y:S04]  /*7ab0*/  IMAD.MOV.U32 R3, RZ, RZ, R0 ;  /* 0x000000ffff037224 */ /* 0x008fe800078e0000 */
[C---:B------:R-:W-:Y:S08]  /*7ac0*/  HMMA.16816.F32 R96, R4.reuse, R14, R96 ;  /* 0x0000000e0460723c */ /* 0x040ff00000001860 */
[-C--:B------:R-:W-:Y:S08]  /*7ad0*/  HMMA.16816.F32 R100, R4, R28.reuse, R100 ;  /* 0x0000001c0464723c */ /* 0x080ff00000001864 */
[C---:B------:R-:W-:Y:S08]  /*7ae0*/  HMMA.16816.F32 R104, R16.reuse, R28, R104 ;  /* 0x0000001c1068723c */ /* 0x040ff00000001868 */
[-C--:B------:R-:W-:Y:S08]  /*7af0*/  HMMA.16816.F32 R108, R16, R30.reuse, R108 ;  /* 0x0000001e106c723c */ /* 0x080ff0000000186c */
[C---:B------:R-:W-:Y:S08]  /*7b00*/  HMMA.16816.F32 R112, R4.reuse, R30, R112 ;  /* 0x0000001e0470723c */ /* 0x040ff00000001870 */
[-C--:B--2---:R-:W-:Y:S08]  /*7b10*/  HMMA.16816.F32 R116, R4, R20.reuse, R116 ;  /* 0x000000140474723c */ /* 0x084ff00000001874 */
[C---:B------:R-:W-:Y:S08]  /*7b20*/  HMMA.16816.F32 R120, R16.reuse, R20, R120 ;  /* 0x000000141078723c */ /* 0x040ff00000001878 */
[-C--:B------:R-:W-:Y:S08]  /*7b30*/  HMMA.16816.F32 R124, R16, R22.reuse, R124 ;  /* 0x00000016107c723c */ /* 0x080ff0000000187c */
[----:B------:R-:W-:Y:S08]  /*7b40*/  HMMA.16816.F32 R128, R4, R22, R128 ;  /* 0x000000160480723c */ /* 0x000ff00000001880 */
[-C--:B-1----:R-:W-:Y:S08]  /*7b50*/  HMMA.16816.F32 R84, R24, R132.reuse, R84 ;  /* 0x000000841854723c */ /* 0x082ff00000001854 */
        /* <DEDUP_REMOVED lines=11> */
[----:B------:R-:W-:-:S07]  /*7c10*/  @P0 BRA `(.L_x_31) ;  /* 0xffffc74000000947 */ /* 0x000fce000383ffff */
[----:B------:R-:W2:Y:S04]  /*7c20*/  LDL R145, [R1+0x2c] ;  /* 0x00002c0001917983 */ /* 0x000ea80000100800 */
[----:B------:R-:W3:Y:S01]  /*7c30*/  LDL R144, [R1+0x30] ;  /* 0x0000300001907983 */ /* 0x000ee20000100800 */
[----:B------:R-:W-:Y:S01]  /*7c40*/  FMUL.FTZ R84, R84, c[0x0][0x2e0] ;  /* 0x0000b80054547a20 */ /* 0x000fe20000410000 */
[----:B------:R-:W-:Y:S01]  /*7c50*/  F2FP.PACK_AB R36, R37, R36 ;  /* 0x000000242524723e */ /* 0x000fe200000000ff */
[----:B------:R-:W-:Y:S01]  /*7c60*/  FMUL.FTZ R25, R85, c[0x0][0x2e0] ;  /* 0x0000b80055197a20 */ /* 0x000fe20000410000 */
[----:B------:R-:W-:Y:S01]  /*7c70*/  F2FP.PACK_AB R38, R39, R38 ;  /* 0x000000262726723e */ /* 0x000fe200000000ff */
[----:B------:R-:W-:Y:S01]  /*7c80*/  FMUL.FTZ R86, R86, c[0x0][0x2e0] ;  /* 0x0000b80056567a20 */ /* 0x000fe20000410000 */
[----:B------:R-:W-:Y:S01]  /*7c90*/  F2FP.PACK_AB R48, R49, R48 ;  /* 0x000000303130723e */ /* 0x000fe200000000ff */
[----:B------:R-:W-:Y:S01]  /*7ca0*/  FMUL.FTZ R24, R87, c[0x0][0x2e0] ;  /* 0x0000b80057187a20 */ /* 0x000fe20000410000 */
[----:B------:R-:W-:Y:S01]  /*7cb0*/  F2FP.PACK_AB R25, R25, R84 ;  /* 0x000000541919723e */ /* 0x000fe200000000ff */
[----:B------:R-:W-:Y:S01]  /*7cc0*/  BAR.SYNC.DEFER_BLOCKING 0x0 ;  /* 0x0000000000007b1d */ /* 0x000fe20000010000 */
        /* <DEDUP_REMOVED lines=85> */
[----:B------:R-:W-:Y:S01]  /*8220*/  UISETP.NE.AND UP0, UPT, UR26, -0x1, UPT ;  /* 0xffffffff1a00788c */ /* 0x000fe2000bf05270 */
[----:B------:R-:W-:Y:S01]  /*8230*/  FMUL.FTZ R0, R127, c[0x0][0x2e0] ;  /* 0x0000b8007f007a20 */ /* 0x000fe20000410000 */
[----:B------:R-:W-:Y:S01]  /*8240*/  F2FP.PACK_AB R3, R3, R124 ;  /* 0x0000007c0303723e */ /* 0x000fe200000000ff */
[----:B------:R-:W-:-:S03]  /*8250*/  ULDC.64 UR8, c[0x0][0x3a0] ;  /* 0x0000e80000087ab9 */ /* 0x000fc60000000a00 */
[----:B------:R-:W-:Y:S02]  /*8260*/  F2FP.PACK_AB R0, R0, R126 ;  /* 0x0000007e0000723e */ /* 0x000fe400000000ff */
[----:B------:R-:W-:-:S03]  /*8270*/  PLOP3.LUT P0, PT, PT, PT, UP0, 0x80, 0x0 ;  /* 0x000000000000781c */ /* 0x000fc60003f0f008 */
[----:B------:R-:W-:-:S04]  /*8280*/  @UP0 UIADD3 UR6, UR19, UR26, URZ ;  /* 0x0000001a13060290 */ /* 0x000fc8000fffe03f */
[----:B------:R-:W-:-:S04]  /*8290*/  @UP0 UIMAD.WIDE.U32 UR4, UR6, UR8, URZ ;  /* 0x00000008060402a5 */ /* 0x000fc8000f8e003f */
[----:B------:R-:W-:-:S03]  /*82a0*/  @UP0 UIMAD UR15, UR6, UR9, UR5 ;  /* 0x00000009060f02a4 */ /* 0x000fc6000f8e0205 */
[----:B------:R-:W-:Y:S01]  /*82b0*/  @UP0 UMOV UR11, UR4 ;  /* 0x00000004000b0c82 */ /* 0x000fe20008000000 */
[----:B--2---:R1:W-:Y:S04]  /*82c0*/  STS [R145], R25 ;  /* 0x0000001991007388 */ /* 0x0043e80000000800 */
[----:B------:R1:W-:Y:S04]  /*82d0*/  STS [R145+0x200], R24 ;  /* 0x0002001891007388 */ /* 0x0003e80000000800 */
[----:B---3--:R1:W-:Y:S04]  /*82e0*/  STS [R144], R21 ;  /* 0x0000001590007388 */ /* 0x0083e80000000800 */
[----:B------:R1:W-:Y:S04]  /*82f0*/  STS [R144+0x200], R20 ;  /* 0x0002001490007388 */ /* 0x0003e80000000800 */
        /* <DEDUP_REMOVED lines=43> */
[----:B------:R1:W-:Y:S01]  /*85b0*/  STS [R144+0xb200], R78 ;  /* 0x00b2004e90007388 */ /* 0x0003e20000000800 */
        /* <DEDUP_REMOVED lines=13> */
.L_x_32:
        /* <DEDUP_REMOVED lines=18> */
.L_x_33:
[----:B------:R-:W-:Y:S01]  /*87b0*/  BAR.SYNC.DEFER_BLOCKING 0x0 ;  /* 0x0000000000007b1d */ /* 0x000fe20000010000 */
[----:B-1---5:R-:W-:Y:S01]  /*87c0*/  IMAD.SHL.U32 R3, R151, 0x2, RZ ;  /* 0x0000000297037824 */ /* 0x022fe200078e00ff */
[----:B------:R-:W-:Y:S01]  /*87d0*/  USHF.L.U32 UR4, UR18, 0x7, URZ ;  /* 0x0000000712047899 */ /* 0x000fe2000800063f */
[--C-:B------:R-:W-:Y:S01]  /*87e0*/  SHF.R.S32.HI R7, RZ, 0x1f, R250.reuse ;  /* 0x0000001fff077819 */ /* 0x100fe200000114fa */
[----:B------:R-:W-:Y:S02]  /*87f0*/  IMAD.MOV.U32 R6, RZ, RZ, R250 ;  /* 0x000000ffff067224 */ /* 0x000fe400078e00fa */
[----:B------:R-:W1:Y:S01]  /*8800*/  S2R R9, SR_TID.X ;  /* 0x0000000000097919 */ /* 0x000e620000002100 */
[----:B------:R-:W-:Y:S01]  /*8810*/  USHF.R.S32.HI UR8, URZ, 0x1f, UR4 ;  /* 0x0000001f3f087899 */ /* 0x000fe20008011404 */
[----:B------:R-:W-:Y:S01]  /*8820*/  IMAD.U32 R25, RZ, RZ, UR4 ;  /* 0x00000004ff197e24 */ /* 0x000fe2000f8e00ff */
[----:B------:R-:W-:Y:S01]  /*8830*/  ULDC.64 UR6, c[0x0][0x3a0] ;  /* 0x0000e80000067ab9 */ /* 0x000fe20000000a00 */
[----:B------:R-:W-:Y:S01]  /*8840*/  BSSY B0, `(.L_x_34) ;  /* 0x000002e000007945 */ /* 0x000fe20003800000 */
[----:B------:R-:W-:Y:S01]  /*8850*/  UIMAD UR5, UR8, UR6, URZ ;  /* 0x00000006080572a4 */ /* 0x000fe2000f8e023f */
[----:B------:R-:W-:-:S03]  /*8860*/  IMAD.WIDE.U32 R4, R25, c[0x0][0x3a0], R6 ;  /* 0x0000e80019047a25 */ /* 0x000fc600078e0006 */
[----:B------:R-:W-:Y:S02]  /*8870*/  UIMAD UR5, UR4, UR7, UR5 ;  /* 0x00000007040572a4 */ /* 0x000fe4000f8e0205 */
[----:B------:R-:W-:Y:S01]  /*8880*/  IADD3 R4, P0, R4, UR11, RZ ;  /* 0x0000000b04047c10 */ /* 0x000fe2000ff1e0ff */
[----:B------:R-:W-:Y:S02]  /*8890*/  ULDC.64 UR6, c[0x0][0x3b8] ;  /* 0x0000ee0000067ab9 */ /* 0x000fe40000000a00 */
[----:B------:R-:W-:Y:S01]  /*88a0*/  UIMAD UR6, UR58, UR6, URZ ;  /* 0x000000063a0672a4 */ /* 0x000fe2000f8e023f */
[----:B------:R-:W-:Y:S01]  /*88b0*/  IMAD.U32 R8, RZ, RZ, UR5 ;  /* 0x00000005ff087e24 */ /* 0x000fe2000f8e00ff */
[----:B------:R-:W-:Y:S01]  /*88c0*/  UIMAD UR5, UR18, -0x80, UR14 ;  /* 0xffffff80120578a4 */ /* 0x000fe2000f8e020e */
[----:B------:R2:W3:Y:S01]  /*88d0*/  LDS.128 R36, [R3+0xa000] ;  /* 0x00a0000003247984 */ /* 0x0004e20000000c00 */
[----:B------:R-:W-:Y:S02]  /*88e0*/  UIMAD UR6, UR35, UR7, UR6 ;  /* 0x00000007230672a4 */ /* 0x000fe4000f8e0206 */
[----:B------:R-:W-:Y:S01]  /*88f0*/  IADD3.X R5, R5, UR15, R8, P0, !PT ;  /* 0x0000000f05057c10 */ /* 0x000fe200087fe408 */
[----:B------:R-:W-:Y:S01]  /*8900*/  IMAD.U32 R8, RZ, RZ, UR35 ;  /* 0x00000023ff087e24 */ /* 0x000fe2000f8e00ff */
[----:B------:R2:W4:Y:S01]  /*8910*/  LDS.128 R32, [R3+0xc000] ;  /* 0x00c0000003207984 */ /* 0x0005220000000c00 */
[----:B-1----:R-:W-:-:S03]  /*8920*/  SHF.R.S32.HI R0, RZ, 0x1f, R9 ;  /* 0x0000001fff007819 */ /* 0x002fc60000011409 */
[----:B------:R2:W1:Y:S01]  /*8930*/  LDS.128 R28, [R3+0xe000] ;  /* 0x00e00000031c7984 */ /* 0x0004620000000c00 */
[----:B------:R-:W-:Y:S01]  /*8940*/  LEA.HI R0, R0, R9, RZ, 0x2 ;  /* 0x0000000900007211 */ /* 0x000fe200078f10ff */
[----:B------:R-:W-:Y:S02]  /*8950*/  IMAD.WIDE.U32 R8, R8, c[0x0][0x3b8], R4 ;  /* 0x0000ee0008087a25 */ /* 0x000fe400078e0004 */
[----:B------:R2:W1:Y:S01]  /*8960*/  LDS.128 R48, [R3+0xf000] ;  /* 0x00f0000003307984 */ /* 0x0004620000000c00 */
[----:B------:R-:W-:-:S03]  /*8970*/  SHF.R.S32.HI R0, RZ, 0x2, R0 ;  /* 0x00000002ff007819 */ /* 0x000fc60000011400 */
[----:B------:R2:W1:Y:S01]  /*8980*/  LDS.128 R60, [R3+0x10000] ;  /* 0x01000000033c7984 */ /* 0x0004620000000c00 */
[----:B------:R-:W-:Y:S02]  /*8990*/  IADD3 R24, R9, UR6, RZ ;  /* 0x0000000609187c10 */ /* 0x000fe4000fffe0ff */
[----:B------:R-:W-:Y:S01]  /*89a0*/  ISETP.GE.AND P4, PT, R0, UR5, PT ;  /* 0x0000000500007c0c */ /* 0x000fe2000bf86270 */
[----:B------:R2:W1:Y:S01]  /*89b0*/  LDS.128 R44, [R3+0x11000] ;  /* 0x01100000032c7984 */ /* 0x0004620000000c00 */
[----:B------:R-:W-:-:S03]  /*89c0*/  SHF.R.S32.HI R26, RZ, 0x1f, R0 ;  /* 0x0000001fff1a7819 */ /* 0x000fc60000011400 */
[----:B------:R2:W1:Y:S04]  /*89d0*/  LDS.128 R56, [R3+0x12000] ;  /* 0x0120000003387984 */ /* 0x0004680000000c00 */
[----:B------:R2:W1:Y:S04]  /*89e0*/  LDS.128 R40, [R3+0x13000] ;  /* 0x0130000003287984 */ /* 0x0004680000000c00 */
[----:B------:R2:W1:Y:S01]  /*89f0*/  LDS.128 R52, [R3+0x14000] ;  /* 0x0140000003347984 */ /* 0x0004620000000c00 */
[----:B------:R-:W-:Y:S05]  /*8a00*/  @P4 BRA `(.L_x_35) ;  /* 0x0000011000004947 */ /* 0x000fea0003800000 */
[----:B------:R-:W-:Y:S01]  /*8a10*/  ISETP.GE.AND P2, PT, R250, c[0x0][0x220], PT ;  /* 0x00008800fa007a0c */ /* 0x000fe20003f46270 */
[----:B------:R-:W5:Y:S01]  /*8a20*/  LDS.128 R20, [R3+0xb000] ;  /* 0x00b0000003147984 */ /* 0x000f620000000c00 */
[----:B------:R-:W-:Y:S01]  /*8a30*/  MOV R5, R24 ;  /* 0x0000001800057202 */ /* 0x000fe20000000f00 */
[----:B------:R-:W-:Y:S01]  /*8a40*/  IMAD.MOV.U32 R4, RZ, RZ, R8 ;  /* 0x000000ffff047224 */ /* 0x000fe200078e0008 */
[----:B------:R-:W-:Y:S01]  /*8a50*/  ISETP.GE.AND P1, PT, R150, c[0x0][0x220], PT ;  /* 0x0000880096007a0c */ /* 0x000fe20003f26270 */
[----:B------:R-:W-:Y:S01]  /*8a60*/  LDS.128 R12, [R3+0xd000] ;  /* 0x00d00000030c7984 */ /* 0x000fe20000000c00 */
[----:B------:R-:W-:Y:S01]  /*8a70*/  ISETP.GE.AND P0, PT, R149, c[0x0][0x220], PT ;  /* 0x0000880095007a0c */ /* 0x000fe20003f06270 */
[----:B------:R-:W-:-:S05]  /*8a80*/  IMAD.WIDE.U32 R10, R0, c[0x0][0x3a0], R4 ;  /* 0x0000e800000a7a25 */ /* 0x000fca00078e0004 */
[----:B------:R-:W-:Y:S01]  /*8a90*/  LEA R4, P3, R10, c[0x0][0x340], 0x1 ;  /* 0x0000d0000a047a11 */ /* 0x000fe200078608ff */
[----:B------:R2:W4:Y:S02]  /*8aa0*/  @!P2 LDS.128 R16, [R3+0x9000] ;  /* 0x009000000310a984 */ /* 0x0005240000000c00 */
[----:B--2---:R-:W-:-:S04]  /*8ab0*/  IMAD R3, R26, c[0x0][0x3a0], RZ ;  /* 0x0000e8001a037a24 */ /* 0x004fc800078e02ff */
[----:B------:R-:W-:-:S04]  /*8ac0*/  IMAD R3, R0, c[0x0][0x3a4], R3 ;  /* 0x0000e90000037a24 */ /* 0x000fc800078e0203 */
[----:B------:R-:W-:-:S05]  /*8ad0*/  IMAD.IADD R3, R3, 0x1, R11 ;  /* 0x0000000103037824 */ /* 0x000fca00078e020b */
[----:B------:R-:W-:-:S05]  /*8ae0*/  LEA.HI.X R5, R10, c[0x0][0x344], R3, 0x1, P3 ;  /* 0x0000d1000a057a11 */ /* 0x000fca00018f0c03 */
[----:B-----5:R2:W-:Y:S04]  /*8af0*/  @!P1 STG.E.128 [R4.64+0x40], R20 ;  /* 0x0000401404009986 */ /* 0x0205e8000c101d0c */
[----:B----4-:R2:W-:Y:S04]  /*8b00*/  @!P2 STG.E.128 [R4.64], R16 ;  /* 0x000000100400a986 */ /* 0x0105e8000c101d0c */
[----:B------:R2:W-:Y:S02]  /*8b10*/  @!P0 STG.E.128 [R4.64+0x80], R12 ;  /* 0x0000800c04008986 */ /* 0x0005e4000c101d0c */
.L_x_35:
[----:B------:R-:W-:Y:S05]  /*8b20*/  BSYNC B0 ;  /* 0x0000000000007941 */ /* 0x000fea0003800000 */
.L_x_34:
[----:B--2---:R-:W-:Y:S01]  /*8b30*/  IADD3 R3, R0, 0x40, RZ ;  /* 0x0000004000037810 */ /* 0x004fe20007ffe0ff */
[----:B------:R-:W-:Y:S03]  /*8b40*/  BSSY B0, `(.L_x_36) ;  /* 0x0000013000007945 */ /* 0x000fe60003800000 */
[----:B------:R-:W-:-:S13]  /*8b50*/  ISETP.GE.AND P3, PT, R3, UR5, PT ;  /* 0x0000000503007c0c */ /* 0x000fda000bf66270 */
[----:B------:R-:W-:Y:S05]  /*8b60*/  @P3 BRA `(.L_x_37) ;  /* 0x0000010000003947 */ /* 0x000fea0003800000 */
[----:B------:R-:W-:Y:S02]  /*8b70*/  IADD3 R3, P0, R0, 0x40, RZ ;  /* 0x0000004000037810 */ /* 0x000fe40007f1e0ff */
[----:B------:R-:W-:Y:S02]  /*8b80*/  MOV R5, R24 ;  /* 0x0000001800057202 */ /* 0x000fe40000000f00 */
[----:B------:R-:W-:Y:S01]  /*8b90*/  ISETP.GE.AND P2, PT, R250, c[0x0][0x220], PT ;  /* 0x00008800fa007a0c */ /* 0x000fe20003f46270 */
[----:B------:R-:W-:Y:S01]  /*8ba0*/  IMAD.X R4, RZ, RZ, R26, P0 ;  /* 0x000000ffff047224 */ /* 0x000fe200000e061a */
[----:B------:R-:W-:Y:S02]  /*8bb0*/  ISETP.GE.AND P1, PT, R150, c[0x0][0x220], PT ;  /* 0x0000880096007a0c */ /* 0x000fe40003f26270 */
[----:B------:R-:W-:Y:S01]  /*8bc0*/  ISETP.GE.AND P0, PT, R149, c[0x0][0x220], PT ;  /* 0x0000880095007a0c */ /* 0x000fe20003f06270 */
[----:B------:R-:W-:Y:S02]  /*8bd0*/  IMAD R9, R4, c[0x0][0x3a0], RZ ;  /* 0x0000e80004097a24 */ /* 0x000fe400078e02ff */
[----:B------:R-:W-:-:S04]  /*8be0*/  IMAD.MOV.U32 R4, RZ, RZ, R8 ;  /* 0x000000ffff047224 */ /* 0x000fc800078e0008 */
[----:B------:R-:W-:-:S04]  /*8bf0*/  IMAD.WIDE.U32 R10, R3, c[0x0][0x3a0], R4 ;  /* 0x0000e800030a7a25 */ /* 0x000fc800078e0004 */
[----:B------:R-:W-:Y:S01]  /*8c00*/  IMAD R3, R3, c[0x0][0x3a4], R9 ;  /* 0x0000e90003037a24 */ /* 0x000fe200078e0209 */
[----:B------:R-:W-:-:S03]  /*8c10*/  LEA R4, P5, R10, c[0x0][0x340], 0x1 ;  /* 0x0000d0000a047a11 */ /* 0x000fc600078a08ff */
[----:B------:R-:W-:-:S05]  /*8c20*/  IMAD.IADD R3, R3, 0x1, R11 ;  /* 0x0000000103037824 */ /* 0x000fca00078e020b */
[----:B------:R-:W-:-:S05]  /*8c30*/  LEA.HI.X R5, R10, c[0x0][0x344], R3, 0x1, P5 ;  /* 0x0000d1000a057a11 */ /* 0x000fca00028f0c03 */
[----:B---3--:R2:W-:Y:S04]  /*8c40*/  @!P2 STG.E.128 [R4.64], R36 ;  /* 0x000000240400a986 */ /* 0x0085e8000c101d0c */
[----:B----4-:R2:W-:Y:S04]  /*8c50*/  @!P1 STG.E.128 [R4.64+0x40], R32 ;  /* 0x0000402004009986 */ /* 0x0105e8000c101d0c */
[----:B-1----:R2:W-:Y:S02]  /*8c60*/  @!P0 STG.E.128 [R4.64+0x80], R28 ;  /* 0x0000801c04008986 */ /* 0x0025e4000c101d0c */
.L_x_37:
[----:B------:R-:W-:Y:S05]  /*8c70*/  BSYNC B0 ;  /* 0x0000000000007941 */ /* 0x000fea0003800000 */
.L_x_36:
[----:B------:R-:W-:Y:S01]  /*8c80*/  ULDC.64 UR6, c[0x0][0x3a8] ;  /* 0x0000ea0000067ab9 */ /* 0x000fe20000000a00 */
[----:B------:R-:W-:Y:S01]  /*8c90*/  IMAD.WIDE.U32 R6, R25, c[0x0][0x3a8], R6 ;  /* 0x0000ea0019067a25 */ /* 0x000fe200078e0006 */
[----:B------:R-:W-:Y:S01]  /*8ca0*/  UIMAD UR5, UR8, UR6, URZ ;  /* 0x00000006080572a4 */ /* 0x000fe2000f8e023f */
[----:B------:R-:W-:Y:S03]  /*8cb0*/  BSSY B0, `(.L_x_38) ;  /* 0x000001a000007945 */ /* 0x000fe60003800000 */
[----:B------:R-:W-:Y:S01]  /*8cc0*/  UIMAD UR4, UR4, UR7, UR5 ;  /* 0x00000007040472a4 */ /* 0x000fe2000f8e0205 */
[----:B------:R-:W-:-:S05]  /*8cd0*/  IADD3 R6, P0, R6, UR9, RZ ;  /* 0x0000000906067c10 */ /* 0x000fca000ff1e0ff */
[----:B------:R-:W-:Y:S01]  /*8ce0*/  IMAD.U32 R3, RZ, RZ, UR4 ;  /* 0x00000004ff037e24 */ /* 0x000fe2000f8e00ff */
[----:B------:R-:W-:Y:S02]  /*8cf0*/  ULDC.64 UR4, c[0x0][0x3c0] ;  /* 0x0000f00000047ab9 */ /* 0x000fe40000000a00 */
[----:B------:R-:W-:Y:S02]  /*8d00*/  UIMAD UR4, UR58, UR4, URZ ;  /* 0x000000043a0472a4 */ /* 0x000fe4000f8e023f */
[----:B------:R-:W-:Y:S02]  /*8d10*/  IADD3.X R7, R7, UR10, R3, P0, !PT ;  /* 0x0000000a07077c10 */ /* 0x000fe400087fe403 */
[----:B------:R-:W-:Y:S01]  /*8d20*/  MOV R3, UR35 ;  /* 0x0000002300037c02 */ /* 0x000fe20008000f00 */
[----:B------:R-:W-:-:S04]  /*8d30*/  UIMAD UR4, UR35, UR5, UR4 ;  /* 0x00000005230472a4 */ /* 0x000fc8000f8e0204 */
[----:B------:R-:W-:-:S05]  /*8d40*/  IMAD.WIDE.U32 R6, R3, c[0x0][0x3c0], R6 ;  /* 0x0000f00003067a25 */ /* 0x000fca00078e0006 */
[----:B------:R-:W-:Y:S01]  /*8d50*/  IADD3 R3, R7, UR4, RZ ;  /* 0x0000000407037c10 */ /* 0x000fe2000fffe0ff */
[----:B------:R-:W-:Y:S05]  /*8d60*/  @P4 BRA `(.L_x_39) ;  /* 0x000000e000004947 */ /* 0x000fea0003800000 */
[----:B--2---:R-:W-:Y:S01]  /*8d70*/  MOV R5, R3 ;  /* 0x0000000300057202 */ /* 0x004fe20000000f00 */
[----:B------:R-:W-:Y:S01]  /*8d80*/  IMAD.MOV.U32 R4, RZ, RZ, R6 ;  /* 0x000000ffff047224 */ /* 0x000fe200078e0006 */
[----:B------:R-:W-:Y:S01]  /*8d90*/  ISETP.GE.AND P2, PT, R250, c[0x0][0x220], PT ;  /* 0x00008800fa007a0c */ /* 0x000fe20003f46270 */
[----:B------:R-:W-:Y:S01]  /*8da0*/  IMAD R10, R26, c[0x0][0x3a8], RZ ;  /* 0x0000ea001a0a7a24 */ /* 0x000fe200078e02ff */
[----:B------:R-:W-:Y:S01]  /*8db0*/  ISETP.GE.AND P1, PT, R150, c[0x0][0x220], PT ;  /* 0x0000880096007a0c */ /* 0x000fe20003f26270 */
[----:B------:R-:W-:Y:S01]  /*8dc0*/  IMAD.WIDE.U32 R8, R0, c[0x0][0x3a8], R4 ;  /* 0x0000ea0000087a25 */ /* 0x000fe200078e0004 */
[----:B------:R-:W-:-:S03]  /*8dd0*/  ISETP.GE.AND P0, PT, R149, c[0x0][0x220], PT ;  /* 0x0000880095007a0c */ /* 0x000fc60003f06270 */
[----:B------:R-:W-:-:S04]  /*8de0*/  IMAD R4, R0, c[0x0][0x3ac], R10 ;  /* 0x0000eb0000047a24 */ /* 0x000fc800078e020a */
[----:B------:R-:W-:Y:S01]  /*8df0*/  IMAD.IADD R5, R4, 0x1, R9 ;  /* 0x0000000104057824 */ /* 0x000fe200078e0209 */
[----:B------:R-:W-:-:S04]  /*8e00*/  LEA R4, P4, R8, c[0x0][0x348], 0x1 ;  /* 0x0000d20008047a11 */ /* 0x000fc800078808ff */
[----:B------:R-:W-:-:S05]  /*8e10*/  LEA.HI.X R5, R8, c[0x0][0x34c], R5, 0x1, P4 ;  /* 0x0000d30008057a11 */ /* 0x000fca00020f0c05 */
[----:B-1----:R1:W-:Y:S04]  /*8e20*/  @!P2 STG.E.128 [R4.64], R48 ;  /* 0x000000300400a986 */ /* 0x0023e8000c101d0c */
[----:B------:R1:W-:Y:S04]  /*8e30*/  @!P1 STG.E.128 [R4.64+0x40], R44 ;  /* 0x0000402c04009986 */ /* 0x0003e8000c101d0c */
[----:B------:R1:W-:Y:S02]  /*8e40*/  @!P0 STG.E.128 [R4.64+0x80], R40 ;  /* 0x0000802804008986 */ /* 0x0003e4000c101d0c */
.L_x_39:
[----:B------:R-:W-:Y:S05]  /*8e50*/  BSYNC B0 ;  /* 0x0000000000007941 */ /* 0x000fea0003800000 */
.L_x_38:
[----:B------:R-:W-:Y:S05]  /*8e60*/  @P3 BRA `(.L_x_15) ;  /* 0x000000f000003947 */ /* 0x000fea0003800000 */
[----:B------:R-:W-:Y:S01]  /*8e70*/  IADD3 R0, P0, R0, 0x40, RZ ;  /* 0x0000004000007810 */ /* 0x000fe20007f1e0ff */
[----:B------:R-:W-:Y:S01]  /*8e80*/  IMAD.MOV.U32 R7, RZ, RZ, R3 ;  /* 0x000000ffff077224 */ /* 0x000fe200078e0003 */
[----:B------:R-:W-:-:S02]  /*8e90*/  ISETP.GE.AND P2, PT, R250, c[0x0][0x220], PT ;  /* 0x00008800fa007a0c */ /* 0x000fc40003f46270 */
[----:B------:R-:W-:Y:S01]  /*8ea0*/  ISETP.GE.AND P1, PT, R150, c[0x0][0x220], PT ;  /* 0x0000880096007a0c */ /* 0x000fe20003f26270 */
[----:B-12---:R-:W-:Y:S01]  /*8eb0*/  IMAD.X R4, RZ, RZ, R26, P0 ;  /* 0x000000ffff047224 */ /* 0x006fe200000e061a */
[----:B------:R-:W-:Y:S01]  /*8ec0*/  ISETP.GE.AND P0, PT, R149, c[0x0][0x220], PT ;  /* 0x0000880095007a0c */ /* 0x000fe20003f06270 */
[----:B------:R-:W-:-:S04]  /*8ed0*/  IMAD.WIDE.U32 R6, R0, c[0x0][0x3a8], R6 ;  /* 0x0000ea0000067a25 */ /* 0x000fc800078e0006 */
[----:B------:R-:W-:-:S04]  /*8ee0*/  IMAD R4, R4, c[0x0][0x3a8], RZ ;  /* 0x0000ea0004047a24 */ /* 0x000fc800078e02ff */
[----:B------:R-:W-:Y:S01]  /*8ef0*/  IMAD R0, R0, c[0x0][0x3ac], R4 ;  /* 0x0000eb0000007a24 */ /* 0x000fe200078e0204 */
[----:B------:R-:W-:-:S03]  /*8f00*/  LEA R4, P3, R6, c[0x0][0x348], 0x1 ;  /* 0x0000d20006047a11 */ /* 0x000fc600078608ff */
[----:B------:R-:W-:-:S05]  /*8f10*/  IMAD.IADD R0, R0, 0x1, R7 ;  /* 0x0000000100007824 */ /* 0x000fca00078e0207 */
[----:B------:R-:W-:-:S05]  /*8f20*/  LEA.HI.X R5, R6, c[0x0][0x34c], R0, 0x1, P3 ;  /* 0x0000d30006057a11 */ /* 0x000fca00018f0c00 */
[----:B------:R1:W-:Y:S04]  /*8f30*/  @!P2 STG.E.128 [R4.64], R60 ;  /* 0x0000003c0400a986 */ /* 0x0003e8000c101d0c */
[----:B------:R1:W-:Y:S04]  /*8f40*/  @!P1 STG.E.128 [R4.64+0x40], R56 ;  /* 0x0000403804009986 */ /* 0x0003e8000c101d0c */
[----:B------:R1:W-:Y:S02]  /*8f50*/  @!P0 STG.E.128 [R4.64+0x80], R52 ;  /* 0x0000803404008986 */ /* 0x0003e4000c101d0c */
.L_x_15:
[----:B------:R-:W-:Y:S05]  /*8f60*/  BSYNC B1 ;  /* 0x0000000000017941 */ /* 0x000fea0003800000 */
.L_x_1:
[----:B------:R-:W-:Y:S02]  /*8f70*/  ULDC UR5, c[0x0][0x218] ;  /* 0x0000860000057ab9 */ /* 0x000fe40000000800 */
[----:B------:R-:W-:-:S04]  /*8f80*/  UIADD3 UR5, UR5, 0x7f, URZ ;  /* 0x0000007f05057890 */ /* 0x000fc8000fffe03f */
[----:B------:R-:W-:-:S04]  /*8f90*/  USHF.R.S32.HI UR4, URZ, 0x1f, UR5 ;  /* 0x0000001f3f047899 */ /* 0x000fc80008011405 */
[----:B------:R-:W-:-:S03]  /*8fa0*/  ULEA.HI UR4, UR4, UR5, URZ, 0x7 ;  /* 0x0000000504047291 */ /* 0x000fc6000f8f383f */
[----:B------:R-:W-:Y:S02]  /*8fb0*/  ULDC UR5, c[0x0][0xc] ;  /* 0x0000030000057ab9 */ /* 0x000fe40000000800 */
[----:B------:R-:W-:Y:S02]  /*8fc0*/  UIADD3 UR18, UR18, UR5, URZ ;  /* 0x0000000512127290 */ /* 0x000fe4000fffe03f */
[----:B------:R-:W-:-:S04]  /*8fd0*/  USHF.R.S32.HI UR4, URZ, 0x7, UR4 ;  /* 0x000000073f047899 */ /* 0x000fc80008011404 */
[----:B------:R-:W-:-:S06]  /*8fe0*/  UISETP.GE.AND UP0, UPT, UR18, UR4, UPT ;  /* 0x000000041200728c */ /* 0x000fcc000bf06270 */
[----:B------:R-:W-:-:S13]  /*8ff0*/  PLOP3.LUT P0, PT, PT, PT, UP0, 0x80, 0x0 ;  /* 0x000000000000781c */ /* 0x000fda0003f0f008 */
[----:B------:R-:W-:Y:S01]  /*9000*/  @P0 CALL.REL.NOINC `(.L_x_40) ;  /* 0x0000001000000944 */ /* 0x000fe20003c00000 */
[----:B------:R-:W-:Y:S05]  /*9010*/  BRA `(.L_x_41) ;  /* 0xffff7e3000007947 */ /* 0x000fea000383ffff */
.L_x_40:
[----:B------:R-:W-:Y:S05]  /*9020*/  EXIT ;  /* 0x000000000000794d */ /* 0x000fea0003800000 */
.L_x_42:
[----:B------:R-:W-:-:S00]  /*9030*/  BRA `(.L_x_42) ;  /* 0xfffffff000007947 */ /* 0x000fc0000383ffff */
[----:B------:R-:W-:-:S00]  /*9040*/  NOP ;  /* 0x0000000000007918 */ /* 0x000fc00000000000 */
        /* <DEDUP_REMOVED lines=11> */
.L_x_664:


//--------------------- .text._ZN5flash44flash_bwd_dq_dk_dv_loop_seqk_parallel_kernelI23Flash_bwd_kernel_traitsILi96ELi64ELi128ELi8ELi2ELi4ELi4ELb1ELb0EN7cutlass6half_tE19Flash_kernel_traitsILi96ELi64ELi128ELi8ES3_EELb0ELb1ELb0ELb0ELb1ELb1ELb0EEEvNS_16Flash_bwd_paramsE --------------------------
	.section	.text._ZN5flash44flash_bwd_dq_dk_dv_loop_seqk_parallel_kernelI23Flash_bwd_kernel_traitsILi96ELi64ELi128ELi8ELi2ELi4ELi4ELb1ELb0EN7cutlass6half_tE19Flash_kernel_traitsILi96ELi64ELi128ELi8ES3_EELb0ELb1ELb0ELb0ELb1ELb1ELb0EEEvNS_16Flash_bwd_paramsE,"ax",@progbits
	.sectioninfo	@"SHI_REGISTERS=255"
	.align	128
        .global         _ZN5flash44flash_bwd_dq_dk_dv_loop_seqk_parallel_kernelI23Flash_bwd_kernel_traitsILi96ELi64ELi128ELi8ELi2ELi4ELi4ELb1ELb0EN7cutlass6half_tE19Flash_kernel_traitsILi96ELi64ELi128ELi8ES3_EELb0ELb1ELb0ELb0ELb1ELb1ELb0EEEvNS_16Flash_bwd_paramsE
        .type           _ZN5flash44flash_bwd_dq_dk_dv_loop_seqk_parallel_kernelI23Flash_bwd_kernel_traitsILi96ELi64ELi128ELi8ELi2ELi4ELi4ELb1ELb0EN7cutlass6half_tE19Flash_kernel_traitsILi96ELi64ELi128ELi8ES3_EELb0ELb1ELb0ELb0ELb1ELb1ELb0EEEvNS_16Flash_bwd_paramsE,@function
        .size           _ZN5flash44flash_bwd_dq_dk_dv_loop_seqk_parallel_kernelI23Flash_bwd_kernel_traitsILi96ELi64ELi128ELi8ELi2ELi4ELi4ELb1ELb0EN7cutlass6half_tE19Flash_kernel_traitsILi96ELi64ELi128ELi8ES3_EELb0ELb1ELb0ELb0ELb1ELb1ELb0EEEvNS_16Flash_bwd_paramsE,(.L_x_665 - _ZN5flash44flash_bwd_dq_dk_dv_loop_seqk_parallel_kernelI23Flash_bwd_kernel_traitsILi96ELi64ELi128ELi8ELi2ELi4ELi4ELb1ELb0EN7cutlass6half_tE19Flash_kernel_traitsILi96ELi64ELi128ELi8ES3_EELb0ELb1ELb0ELb0ELb1ELb1ELb0EEEvNS_16Flash_bwd_paramsE)
        .other          _ZN5flash44flash_bwd_dq_dk_dv_loop_seqk_parallel_kernelI23Flash_bwd_kernel_traitsILi96ELi64ELi128ELi8ELi2ELi4ELi4ELb1ELb0EN7cutlass6half_tE19Flash_kernel_traitsILi96ELi64ELi128ELi8ES3_EELb0ELb1ELb0ELb0ELb1ELb1ELb0EEEvNS_16Flash_bwd_paramsE,@"STO_CUDA_ENTRY STV_DEFAULT"
_ZN5flash44flash_bwd_dq_dk_dv_loop_seqk_parallel_kernelI23Flash_bwd_kernel_traitsILi96ELi64ELi128ELi8ELi2ELi4ELi4ELb1ELb0EN7cutlass6half_tE19Flash_kernel_traitsILi96ELi64ELi128ELi8ES3_EELb0ELb1ELb0ELb0ELb1ELb1ELb0EEEvNS_16Flash_bwd_paramsE:
.text._ZN5flash44flash_bwd_dq_dk_dv_loop_seqk_parallel_kernelI23Flash_bwd_kernel_traitsILi96ELi64ELi128ELi8ELi2ELi4ELi4ELb1ELb0EN7cutlass6half_tE19Flash_kernel_traitsILi96ELi64ELi128ELi8ES3_EELb0ELb1ELb0ELb0ELb1ELb1ELb0EEEvNS_16Flash_bwd_paramsE:
        /* <DEDUP_REMOVED lines=12> */
[----:B------:R-:W-:Y:S01]  /*00c0*/  IMAD.MOV.U32 R226, RZ, RZ, 0x20 ;  /* 0x00000020ffe27424 */ /* 0x000fe200078e00ff */
[----:B------:R-:W-:Y:S01]  /*00d0*/  ULDC UR30, c[0x0][0x22c] ;  /* 0x00008b00001e7ab9 */ /* 0x000fe20000000800 */
[----:B------:R-:W-:Y:S01]  /*00e0*/  IMAD.MOV.U32 R230, RZ, RZ, -0x10 ;  /* 0xfffffff0ffe67424 */ /* 0x000fe200078e00ff */
[----:B------:R-:W-:Y:S01]  /*00f0*/  ULDC UR17, c[0x0][0x1c0] ;  /* 0x0000700000117ab9 */ /* 0x000fe20000000800 */
[----:B------:R-:W-:Y:S01]  /*0100*/  IMAD.MOV.U32 R223, RZ, RZ, -0x40 ;  /* 0xffffffc0ffdf7424 */ /* 0x000fe200078e00ff */
[----:B------:R-:W-:Y:S02]  /*0110*/  UIMAD UR20, UR30, UR17, URZ ;  /* 0x000000111e1472a4 */ /* 0x000fe4000f8e023f */
[----:B------:R-:W-:Y:S02]  /*0120*/  UMOV UR4, 0x80 ;  /* 0x0000008000047882 */ /* 0x000fe40000000000 */
[----:B------:R-:W-:-:S02]  /*0130*/  ULDC UR5, c[0x0][0x210] ;  /* 0x0000840000057ab9 */ /* 0x000fc40000000800 */
[----:B------:R-:W-:Y:S02]  /*0140*/  ULDC UR22, c[0x0][0x234] ;  /* 0x00008d0000167ab9 */ /* 0x000fe40000000800 */
[----:B------:R-:W-:Y:S02]  /*0150*/  ULDC UR21, c[0x0][0x224] ;  /* 0x0000890000157ab9 */ /* 0x000fe40000000800 */
[----:B------:R-:W-:Y:S02]  /*0160*/  UIMAD UR22, UR4, UR5, UR22 ;  /* 0x00000005041672a4 */ /* 0x000fe4000f8e0216 */
[----:B------:R-:W-:Y:S02]  /*0170*/  UIADD3 UR21, UR4, UR21, URZ ;  /* 0x0000001504157290 */ /* 0x000fe4000fffe03f */
[----:B------:R-:W-:Y:S02]  /*0180*/  USHF.R.S32.HI UR4, URZ, 0x1f, UR30 ;  /* 0x0000001f3f047899 */ /* 0x000fe4000801141e */
[----:B------:R-:W-:Y:S01]  /*0190*/  USHF.L.U32 UR19, UR20, 0x6, URZ ;  /* 0x0000000614137899 */ /* 0x000fe2000800063f */
[----:B-1----:R-:W-:Y:S01]  /*01a0*/  SHF.R.S32.HI R20, RZ, 0x1f, R21 ;  /* 0x0000001fff147819 */ /* 0x002fe20000011415 */
[----:B------:R-:W-:-:S02]  /*01b0*/  UIMAD.WIDE.U32 UR30, UR30, UR17, URZ ;  /* 0x000000111e1e72a5 */ /* 0x000fc4000f8e003f */
[----:B------:R-:W-:Y:S01]  /*01c0*/  ULDC.64 UR34, c[0x0][0x118] ;  /* 0x0000460000227ab9 */ /* 0x000fe20000000a00 */
[CC--:B------:R-:W-:Y:S01]  /*01d0*/  LEA.HI R5, R20.reuse, R21.reuse, RZ, 0x2 ;  /* 0x0000001514057211 */ /* 0x0c0fe200078f10ff */
[----:B------:R-:W-:Y:S01]  /*01e0*/  ULDC UR14, c[0x0][0x1c0] ;  /* 0x00007000000e7ab9 */ /* 0x000fe20000000800 */
[CC--:B------:R-:W-:Y:S01]  /*01f0*/  LEA.HI R11, R20.reuse, R21.reuse, RZ, 0x4 ;  /* 0x00000015140b7211 */ /* 0x0c0fe200078f20ff */
[----:B------:R-:W-:Y:S01]  /*0200*/  ULDC UR13, c[0x0][0x224] ;  /* 0x00008900000d7ab9 */ /* 0x000fe20000000800 */
[--C-:B------:R-:W-:Y:S01]  /*0210*/  SHF.R.S32.HI R7, RZ, 0x2, R5.reuse ;  /* 0x00000002ff077819 */ /* 0x100fe20000011405 */
[----:B------:R-:W-:Y:S01]  /*0220*/  UMOV UR15, 0x4 ;  /* 0x00000004000f7882 */ /* 0x000fe20000000000 */
[----:B------:R-:W-:Y:S01]  /*0230*/  LEA.HI R10, R20, R21, RZ, 0x5 ;  /* 0x00000015140a7211 */ /* 0x000fe200078f28ff */
[----:B------:R-:W-:Y:S01]  /*0240*/  ULDC.64 UR26, c[0x0][0x200] ;  /* 0x00008000001a7ab9 */ /* 0x000fe20000000a00 */
[----:B------:R-:W-:Y:S01]  /*0250*/  SHF.R.S32.HI R0, RZ, 0x1f, R5 ;  /* 0x0000001fff007819 */ /* 0x000fe20000011405 */
[----:B------:R-:W-:Y:S01]  /*0260*/  ULDC.64 UR24, c[0x0][0x3c8] ;  /* 0x0000f20000187ab9 */ /* 0x000fe20000000a00 */
[----:B------:R-:W-:Y:S01]  /*0270*/  SHF.R.S32.HI R8, RZ, 0x4, R11 ;  /* 0x00000004ff087819 */ /* 0x000fe2000001140b */
[----:B------:R-:W-:Y:S01]  /*0280*/  ULDC UR12, c[0x0][0x224] ;  /* 0x00008900000c7ab9 */ /* 0x000fe20000000800 */
[-C--:B------:R-:W-:Y:S01]  /*0290*/  LEA.HI R4, R5, R7.reuse, RZ, 0x1 ;  /* 0x0000000705047211 */ /* 0x080fe200078f08ff */
[----:B------:R-:W-:Y:S01]  /*02a0*/  ULDC UR11, c[0x0][0x22c] ;  /* 0x00008b00000b7ab9 */ /* 0x000fe20000000800 */
[----:B------:R-:W-:Y:S01]  /*02b0*/  LOP3.LUT R3, R10, 0xffffffe0, RZ, 0xc0, !PT ;  /* 0xffffffe00a037812 */ /* 0x000fe200078ec0ff */
[----:B------:R-:W-:Y:S01]  /*02c0*/  ULDC UR10, c[0x0][0x214] ;  /* 0x00008500000a7ab9 */ /* 0x000fe20000000800 */
[----:B------:R-:W-:Y:S01]  /*02d0*/  LEA.HI R0, R0, R7, RZ, 0x3 ;  /* 0x0000000700007211 */ /* 0x000fe200078f18ff */
[----:B------:R-:W-:Y:S01]  /*02e0*/  ULDC UR9, c[0x0][0x2e8] ;  /* 0x0000ba0000097ab9 */ /* 0x000fe20000000800 */
[----:B------:R-:W-:Y:S01]  /*02f0*/  LEA.HI R2, R11, R8, RZ, 0x1 ;  /* 0x000000080b027211 */ /* 0x000fe200078f08ff */
[----:B------:R-:W-:Y:S01]  /*0300*/  IMAD.IADD R3, R21, 0x1, -R3 ;  /* 0x0000000115037824 */ /* 0x000fe200078e0a03 */
[----:B------:R-:W-:Y:S01]  /*0310*/  LOP3.LUT R4, R4, 0x7fffffe, RZ, 0xc0, !PT ;  /* 0x07fffffe04047812 */ /* 0x000fe200078ec0ff */
[----:B------:R-:W-:Y:S01]  /*0320*/  ULDC UR8, c[0x0][0x214] ;  /* 0x0000850000087ab9 */ /* 0x000fe20000000800 */
[----:B------:R-:W-:Y:S01]  /*0330*/  LOP3.LUT R0, R0, 0xfffffff8, RZ, 0xc0, !PT ;  /* 0xfffffff800007812 */ /* 0x000fe200078ec0ff */
[----:B------:R-:W-:Y:S01]  /*0340*/  UIMAD UR17, UR4, UR17, URZ ;  /* 0x00000011041172a4 */ /* 0x000fe2000f8e023f */
[----:B------:R-:W-:Y:S01]  /*0350*/  LOP3.LUT R2, R2, 0xfffffffe, RZ, 0xc0, !PT ;  /* 0xfffffffe02027812 */ /* 0x000fe200078ec0ff */
[C---:B------:R-:W-:Y:S01]  /*0360*/  IMAD.IADD R6, R7.reuse, 0x1, -R4 ;  /* 0x0000000107067824 */ /* 0x040fe200078e0a04 */
[----:B------:R-:W-:Y:S01]  /*0370*/  SHF.R.S32.HI R4, RZ, 0x1f, R3 ;  /* 0x0000001fff047819 */ /* 0x000fe20000011403 */
[----:B------:R-:W-:Y:S01]  /*0380*/  IMAD.IADD R9, R7, 0x1, -R0 ;  /* 0x0000000107097824 */ /* 0x000fe200078e0a00 */
[----:B------:R-:W-:Y:S01]  /*0390*/  SHF.R.S32.HI R0, RZ, 0x5, R10 ;  /* 0x00000005ff007819 */ /* 0x000fe2000001140a */
[----:B------:R-:W-:Y:S01]  /*03a0*/  IMAD.IADD R14, R8, 0x1, -R2 ;  /* 0x00000001080e7824 */ /* 0x000fe200078e0a02 */
[----:B------:R-:W-:Y:S01]  /*03b0*/  SHF.R.S32.HI R2, RZ, 0x1f, R10 ;  /* 0x0000001fff027819 */ /* 0x000fe2000001140a */
[----:B------:R-:W-:Y:S01]  /*03c0*/  USHF.R.S32.HI UR18, URZ, 0x1f, UR19 ;  /* 0x0000001f3f127899 */ /* 0x000fe20008011413 */
[----:B------:R-:W-:Y:S01]  /*03d0*/  LEA.HI R12, R20, R21, RZ, 0x3 ;  /* 0x00000015140c7211 */ /* 0x000fe200078f18ff */
[----:B------:R-:W-:Y:S01]  /*03e0*/  IMAD R8, R0, 0x8, R6 ;  /* 0x0000000800087824 */ /* 0x000fe200078e0206 */
[----:B------:R-:W-:Y:S01]  /*03f0*/  LEA.HI R22, R4, R3, RZ, 0x2 ;  /* 0x0000000304167211 */ /* 0x000fe200078f10ff */
[----:B------:R-:W-:Y:S01]  /*0400*/  UMOV UR16, 0xffffd000 ;  /* 0xffffd00000107882 */ /* 0x000fe20000000000 */
[----:B------:R-:W-:-:S02]  /*0410*/  LEA.HI R3, R10, R0, RZ, 0x1 ;  /* 0x000000000a037211 */ /* 0x000fc400078f08ff */
[----:B------:R-:W-:Y:S02]  /*0420*/  LEA.HI R2, R2, R0, RZ, 0x2 ;  /* 0x0000000002027211 */ /* 0x000fe400078f10ff */
[----:B------:R-:W-:Y:S02]  /*0430*/  SHF.R.S32.HI R7, RZ, 0x3, R12 ;  /* 0x00000003ff077819 */ /* 0x000fe4000001140c */
[----:B------:R-:W-:Y:S02]  /*0440*/  LOP3.LUT R5, R5, 0xfffffffc, RZ, 0xc0, !PT ;  /* 0xfffffffc05057812 */ /* 0x000fe400078ec0ff */
[----:B------:R-:W-:Y:S01]  /*0450*/  LOP3.LUT R4, R3, 0xfffffffe, RZ, 0xc0, !PT ;  /* 0xfffffffe03047812 */ /* 0x000fe200078ec0ff */
[----:B------:R-:W-:Y:S01]  /*0460*/  IMAD.SHL.U32 R3, R7, 0x40, RZ ;  /* 0x0000004007037824 */ /* 0x000fe200078e00ff */
[----:B------:R-:W-:Y:S01]  /*0470*/  LOP3.LUT R2, R2, 0xfffffffc, RZ, 0xc0, !PT ;  /* 0xfffffffc02027812 */ /* 0x000fe200078ec0ff */
[----:B------:R-:W-:Y:S01]  /*0480*/  IMAD.IADD R16, R21, 0x1, -R5 ;  /* 0x0000000115107824 */ /* 0x000fe200078e0a05 */
[----:B------:R-:W-:Y:S01]  /*0490*/  LOP3.LUT P4, RZ, R9, 0x2, RZ, 0xc0, !PT ;  /* 0x0000000209ff7812 */ /* 0x000fe2000788c0ff */
[----:B------:R-:W-:-:S02]  /*04a0*/  IMAD.IADD R227, R0, 0x1, -R4 ;  /* 0x0000000100e37824 */ /* 0x000fc400078e0a04 */
[----:B------:R-:W-:Y:S01]  /*04b0*/  IMAD.IADD R13, R0, 0x1, -R2 ;  /* 0x00000001000d7824 */ /* 0x000fe200078e0a02 */
[----:B------:R-:W-:Y:S01]  /*04c0*/  LOP3.LUT R0, R3, 0xc0, RZ, 0xc0, !PT ;  /* 0x000000c003007812 */ /* 0x000fe200078ec0ff */
[----:B------:R-:W-:Y:S01]  /*04d0*/  IMAD.SHL.U32 R18, R16, 0x8, RZ ;  /* 0x0000000810127824 */ /* 0x000fe200078e00ff */
[----:B------:R-:W-:Y:S02]  /*04e0*/  LOP3.LUT R3, R11, 0xfffffff0, RZ, 0xc0, !PT ;  /* 0xfffffff00b037812 */ /* 0x000fe400078ec0ff */
[----:B------:R-:W-:Y:S02]  /*04f0*/  LOP3.LUT R2, R12, 0xfffffff8, RZ, 0xc0, !PT ;  /* 0xfffffff80c027812 */ /* 0x000fe400078ec0ff */
[----:B------:R-:W-:Y:S01]  /*0500*/  SHF.R.U32.HI R5, RZ, 0x3, R0 ;  /* 0x00000003ff057819 */ /* 0x000fe20000011600 */
[----:B------:R1:W-:Y:S01]  /*0510*/  STL [R1+0x40], R18 ;  /* 0x0000401201007387 */ /* 0x0003e20000100800 */
[----:B------:R-:W-:Y:S01]  /*0520*/  LOP3.LUT R4, R0, 0x18, R18, 0xf8, !PT ;  /* 0x0000001800047812 */ /* 0x000fe200078ef812 */
[C---:B------:R-:W-:Y:S01]  /*0530*/  IMAD.IADD R0, R21.reuse, 0x1, -R3 ;  /* 0x0000000115007824 */ /* 0x040fe200078e0a03 */
[----:B------:R-:W-:Y:S01]  /*0540*/  LEA.HI R3, R20, R21, RZ, 0x6 ;  /* 0x0000001514037211 */ /* 0x000fe200078f30ff */
[----:B------:R-:W-:Y:S01]  /*0550*/  IMAD.IADD R2, R21, 0x1, -R2 ;  /* 0x0000000115027824 */ /* 0x000fe200078e0a02 */
[----:B------:R-:W-:-:S02]  /*0560*/  LOP3.LUT R7, R4, R5, RZ, 0x3c, !PT ;  /* 0x0000000504077212 */ /* 0x000fc400078e3cff */
[----:B------:R-:W-:Y:S02]  /*0570*/  SHF.R.S32.HI R5, RZ, 0x1f, R0 ;  /* 0x0000001fff057819 */ /* 0x000fe40000011400 */
[----:B------:R-:W-:Y:S01]  /*0580*/  SHF.R.S32.HI R10, RZ, 0x6, R3 ;  /* 0x00000006ff0a7819 */ /* 0x000fe20000011403 */
[----:B------:R-:W-:Y:S01]  /*0590*/  IMAD.U32 R15, R8, 0x20, R7 ;  /* 0x00000020080f7824 */ /* 0x000fe200078e0007 */
[----:B------:R-:W-:Y:S02]  /*05a0*/  LEA.HI R6, R2, R2, RZ, 0x1 ;  /* 0x0000000202067211 */ /* 0x000fe400078f08ff */
[-C--:B------:R-:W-:Y:S02]  /*05b0*/  LEA.HI R3, R0, R0.reuse, RZ, 0x1 ;  /* 0x0000000000037211 */ /* 0x080fe400078f08ff */
[----:B------:R-:W-:Y:S01]  /*05c0*/  LEA.HI R11, R5, R0, RZ, 0x3 ;  /* 0x00000000050b7211 */ /* 0x000fe200078f18ff */
[----:B------:R2:W-:Y:S01]  /*05d0*/  STL [R1+0x24], R15 ;  /* 0x0000240f01007387 */ /* 0x0005e20000100800 */
[----:B------:R-:W-:-:S02]  /*05e0*/  LOP3.LUT R4, R6, 0x3fffffe, RZ, 0xc0, !PT ;  /* 0x03fffffe06047812 */ /* 0x000fc400078ec0ff */
[----:B------:R-:W-:Y:S02]  /*05f0*/  LOP3.LUT R8, R3, 0x7fffffe, RZ, 0xc0, !PT ;  /* 0x07fffffe03087812 */ /* 0x000fe400078ec0ff */
[----:B------:R-:W-:Y:S01]  /*0600*/  LOP3.LUT R7, R11, 0xfffffff8, RZ, 0xc0, !PT ;  /* 0xfffffff80b077812 */ /* 0x000fe200078ec0ff */
[C---:B------:R-:W-:Y:S02]  /*0610*/  IMAD.IADD R5, R2.reuse, 0x1, -R4 ;  /* 0x0000000102057824 */ /* 0x040fe400078e0a04 */
[----:B------:R-:W-:Y:S02]  /*0620*/  IMAD.SHL.U32 R2, R2, 0x40, RZ ;  /* 0x0000004002027824 */ /* 0x000fe400078e00ff */
[----:B-1----:R-:W-:Y:S01]  /*0630*/  IMAD.IADD R18, R0, 0x1, -R8 ;  /* 0x0000000100127824 */ /* 0x002fe200078e0a08 */
[----:B------:R-:W-:Y:S01]  /*0640*/  LEA.HI R8, R20, R21, RZ, 0x7 ;  /* 0x0000001514087211 */ /* 0x000fe200078f38ff */
[----:B------:R-:W-:Y:S02]  /*0650*/  IMAD R4, R10, 0x4, R14 ;  /* 0x000000040a047824 */ /* 0x000fe400078e020e */
[----:B------:R-:W-:-:S02]  /*0660*/  IMAD.SHL.U32 R21, R21, 0x2, RZ ;  /* 0x0000000215157824 */ /* 0x000fc400078e00ff */
[----:B------:R-:W-:Y:S01]  /*0670*/  IMAD R19, R4, 0x8, R5 ;  /* 0x0000000804137824 */ /* 0x000fe200078e0205 */
[----:B------:R-:W-:Y:S01]  /*0680*/  SHF.R.S32.HI R4, RZ, 0x1f, R3 ;  /* 0x0000001fff047819 */ /* 0x000fe20000011403 */
[----:B--2---:R-:W-:Y:S01]  /*0690*/  IMAD.IADD R15, R0, 0x1, -R7 ;  /* 0x00000001000f7824 */ /* 0x004fe200078e0a07 */
[----:B------:R-:W-:Y:S02]  /*06a0*/  SHF.R.S32.HI R0, RZ, 0x1, R6 ;  /* 0x00000001ff007819 */ /* 0x000fe40000011406 */
[----:B------:R-:W-:Y:S01]  /*06b0*/  LOP3.LUT R6, R2, 0x1c0, RZ, 0xc0, !PT ;  /* 0x000001c002067812 */ /* 0x000fe200078ec0ff */
[----:B------:R-:W-:Y:S01]  /*06c0*/  IMAD.SHL.U32 R2, R13, 0x10, RZ ;  /* 0x000000100d027824 */ /* 0x000fe200078e00ff */
[C---:B------:R-:W-:Y:S01]  /*06d0*/  LOP3.LUT P6, RZ, R0.reuse, 0x2, RZ, 0xc0, !PT ;  /* 0x0000000200ff7812 */ /* 0x040fe200078cc0ff */
[----:B------:R-:W-:Y:S01]  /*06e0*/  IMAD.SHL.U32 R0, R0, 0x40, RZ ;  /* 0x0000004000007824 */ /* 0x000fe200078e00ff */
[----:B------:R-:W-:Y:S02]  /*06f0*/  SHF.R.S32.HI R7, RZ, 0x1, R3 ;  /* 0x00000001ff077819 */ /* 0x000fe40000011403 */
[----:B------:R-:W-:-:S02]  /*0700*/  LOP3.LUT R3, R9, 0x1, RZ, 0xc0, !PT ;  /* 0x0000000109037812 */ /* 0x000fc400078ec0ff */
[----:B------:R-:W-:Y:S02]  /*0710*/  LOP3.LUT R0, R0, 0xc0, RZ, 0xc0, !PT ;  /* 0x000000c000007812 */ /* 0x000fe400078ec0ff */
[----:B------:R-:W-:Y:S02]  /*0720*/  LOP3.LUT R2, R6, 0x30, R2, 0xf8, !PT ;  /* 0x0000003006027812 */ /* 0x000fe400078ef802 */
[----:B------:R-:W-:Y:S02]  /*0730*/  ISETP.NE.U32.AND P5, PT, R3, 0x1, PT ;  /* 0x000000010300780c */ /* 0x000fe40003fa5070 */
[----:B------:R-:W-:Y:S02]  /*0740*/  LOP3.LUT R5, R0, 0x8, R12, 0xf8, !PT ;  /* 0x0000000800057812 */ /* 0x000fe400078ef80c */
[----:B------:R-:W-:Y:S02]  /*0750*/  SHF.R.U32.HI R3, RZ, 0x3, R0 ;  /* 0x00000003ff037819 */ /* 0x000fe40000011600 */
[----:B------:R-:W-:-:S02]  /*0760*/  LEA.HI R4, R4, R7, RZ, 0x2 ;  /* 0x0000000704047211 */ /* 0x000fc400078f10ff */
[----:B------:R-:W-:Y:S02]  /*0770*/  LOP3.LUT R2, R2, 0x8, R12, 0xf8, !PT ;  /* 0x0000000802027812 */ /* 0x000fe400078ef80c */
[----:B------:R-:W-:Y:S02]  /*0780*/  SHF.R.U32.HI R0, RZ, 0x3, R6 ;  /* 0x00000003ff007819 */ /* 0x000fe40000011606 */
[C---:B------:R-:W-:Y:S02]  /*0790*/  LEA.HI R6, R9.reuse, R9, RZ, 0x1 ;  /* 0x0000000909067211 */ /* 0x040fe400078f08ff */
[----:B------:R-:W-:Y:S02]  /*07a0*/  LOP3.LUT R4, R4, 0xfffffffc, RZ, 0xc0, !PT ;  /* 0xfffffffc04047812 */ /* 0x000fe400078ec0ff */
[----:B------:R-:W-:Y:S01]  /*07b0*/  LOP3.LUT R17, R2, R0, RZ, 0x3c, !PT ;  /* 0x0000000002117212 */ /* 0x000fe200078e3cff */
[----:B------:R-:W-:Y:S01]  /*07c0*/  IMAD.SHL.U32 R2, R9, 0x40, RZ ;  /* 0x0000004009027824 */ /* 0x000fe200078e00ff */
[----:B------:R-:W-:Y:S01]  /*07d0*/  LOP3.LUT R0, R6, 0x3fffffe, RZ, 0xc0, !PT ;  /* 0x03fffffe06007812 */ /* 0x000fe200078ec0ff */
[----:B------:R-:W-:Y:S01]  /*07e0*/  IMAD.IADD R12, R7, 0x1, -R4 ;  /* 0x00000001070c7824 */ /* 0x000fe200078e0a04 */
[----:B------:R-:W-:Y:S01]  /*07f0*/  LOP3.LUT R218, R5, R3, RZ, 0x3c, !PT ;  /* 0x0000000305da7212 */ /* 0x000fe200078e3cff */
[----:B------:R-:W-:Y:S01]  /*0800*/  IMAD.SHL.U32 R5, R16, 0x2, RZ ;  /* 0x0000000210057824 */ /* 0x000fe200078e00ff */
[----:B------:R-:W-:Y:S01]  /*0810*/  LOP3.LUT R2, R2, 0x1c0, RZ, 0xc0, !PT ;  /* 0x000001c002027812 */ /* 0x000fe200078ec0ff */
[----:B------:R-:W-:Y:S01]  /*0820*/  IMAD.IADD R7, R9, 0x1, -R0 ;  /* 0x0000000109077824 */ /* 0x000fe200078e0a00 */
[----:B------:R-:W-:Y:S01]  /*0830*/  SHF.R.S32.HI R3, RZ, 0x3, R11 ;  /* 0x00000003ff037819 */ /* 0x000fe2000001140b */
[----:B------:R-:W-:Y:S01]  /*0840*/  IMAD.SHL.U32 R0, R10, 0x20, RZ ;  /* 0x000000200a007824 */ /* 0x000fe200078e00ff */
[----:B------:R-:W-:Y:S01]  /*0850*/  SEL R217, R226, 0xffffffe0, !P6 ;  /* 0xffffffe0e2d97807 */ /* 0x000fe20007000000 */
[----:B------:R-:W-:Y:S01]  /*0860*/  IMAD.U32 R218, R19, 0x20, R218 ;  /* 0x0000002013da7824 */ /* 0x000fe200078e00da */
[----:B------:R-:W-:Y:S01]  /*0870*/  SEL R230, R230, 0x10, !P5 ;  /* 0x00000010e6e67807 */ /* 0x000fe20006800000 */
[----:B------:R-:W-:Y:S01]  /*0880*/  IMAD R18, R3, 0x8, R18 ;  /* 0x0000000803127824 */ /* 0x000fe200078e0212 */
[----:B------:R-:W-:Y:S01]  /*0890*/  LOP3.LUT R9, R0, 0x6, R21, 0xf8, !PT ;  /* 0x0000000600097812 */ /* 0x000fe200078ef815 */
[C---:B------:R-:W-:Y:S01]  /*08a0*/  IMAD R221, R13.reuse, 0x2, R3 ;  /* 0x000000020ddd7824 */ /* 0x040fe200078e0203 */
[----:B------:R-:W-:Y:S01]  /*08b0*/  LOP3.LUT R4, R2, 0x20, R0, 0xf8, !PT ;  /* 0x0000002002047812 */ /* 0x000fe200078ef800 */
[----:B------:R-:W-:Y:S01]  /*08c0*/  IMAD R0, R13, 0x200, R5 ;  /* 0x000002000d007824 */ /* 0x000fe200078e0205 */
[----:B------:R-:W-:Y:S01]  /*08d0*/  SHF.R.U32.HI R2, RZ, 0x3, R2 ;  /* 0x00000003ff027819 */ /* 0x000fe20000011602 */
[----:B------:R1:W-:Y:S01]  /*08e0*/  STL [R1+0x3c], R9 ;  /* 0x00003c0901007387 */ /* 0x0003e20000100800 */
[----:B------:R-:W-:-:S02]  /*08f0*/  IMAD R217, R218, 0x2, R217 ;  /* 0x00000002dad97824 */ /* 0x000fc400078e02d9 */
[----:B------:R-:W-:Y:S01]  /*0900*/  IMAD R10, R7, 0x20, R0 ;  /* 0x00000020070a7824 */ /* 0x000fe200078e0200 */
[----:B------:R-:W-:Y:S01]  /*0910*/  SHF.R.S32.HI R0, RZ, 0x1, R6 ;  /* 0x00000001ff007819 */ /* 0x000fe20000011406 */
[----:B------:R-:W-:-:S03]  /*0920*/  IMAD.SHL.U32 R218, R218, 0x2, RZ ;  /* 0x00000002dada7824 */ /* 0x000fc600078e00ff */
[C---:B------:R-:W-:Y:S01]  /*0930*/  LOP3.LUT P3, RZ, R0.reuse, 0x2, RZ, 0xc0, !PT ;  /* 0x0000000200ff7812 */ /* 0x040fe2000786c0ff */
[----:B------:R-:W-:-:S03]  /*0940*/  IMAD.SHL.U32 R0, R0, 0x40, RZ ;  /* 0x0000004000007824 */ /* 0x000fc600078e00ff */
[----:B------:R-:W-:Y:S02]  /*0950*/  R2P PR, R15, 0x6 ;  /* 0x000000060f007804 */ /* 0x000fe40000000000 */
[----:B------:R-:W-:Y:S02]  /*0960*/  LOP3.LUT R0, R0, 0xc0, RZ, 0xc0, !PT ;  /* 0x000000c000007812 */ /* 0x000fe400078ec0ff */
[----:B------:R-:W-:Y:S02]  /*0970*/  LOP3.LUT P0, RZ, R12, 0x2, RZ, 0xc0, !PT ;  /* 0x000000020cff7812 */ /* 0x000fe4000780c0ff */
[C---:B------:R-:W-:Y:S02]  /*0980*/  SEL R222, R226.reuse, 0xffffffe0, !P1 ;  /* 0xffffffe0e2de7807 */ /* 0x040fe40004800000 */
[----:B------:R-:W-:Y:S02]  /*0990*/  SEL R223, R223, 0x40, P2 ;  /* 0x00000040dfdf7807 */ /* 0x000fe40001000000 */
[----:B------:R-:W-:-:S02]  /*09a0*/  SEL R226, R226, 0xffffffe0, !P0 ;  /* 0xffffffe0e2e27807 */ /* 0x000fc40004000000 */
[----:B-1----:R-:W-:Y:S01]  /*09b0*/  LOP3.LUT R9, R4, R2, RZ, 0x3c, !PT ;  /* 0x0000000204097212 */ /* 0x002fe200078e3cff */
[----:B------:R-:W-:Y:S01]  /*09c0*/  IMAD.SHL.U32 R4, R14, 0x10, RZ ;  /* 0x000000100e047824 */ /* 0x000fe200078e00ff */
[----:B------:R-:W-:-:S05]  /*09d0*/  SHF.R.S32.HI R2, RZ, 0x7, R8 ;  /* 0x00000007ff027819 */ /* 0x000fca0000011408 */
[C---:B------:R-:W-:Y:S02]  /*09e0*/  IMAD R3, R2.reuse, 0x1000, R5 ;  /* 0x0000100002037824 */ /* 0x040fe400078e0205 */
[----:B------:R-:W-:Y:S02]  /*09f0*/  IMAD.SHL.U32 R2, R2, 0x8, RZ ;  /* 0x0000000802027824 */ /* 0x000fe400078e00ff */
[----:B------:R-:W-:Y:S01]  /*0a00*/  IMAD R5, R227, 0x400, R3 ;  /* 0x00000400e3057824 */ /* 0x000fe200078e0203 */
[----:B------:R-:W-:Y:S02]  /*0a10*/  SHF.R.U32.HI R3, RZ, 0x3, R0 ;  /* 0x00000003ff037819 */ /* 0x000fe40000011600 */
[----:B------:R-:W-:Y:S01]  /*0a20*/  LOP3.LUT R2, R2, 0x8, RZ, 0xc0, !PT ;  /* 0x0000000802027812 */ /* 0x000fe200078ec0ff */
[----:B------:R-:W-:Y:S02]  /*0a30*/  IMAD.IADD R9, R9, 0x1, R5 ;  /* 0x0000000109097824 */ /* 0x000fe400078e0205 */
[----:B------:R-:W-:Y:S01]  /*0a40*/  IMAD.SHL.U32 R5, R14, 0x8, RZ ;  /* 0x000000080e057824 */ /* 0x000fe200078e00ff */
[----:B------:R-:W-:Y:S01]  /*0a50*/  LOP3.LUT R8, R3, R0, R2, 0x1e, !PT ;  /* 0x0000000003087212 */ /* 0x000fe200078e1e02 */
[----:B------:R-:W-:Y:S01]  /*0a60*/  IMAD.SHL.U32 R0, R15, 0x40, RZ ;  /* 0x000000400f007824 */ /* 0x000fe200078e00ff */
[----:B------:R-:W-:Y:S01]  /*0a70*/  LOP3.LUT R7, R2, 0x10, R4, 0xf8, !PT ;  /* 0x0000001002077812 */ /* 0x000fe200078ef804 */
[----:B------:R-:W-:Y:S01]  /*0a80*/  IMAD.SHL.U32 R2, R12, 0x40, RZ ;  /* 0x000000400c027824 */ /* 0x000fe200078e00ff */
[----:B------:R-:W-:Y:S01]  /*0a90*/  LOP3.LUT R5, R5, 0x8, RZ, 0xc0, !PT ;  /* 0x0000000805057812 */ /* 0x000fe200078ec0ff */
[----:B------:R-:W-:Y:S01]  /*0aa0*/  IMAD.IADD R8, R8, 0x1, R10 ;  /* 0x0000000108087824 */ /* 0x000fe200078e020a */
[----:B------:R-:W-:Y:S01]  /*0ab0*/  LOP3.LUT R0, R0, 0x1c0, RZ, 0xc0, !PT ;  /* 0x000001c000007812 */ /* 0x000fe200078ec0ff */
[----:B------:R-:W-:Y:S01]  /*0ac0*/  IMAD.SHL.U32 R233, R9, 0x2, RZ ;  /* 0x0000000209e97824 */ /* 0x000fe200078e00ff */
[----:B------:R-:W-:Y:S01]  /*0ad0*/  LOP3.LUT R2, R2, 0xc0, RZ, 0xc0, !PT ;  /* 0x000000c002027812 */ /* 0x000fe200078ec0ff */
[----:B------:R-:W-:Y:S01]  /*0ae0*/  IMAD R3, R14, 0x200, R17 ;  /* 0x000002000e037824 */ /* 0x000fe200078e0211 */
[----:B------:R-:W-:Y:S01]  /*0af0*/  SHF.R.U32.HI R6, RZ, 0x3, R0 ;  /* 0x00000003ff067819 */ /* 0x000fe20000011600 */
[----:B------:R-:W-:Y:S01]  /*0b00*/  IMAD.IADD R231, R233, 0x1, R230 ;  /* 0x00000001e9e77824 */ /* 0x000fe200078e02e6 */
[----:B------:R-:W-:-:S02]  /*0b10*/  SHF.R.U32.HI R4, RZ, 0x3, R2 ;  /* 0x00000003ff047819 */ /* 0x000fc40000011602 */
[--C-:B------:R-:W-:Y:S01]  /*0b20*/  LOP3.LUT R6, R6, R0, R5.reuse, 0x1e, !PT ;  /* 0x0000000006067212 */ /* 0x100fe200078e1e05 */
[----:B------:R-:W-:Y:S01]  /*0b30*/  IMAD.SHL.U32 R0, R18, 0x20, RZ ;  /* 0x0000002012007824 */ /* 0x000fe200078e00ff */
[C---:B------:R-:W-:Y:S02]  /*0b40*/  LOP3.LUT R5, R4.reuse, R2, R5, 0x1e, !PT ;  /* 0x0000000204057212 */ /* 0x040fe400078e1e05 */
[----:B------:R-:W-:Y:S01]  /*0b50*/  LOP3.LUT R2, R4, R7, R2, 0x1e, !PT ;  /* 0x0000000704027212 */ /* 0x000fe200078e1e02 */
[----:B------:R-:W-:Y:S01]  /*0b60*/  IMAD.U32 R221, R221, 0x200, R6 ;  /* 0x00000200dddd7824 */ /* 0x000fe200078e0006 */
[----:B------:R-:W-:Y:S02]  /*0b70*/  SHF.R.S32.HI R4, RZ, 0x2, R22 ;  /* 0x00000002ff047819 */ /* 0x000fe40000011416 */
[----:B------:R-:W-:Y:S01]  /*0b80*/  IADD3 R232, R233, 0x20, RZ ;  /* 0x00000020e9e87810 */ /* 0x000fe20007ffe0ff */
[----:B------:R-:W-:Y:S01]  /*0b90*/  IMAD.IADD R225, R0, 0x1, R2 ;  /* 0x0000000100e17824 */ /* 0x000fe200078e0202 */
[----:B------:R-:W-:Y:S01]  /*0ba0*/  LEA R221, R221, 0xf000, 0x1 ;  /* 0x0000f000dddd7811 */ /* 0x000fe200078e08ff */
[----:B------:R-:W-:Y:S01]  /*0bb0*/  IMAD R11, R227, 0x10, R4 ;  /* 0x00000010e30b7824 */ /* 0x000fe200078e0204 */
[----:B------:R-:W-:Y:S01]  /*0bc0*/  @P4 IADD3 R232, R233, -0x20, RZ ;  /* 0xffffffe0e9e84810 */ /* 0x000fe20007ffe0ff */
[----:B------:R-:W-:-:S02]  /*0bd0*/  IMAD R227, R227, 0x200, R0 ;  /* 0x00000200e3e37824 */ /* 0x000fc400078e0200 */
[----:B------:R-:W-:Y:S01]  /*0be0*/  IMAD.MOV.U32 R4, RZ, RZ, 0x1 ;  /* 0x00000001ff047424 */ /* 0x000fe200078e00ff */
[----:B------:R-:W-:Y:S01]  /*0bf0*/  IADD3 R0, R11, -0x40, RZ ;  /* 0xffffffc00b007810 */ /* 0x000fe20007ffe0ff */
[----:B------:R-:W-:Y:S01]  /*0c00*/  STL [R1+0x48], R11 ;  /* 0x0000480b01007387 */ /* 0x000fe20000100800 */
[C---:B------:R-:W-:Y:S02]  /*0c10*/  IMAD.IADD R222, R221.reuse, 0x1, R222 ;  /* 0x00000001ddde7824 */ /* 0x040fe400078e02de */
[----:B------:R-:W-:Y:S01]  /*0c20*/  SHF.R.S32.HI R2, RZ, 0x1f, R0 ;  /* 0x0000001fff027819 */ /* 0x000fe20000011400 */
[----:B------:R-:W-:Y:S01]  /*0c30*/  IMAD.IADD R224, R221, 0x1, R223 ;  /* 0x00000001dde07824 */ /* 0x000fe200078e02df */
[----:B------:R-:W-:Y:S01]  /*0c40*/  IADD3 R4, R11, -c[0x0][0x214], R4 ;  /* 0x800085000b047a10 */ /* 0x000fe20007ffe004 */
[----:B------:R-:W-:Y:S01]  /*0c50*/  IMAD.IADD R227, R227, 0x1, R5 ;  /* 0x00000001e3e37824 */ /* 0x000fe200078e0205 */
[C---:B------:R-:W-:Y:S01]  /*0c60*/  SHF.L.U64.HI R2, R0.reuse, 0x2, R2 ;  /* 0x0000000200027819 */ /* 0x040fe20000010202 */
[----:B------:R-:W-:-:S02]  /*0c70*/  IMAD.SHL.U32 R0, R0, 0x4, RZ ;  /* 0x0000000400007824 */ /* 0x000fc400078e00ff */
[----:B------:R1:W-:Y:S01]  /*0c80*/  STL [R1+0x38], R4 ;  /* 0x0000380401007387 */ /* 0x0003e20000100800 */
[----:B------:R-:W-:Y:S02]  /*0c90*/  IMAD.IADD R230, R230, 0x1, R232 ;  /* 0x00000001e6e67824 */ /* 0x000fe400078e02e8 */
[----:B------:R-:W-:Y:S01]  /*0ca0*/  IMAD.IADD R223, R222, 0x1, R223 ;  /* 0x00000001dedf7824 */ /* 0x000fe200078e02df */
[----:B------:R2:W-:Y:S04]  /*0cb0*/  STL [R1+0x34], R2 ;  /* 0x0000340201007387 */ /* 0x0005e80000100800 */
[----:B------:R3:W-:Y:S01]  /*0cc0*/  STL [R1+0x30], R0 ;  /* 0x0000300001007387 */ /* 0x0007e20000100800 */
[----:B-1----:R-:W-:Y:S01]  /*0cd0*/  LEA R4, R8, 0x9000, 0x1 ;  /* 0x0000900008047811 */ /* 0x002fe200078e08ff */
[----:B--2---:R-:W-:-:S04]  /*0ce0*/  IMAD.SHL.U32 R2, R3, 0x2, RZ ;  /* 0x0000000203027824 */ /* 0x004fc800078e00ff */
[----:B------:R1:W-:Y:S01]  /*0cf0*/  STL [R1+0x1c], R4 ;  /* 0x00001c0401007387 */ /* 0x0003e20000100800 */
[C---:B---3--:R-:W-:Y:S02]  /*0d00*/  IADD3 R0, R4.reuse, 0x20, RZ ;  /* 0x0000002004007810 */ /* 0x048fe40007ffe0ff */
[----:B------:R-:W-:-:S05]  /*0d10*/  @P3 IADD3 R0, R4, -0x20, RZ ;  /* 0xffffffe004003810 */ /* 0x000fca0007ffe0ff */
[----:B------:R1:W-:Y:S02]  /*0d20*/  STL [R1+0x20], R0 ;  /* 0x0000200001007387 */ /* 0x0003e40000100800 */
.L_x_51:
[----:B------:R-:W-:Y:S01]  /*0d30*/  ULDC.64 UR4, c[0x0][0x258] ;  /* 0x0000960000047ab9 */ /* 0x000fe20000000a00 */
[----:B------:R-:W-:Y:S01]  /*0d40*/  ISETP.NE.U32.AND P1, PT, RZ, c[0x0][0x250], PT ;  /* 0x00009400ff007a0c */ /* 0x000fe20003f25070 */
[----:B------:R-:W-:Y:S02]  /*0d50*/  UISETP.NE.U32.AND UP1, UPT, URZ, UR4, UPT ;  /* 0x000000043f00728c */ /* 0x000fe4000bf25070 */
[----:B------:R-:W-:Y:S01]  /*0d60*/  ULDC.64 UR6, c[0x0][0x258] ;  /* 0x0000960000067ab9 */ /* 0x000fe20000000a00 */
[----:B------:R-:W-:Y:S01]  /*0d70*/  ISETP.NE.AND.EX P1, PT, RZ, c[0x0][0x254], PT, P1 ;  /* 0x00009500ff007a0c */ /* 0x000fe20003f25310 */
[----:B------:R-:W-:-:S06]  /*0d80*/  UISETP.NE.AND.EX UP1, UPT, URZ, UR5, UPT, UP1 ;  /* 0x000000053f00728c */ /* 0x000fcc000bf25310 */
[----:B------:R-:W-:-:S05]  /*0d90*/  PLOP3.LUT P0, PT, PT, PT, UP1, 0x80, 0x0 ;  /* 0x000000000000781c */ /* 0x000fca0003f0f018 */
[----:B------:R-:W-:Y:S01]  /*0da0*/  @UP1 UMOV UR4, 0x4 ;  /* 0x0000000400041882 */ /* 0x000fe20000000000 */
[----:B-1----:R-:W2:Y:S01]  /*0db0*/  @P1 S2R R7, SR_CTAID.Y ;  /* 0x0000000000071919 */ /* 0x002ea20000002600 */
[----:B------:R-:W-:-:S06]  /*0dc0*/  @P1 IMAD.MOV.U32 R6, RZ, RZ, 0x4 ;  /* 0x00000004ff061424 */ /* 0x000fcc00078e00ff */
[----:B-1----:R-:W1:Y:S01]  /*0dd0*/  @P0 S2R R0, SR_CTAID.Y ;  /* 0x0000000000000919 */ /* 0x002e620000002600 */
[----:B--2---:R-:W-:-:S06]  /*0de0*/  @P1 IMAD.WIDE R6, R7, R6, c[0x0][0x250] ;  /* 0x0000940007061625 */ /* 0x004fcc00078e0206 */
[----:B------:R-:W2:Y:S01]  /*0df0*/  @P1 LDG.E R6, [R6.64] ;  /* 0x0000002206061981 */ /* 0x000ea2000c1e1900 */
[----:B-1----:R-:W1:Y:S02]  /*0e00*/  @P0 R2UR UR5, R0 ;  /* 0x00000000000503c2 */ /* 0x002e6400000e0000 */
[----:B-1----:R-:W-:-:S06]  /*0e10*/  @UP1 UIMAD.WIDE UR4, UR5, UR4, UR6 ;  /* 0x00000004050412a5 */ /* 0x002fcc000f8e0206 */
[----:B------:R-:W-:Y:S02]  /*0e20*/  IMAD.U32 R4, RZ, RZ, UR4 ;  /* 0x00000004ff047e24 */ /* 0x000fe4000f8e00ff */
[----:B------:R-:W-:Y:S01]  /*0e30*/  IMAD.U32 R5, RZ, RZ, UR5 ;  /* 0x00000005ff057e24 */ /* 0x000fe2000f8e00ff */
[----:B------:R-:W-:Y:S02]  /*0e40*/  UMOV UR28, URZ ;  /* 0x0000003f001c7c82 */ /* 0x000fe40008000000 */
[----:B------:R-:W-:Y:S02]  /*0e50*/  ULDC.64 UR4, c[0x0][0x268] ;  /* 0x00009a0000047ab9 */ /* 0x000fe40000000a00 */
[----:B------:R-:W3:Y:S01]  /*0e60*/  @P0 LDG.E R0, [R4.64] ;  /* 0x0000002204000981 */ /* 0x000ee2000c1e1900 */
[----:B------:R-:W-:-:S04]  /*0e70*/  @!UP1 UISETP.NE.U32.AND UP0, UPT, URZ, UR4, UPT ;  /* 0x000000043f00928c */ /* 0x000fc8000bf05070 */
[----:B------:R-:W-:-:S03]  /*0e80*/  @!UP1 UISETP.NE.AND.EX UP0, UPT, URZ, UR5, UPT, UP0 ;  /* 0x000000053f00928c */ /* 0x000fc6000bf05300 */
[----:B------:R-:W-:Y:S02]  /*0e90*/  ULDC.64 UR4, c[0x0][0x218] ;  /* 0x0000860000047ab9 */ /* 0x000fe40000000a00 */
[----:B------:R-:W-:Y:S02]  /*0ea0*/  @!UP1 USEL UR5, URZ, UR5, !UP0 ;  /* 0x000000053f059287 */ /* 0x000fe4000c000000 */
[----:B------:R-:W-:Y:S01]  /*0eb0*/  USHF.L.U32 UR36, UR23, 0x7, URZ ;  /* 0x0000000717247899 */ /* 0x000fe2000800063f */
[----:B--2---:R-:W1:Y:S08]  /*0ec0*/  @P1 R2UR UR28, R6 ;  /* 0x00000000061c13c2 */ /* 0x004e7000000e0000 */
[----:B---3--:R-:W1:Y:S02]  /*0ed0*/  @P0 R2UR UR37, R0 ;  /* 0x00000000002503c2 */ /* 0x008e6400000e0000 */
[----:B-1----:R-:W-:-:S02]  /*0ee0*/  @UP1 UIADD3 UR37, UR37, -UR28, URZ ;  /* 0x8000001c25251290 */ /* 0x002fc4000fffe03f */
[----:B------:R-:W-:-:S04]  /*0ef0*/  @!UP1 UIADD3 UR37, UR5, UR4, -UR28 ;  /* 0x0000000405259290 */ /* 0x000fc8000fffe81c */
[----:B------:R-:W-:-:S06]  /*0f00*/  UISETP.GE.AND UP0, UPT, UR36, UR37, UPT ;  /* 0x000000252400728c */ /* 0x000fcc000bf06270 */
[----:B------:R-:W-:-:S13]  /*0f10*/  PLOP3.LUT P0, PT, PT, PT, UP0, 0x80, 0x0 ;  /* 0x000000000000781c */ /* 0x000fda0003f0f008 */
[----:B------:R-:W-:Y:S05]  /*0f20*/  @P0 BRA `(.L_x_43) ;  /* 0x00005a4000000947 */ /* 0x000fea0003800000 */
[----:B------:R-:W-:Y:S01]  /*0f30*/  IABS R6, c[0x0][0x1c8] ;  /* 0x0000720000067a13 */ /* 0x000fe20000000000 */
[----:B------:R-:W1:Y:S01]  /*0f40*/  S2R R3, SR_CTAID.Z ;  /* 0x0000000000037919 */ /* 0x000e620000002700 */
[----:B------:R-:W2:Y:S01]  /*0f50*/  S2UR UR33, SR_CTAID.Z ;  /* 0x00000000002179c3 */ /* 0x000ea20000002700 */
[----:B------:R-:W-:Y:S01]  /*0f60*/  ULDC UR39, c[0x0][0x1c8] ;  /* 0x0000720000277ab9 */ /* 0x000fe20000000800 */
[----:B------:R-:W3:Y:S01]  /*0f70*/  I2F.RP R4, R6 ;  /* 0x0000000600047306 */ /* 0x000ee20000209400 */
[----:B------:R-:W-:Y:S01]  /*0f80*/  ULDC UR43, c[0x0][0x214] ;  /* 0x00008500002b7ab9 */ /* 0x000fe20000000800 */
[----:B------:R-:W-:Y:S01]  /*0f90*/  ISETP.NE.AND P2, PT, RZ, c[0x0][0x1c8], PT ;  /* 0x00007200ff007a0c */ /* 0x000fe20003f45270 */
[----:B------:R-:W-:Y:S02]  /*0fa0*/  ULDC.U8 UR6, c[0x0][0x328] ;  /* 0x0000ca0000067ab9 */ /* 0x000fe40000000000 */
[----:B------:R-:W-:Y:S01]  /*0fb0*/  UIADD3 UR43, UR43, 0x3f, URZ ;  /* 0x0000003f2b2b7890 */ /* 0x000fe2000fffe03f */
[----:B------:R-:W4:Y:S01]  /*0fc0*/  S2UR UR29, SR_CTAID.Y ;  /* 0x00000000001d79c3 */ /* 0x000f220000002600 */
[----:B------:R-:W-:-:S02]  /*0fd0*/  ULDC.64 UR4, c[0x0][0x240] ;  /* 0x0000900000047ab9 */ /* 0x000fc40000000a00 */
[----:B------:R-:W-:Y:S02]  /*0fe0*/  UISETP.NE.AND UP0, UPT, UR6, URZ, UPT ;  /* 0x0000003f0600728c */ /* 0x000fe4000bf05270 */
[----:B------:R-:W-:Y:S02]  /*0ff0*/  UISETP.NE.U32.AND UP1, UPT, URZ, UR4, UPT ;  /* 0x000000043f00728c */ /* 0x000fe4000bf25070 */
[----:B------:R-:W-:Y:S02]  /*1000*/  USHF.R.S32.HI UR46, URZ, 0x1f, UR43 ;  /* 0x0000001f3f2e7899 */ /* 0x000fe4000801142b */
[----:B------:R-:W-:Y:S01]  /*1010*/  UISETP.NE.AND.EX UP1, UPT, URZ, UR5, UPT, UP1 ;  /* 0x000000053f00728c */ /* 0x000fe2000bf25310 */
[----:B---3--:R-:W3:Y:S01]  /*1020*/  MUFU.RCP R4, R4 ;  /* 0x0000000400047308 */ /* 0x008ee20000001000 */
[----:B------:R-:W-:Y:S02]  /*1030*/  ULEA.HI UR46, UR46, UR43, URZ, 0x6 ;  /* 0x0000002b2e2e7291 */ /* 0x000fe4000f8f303f */
[----:B------:R-:W-:Y:S01]  /*1040*/  ULDC UR4, c[0x0][0x214] ;  /* 0x0000850000047ab9 */ /* 0x000fe20000000800 */
[----:B-1----:R-:W-:Y:S01]  /*1050*/  IABS R3, R3 ;  /* 0x0000000300037213 */ /* 0x002fe20000000000 */
[----:B--2---:R-:W-:-:S02]  /*1060*/  ULOP3.LUT UR39, UR33, UR39, URZ, 0x3c, !UPT ;  /* 0x0000002721277292 */ /* 0x004fc4000f8e3c3f */
[----:B------:R-:W-:Y:S02]  /*1070*/  ULDC UR45, c[0x0][0x22c] ;  /* 0x00008b00002d7ab9 */ /* 0x000fe40000000800 */
[----:B------:R-:W-:Y:S02]  /*1080*/  ULDC UR5, c[0x0][0x1c0] ;  /* 0x0000700000057ab9 */ /* 0x000fe40000000800 */
[----:B------:R-:W-:Y:S01]  /*1090*/  ISETP.LE.AND P1, PT, RZ, UR39, PT ;  /* 0x00000027ff007c0c */ /* 0x000fe2000bf23270 */
[----:B------:R-:W-:Y:S02]  /*10a0*/  ULDC.U8 UR38, c[0x0][0x3d0] ;  /* 0x0000f40000267ab9 */ /* 0x000fe40000000000 */
[----:B----4-:R-:W-:Y:S01]  /*10b0*/  UIMAD.WIDE UR48, UR29, 0x80, URZ ;  /* 0x000000801d3078a5 */ /* 0x010fe2000f8e023f */
[----:B---3--:R-:W-:Y:S01]  /*10c0*/  IADD3 R4, R4, 0xffffffe, RZ ;  /* 0x0ffffffe04047810 */ /* 0x008fe20007ffe0ff */
[----:B------:R-:W-:Y:S01]  /*10d0*/  @UP0 UIMAD UR6, UR29, UR4, URZ ;  /* 0x000000041d0602a4 */ /* 0x000fe2000f8e023f */
[----:B------:R-:W-:Y:S01]  /*10e0*/  ISETP.NE.AND P4, PT, RZ, UR38, PT ;  /* 0x00000026ff007c0c */ /* 0x000fe2000bf85270 */
[----:B------:R-:W-:Y:S01]  /*10f0*/  USEL UR39, UR48, URZ, UP1 ;  /* 0x0000003f30277287 */ /* 0x000fe20008800000 */
[----:B------:R-:W1:Y:S01]  /*1100*/  F2I.FTZ.U32.TRUNC.NTZ R5, R4 ;  /* 0x0000000400057305 */ /* 0x000e62000021f000 */
[----:B------:R-:W-:-:S02]  /*1110*/  ULOP3.LUT UR48, UR46, 0xffffffc0, URZ, 0xc0, !UPT ;  /* 0xffffffc02e307892 */ /* 0x000fc4000f8ec03f */
[----:B------:R-:W-:Y:S02]  /*1120*/  UIMAD UR45, UR33, UR45, URZ ;  /* 0x0000002d212d72a4 */ /* 0x000fe4000f8e023f */
[----:B------:R-:W-:Y:S02]  /*1130*/  @!UP0 UIMAD UR5, UR29, UR5, UR33 ;  /* 0x000000051d0582a4 */ /* 0x000fe4000f8e0221 */
[----:B------:R-:W-:Y:S02]  /*1140*/  UIADD3 UR48, UR48, -0x40, URZ ;  /* 0xffffffc030307890 */ /* 0x000fe4000fffe03f */
[----:B------:R-:W-:Y:S02]  /*1150*/  ULDC UR44, c[0x0][0x234] ;  /* 0x00008d00002c7ab9 */ /* 0x000fe40000000800 */
[----:B------:R-:W-:Y:S02]  /*1160*/  ULDC UR41, c[0x0][0x1c0] ;  /* 0x0000700000297ab9 */ /* 0x000fe40000000800 */
[----:B------:R-:W-:-:S02]  /*1170*/  USEL UR38, UR49, URZ, UP1 ;  /* 0x0000003f31267287 */ /* 0x000fc40008800000 */
[----:B------:R-:W-:Y:S01]  /*1180*/  @UP0 UIMAD UR44, UR33, UR44, UR6 ;  /* 0x0000002c212c02a4 */ /* 0x000fe2000f8e0206 */
[--C-:B-1----:R-:W-:Y:S01]  /*1190*/  IMAD.MOV R0, RZ, RZ, -R5.reuse ;  /* 0x000000ffff007224 */ /* 0x102fe200078e0a05 */
[----:B------:R-:W-:Y:S01]  /*11a0*/  USHF.R.S32.HI UR7, URZ, 0x1f, UR28 ;  /* 0x0000001f3f077899 */ /* 0x000fe2000801141c */
[----:B------:R-:W-:Y:S01]  /*11b0*/  IMAD.MOV.U32 R4, RZ, RZ, RZ ;  /* 0x000000ffff047224 */ /* 0x000fe200078e00ff */
[----:B------:R-:W-:Y:S01]  /*11c0*/  USHF.R.S32.HI UR32, URZ, 0x1f, UR36 ;  /* 0x0000001f3f207899 */ /* 0x000fe20008011424 */
[----:B------:R-:W-:Y:S01]  /*11d0*/  IMAD R0, R0, R6, RZ ;  /* 0x0000000600007224 */ /* 0x000fe200078e02ff */
[----:B------:R-:W-:Y:S02]  /*11e0*/  USHF.R.S32.HI UR47, URZ, 0x1f, UR29 ;  /* 0x0000001f3f2f7899 */ /* 0x000fe4000801141d */
[----:B------:R-:W-:Y:S01]  /*11f0*/  USHF.R.S32.HI UR42, URZ, 0x1f, UR33 ;  /* 0x0000001f3f2a7899 */ /* 0x000fe20008011421 */
[----:B------:R-:W-:Y:S01]  /*1200*/  IMAD.HI.U32 R0, R5, R0, R4 ;  /* 0x0000000005007227 */ /* 0x000fe200078e0004 */
[----:B------:R-:W-:-:S02]  /*1210*/  USHF.R.S32.HI UR41, URZ, 0x1f, UR41 ;  /* 0x0000001f3f297899 */ /* 0x000fc40008011429 */
[----:B------:R-:W-:Y:S01]  /*1220*/  USHF.R.S32.HI UR40, URZ, 0x1f, UR45 ;  /* 0x0000001f3f287899 */ /* 0x000fe2000801142d */
[----:B------:R-:W-:Y:S01]  /*1230*/  IMAD.MOV.U32 R4, RZ, RZ, R3 ;  /* 0x000000ffff047224 */ /* 0x000fe200078e0003 */
[----:B------:R-:W-:Y:S02]  /*1240*/  USHF.R.S32.HI UR46, URZ, 0x6, UR46 ;  /* 0x000000063f2e7899 */ /* 0x000fe4000801142e */
[----:B------:R-:W-:Y:S01]  /*1250*/  @!UP0 UIMAD UR44, UR5, UR4, URZ ;  /* 0x00000004052c82a4 */ /* 0x000fe2000f8e023f */
[----:B------:R-:W-:Y:S01]  /*1260*/  IMAD.HI.U32 R0, R0, R4, RZ ;  /* 0x0000000400007227 */ /* 0x000fe200078e00ff */
[----:B------:R-:W-:-:S03]  /*1270*/  USHF.R.S32.HI UR49, URZ, 0x1f, UR48 ;  /* 0x0000001f3f317899 */ /* 0x000fc60008011430 */
[----:B------:R-:W-:-:S04]  /*1280*/  IMAD.MOV R3, RZ, RZ, -R0 ;  /* 0x000000ffff037224 */ /* 0x000fc800078e0a00 */
[C---:B------:R-:W-:Y:S02]  /*1290*/  IMAD R3, R6.reuse, R3, R4 ;  /* 0x0000000306037224 */ /* 0x040fe400078e0204 */
[----:B------:R-:W1:Y:S03]  /*12a0*/  S2R R4, SR_CTAID.X ;  /* 0x0000000000047919 */ /* 0x000e660000002500 */
[----:B------:R-:W-:-:S13]  /*12b0*/  ISETP.GT.U32.AND P3, PT, R6, R3, PT ;  /* 0x000000030600720c */ /* 0x000fda0003f64070 */
[----:B------:R-:W-:Y:S01]  /*12c0*/  @!P3 IMAD.IADD R3, R3, 0x1, -R6 ;  /* 0x000000010303b824 */ /* 0x000fe200078e0a06 */
[----:B------:R-:W-:-:S04]  /*12d0*/  @!P3 IADD3 R0, R0, 0x1, RZ ;  /* 0x000000010000b810 */ /* 0x000fc80007ffe0ff */
[----:B------:R-:W-:Y:S01]  /*12e0*/  ISETP.GE.U32.AND P0, PT, R3, R6, PT ;  /* 0x000000060300720c */ /* 0x000fe20003f06070 */
[----:B-1----:R-:W-:-:S04]  /*12f0*/  IMAD.WIDE.U32 R20, R4, c[0x0][0x3d8], RZ ;  /* 0x0000f60004147a25 */ /* 0x002fc800078e00ff */
[----:B------:R-:W-:Y:S01]  /*1300*/  IMAD R3, R4, c[0x0][0x3dc], R21 ;  /* 0x0000f70004037a24 */ /* 0x000fe200078e0215 */
[----:B------:R-:W-:-:S04]  /*1310*/  SEL R20, R20, RZ, P4 ;  /* 0x000000ff14147207 */ /* 0x000fc80002000000 */
[----:B------:R-:W-:-:S03]  /*1320*/  SEL R19, R3, RZ, P4 ;  /* 0x000000ff03137207 */ /* 0x000fc60002000000 */
[----:B------:R-:W-:Y:S02]  /*1330*/  @P0 IADD3 R0, R0, 0x1, RZ ;  /* 0x0000000100000810 */ /* 0x000fe40007ffe0ff */
[----:B------:R-:W-:-:S03]  /*1340*/  PLOP3.LUT P0, PT, PT, PT, UP0, 0x80, 0x0 ;  /* 0x000000000000781c */ /* 0x000fc60003f0f008 */
[----:B------:R-:W-:Y:S01]  /*1350*/  @!P1 IMAD.MOV R0, RZ, RZ, -R0 ;  /* 0x000000ffff009224 */ /* 0x000fe200078e0a00 */
[----:B------:R-:W-:-:S04]  /*1360*/  @!P2 LOP3.LUT R0, RZ, c[0x0][0x1c8], RZ, 0x33, !PT ;  /* 0x00007200ff00aa12 */ /* 0x000fc800078e33ff */
[----:B------:R-:W-:-:S05]  /*1370*/  SHF.R.S32.HI R15, RZ, 0x1f, R0 ;  /* 0x0000001fff0f7819 */ /* 0x000fca0000011400 */
[----:B------:R-:W-:Y:S05]  /*1380*/  @!P0 BRA `(.L_x_44) ;  /* 0x0000003000008947 */ /* 0x000fea0003800000 */
[----:B------:R-:W-:-:S04]  /*1390*/  UIMAD UR43, UR21, UR29, URZ ;  /* 0x0000001d152b72a4 */ /* 0x000fc8000f8e023f */
[----:B------:R-:W-:Y:S01]  /*13a0*/  UIMAD UR43, UR22, UR33, UR43 ;  /* 0x00000021162b72a4 */ /* 0x000fe2000f8e022b */
[----:B------:R-:W-:Y:S05]  /*13b0*/  BRA `(.L_x_45) ;  /* 0x0000002000007947 */ /* 0x000fea0003800000 */
.L_x_44:
[----:B------:R-:W-:-:S04]  /*13c0*/  UIMAD UR43, UR29, UR14, UR33 ;  /* 0x0000000e1d2b72a4 */ /* 0x000fc8000f8e0221 */
[----:B------:R-:W-:Y:S02]  /*13d0*/  UIMAD UR43, UR43, UR13, URZ ;  /* 0x0000000d2b2b72a4 */ /* 0x000fe4000f8e023f */
.L_x_45:
[----:B------:R-:W2:Y:S01]  /*13e0*/  LDL.64 R4, [R1+0x40] ;  /* 0x0000400001047983 */ /* 0x000ea20000100a00 */
[----:B------:R-:W-:-:S03]  /*13f0*/  ULDC.64 UR4, c[0x0][0x368] ;  /* 0x0000da0000047ab9 */ /* 0x000fc60000000a00 */
[----:B------:R1:W2:Y:S01]  /*1400*/  LDL.64 R10, [R1+0x40] ;  /* 0x00004000010a7983 */ /* 0x0002a20000100a00 */
[----:B------:R-:W-:Y:S02]  /*1410*/  UIMAD UR4, UR47, UR4, URZ ;  /* 0x000000042f0472a4 */ /* 0x000fe4000f8e023f */
[----:B------:R-:W-:Y:S01]  /*1420*/  UIADD3 UR28, UP0, UR36, UR28, URZ ;  /* 0x0000001c241c7290 */ /* 0x000fe2000ff1e03f */
[----:B------:R-:W3:Y:S01]  /*1430*/  S2R R21, SR_TID.X ;  /* 0x0000000000157919 */ /* 0x000ee20000002100 */
[----:B------:R-:W-:Y:S02]  /*1440*/  UIMAD UR6, UR29, UR5, UR4 ;  /* 0x000000051d0672a4 */ /* 0x000fe4000f8e0204 */
[----:B------:R-:W-:Y:S01]  /*1450*/  UIADD3.X UR32, UR7, UR32, URZ, UP0, !UPT ;  /* 0x0000002007207290 */ /* 0x000fe200087fe43f */
[----:B------:R-:W4:Y:S01]  /*1460*/  S2R R23, SR_CTAID.Y ;  /* 0x0000000000177919 */ /* 0x000f220000002600 */
[----:B------:R-:W-:Y:S01]  /*1470*/  ULDC.64 UR4, c[0x0][0x1a0] ;  /* 0x0000680000047ab9 */ /* 0x000fe20000000a00 */
[----:B------:R-:W-:Y:S01]  /*1480*/  IMAD.U32 R6, RZ, RZ, UR28 ;  /* 0x0000001cff067e24 */ /* 0x000fe2000f8e00ff */
[----:B------:R-:W-:-:S04]  /*1490*/  UIMAD UR4, UR32, UR4, URZ ;  /* 0x00000004200472a4 */ /* 0x000fc8000f8e023f */
[----:B------:R-:W-:-:S03]  /*14a0*/  UIMAD UR50, UR28, UR5, UR4 ;  /* 0x000000051c3272a4 */ /* 0x000fc6000f8e0204 */
[----:B------:R-:W-:Y:S02]  /*14b0*/  ULDC.64 UR4, c[0x0][0x198] ;  /* 0x0000660000047ab9 */ /* 0x000fe40000000a00 */
[----:B------:R-:W-:-:S04]  /*14c0*/  UIMAD UR4, UR32, UR4, URZ ;  /* 0x00000004200472a4 */ /* 0x000fc8000f8e023f */
[----:B------:R-:W-:-:S03]  /*14d0*/  UIMAD UR51, UR28, UR5, UR4 ;  /* 0x000000051c3372a4 */ /* 0x000fc6000f8e0204 */
[----:B------:R-:W-:Y:S01]  /*14e0*/  ULDC.64 UR4, c[0x0][0x180] ;  /* 0x0000600000047ab9 */ /* 0x000fe20000000a00 */
[----:B---3--:R-:W-:Y:S01]  /*14f0*/  SHF.R.S32.HI R22, RZ, 0x1f, R21 ;  /* 0x0000001fff167819 */ /* 0x008fe20000011415 */
[----:B------:R-:W-:-:S03]  /*1500*/  UIMAD UR4, UR47, UR4, URZ ;  /* 0x000000042f0472a4 */ /* 0x000fc6000f8e023f */
[----:B------:R-:W-:Y:S01]  /*1510*/  LEA.HI R3, R22, R21, RZ, 0x2 ;  /* 0x0000001516037211 */ /* 0x000fe200078f10ff */
[----:B------:R-:W-:-:S03]  /*1520*/  UIMAD UR4, UR29, UR5, UR4 ;  /* 0x000000051d0472a4 */ /* 0x000fc6000f8e0204 */
[----:B------:R-:W-:-:S04]  /*1530*/  SHF.R.S32.HI R3, RZ, 0x2, R3 ;  /* 0x00000002ff037819 */ /* 0x000fc80000011403 */
[----:B------:R-:W-:Y:S02]  /*1540*/  SHF.R.S32.HI R18, RZ, 0x1f, R3 ;  /* 0x0000001fff127819 */ /* 0x000fe40000011403 */
[----:B------:R-:W-:-:S04]  /*1550*/  IADD3 R14, P0, R3, UR48, RZ ;  /* 0x00000030030e7c10 */ /* 0x000fc8000ff1e0ff */
[----:B------:R-:W-:-:S05]  /*1560*/  IADD3.X R12, R18, UR49, RZ, P0, !PT ;  /* 0x00000031120c7c10 */ /* 0x000fca00087fe4ff */
[----:B------:R-:W-:Y:S01]  /*1570*/  IMAD R13, R12, c[0x0][0x190], RZ ;  /* 0x000064000c0d7a24 */ /* 0x000fe200078e02ff */
[----:B------:R-:W-:Y:S01]  /*1580*/  UIADD3 UR44, UR48, UR44, URZ ;  /* 0x0000002c302c7290 */ /* 0x000fe2000fffe03f */
[----:B------:R-:W-:Y:S01]  /*1590*/  @P4 BAR.SYNC.DEFER_BLOCKING 0x0 ;  /* 0x0000000000004b1d */ /* 0x000fe20000010000 */
[----:B--2---:R-:W-:-:S05]  /*15a0*/  IMAD.MOV.U32 R10, RZ, RZ, R4 ;  /* 0x000000ffff0a7224 */ /* 0x004fca00078e0004 */
[----:B------:R-:W-:-:S05]  /*15b0*/  SHF.R.S32.HI R11, RZ, 0x1f, R10 ;  /* 0x0000001fff0b7819 */ /* 0x000fca000001140a */
[----:B------:R2:W-:Y:S01]  /*15c0*/  STL [R1+0x44], R11 ;  /* 0x0000440b01007387 */ /* 0x0005e20000100800 */
[----:B----4-:R-:W-:-:S03]  /*15d0*/  IMAD.WIDE.U32 R4, R23, c[0x0][0x368], R10 ;  /* 0x0000da0017047a25 */ /* 0x010fc600078e000a */
[----:B------:R-:W3:Y:S01]  /*15e0*/  LDL R25, [R1+0x24] ;  /* 0x0000240001197983 */ /* 0x000ee20000100800 */
[----:B------:R-:W-:Y:S01]  /*15f0*/  IMAD.MOV.U32 R8, RZ, RZ, R4 ;  /* 0x000000ffff087224 */ /* 0x000fe200078e0004 */
[----:B------:R-:W-:Y:S01]  /*1600*/  IADD3 R9, R5, UR6, RZ ;  /* 0x0000000605097c10 */ /* 0x000fe2000fffe0ff */
[----:B------:R-:W-:Y:S01]  /*1610*/  IMAD.U32 R4, RZ, RZ, UR28 ;  /* 0x0000001cff047e24 */ /* 0x000fe2000f8e00ff */
[----:B------:R-:W4:Y:S01]  /*1620*/  LDL R24, [R1+0x48] ;  /* 0x0000480001187983 */ /* 0x000f220000100800 */
[--C-:B------:R-:W-:Y:S01]  /*1630*/  IMAD.WIDE.U32 R6, R6, c[0x0][0x1a0], R10.reuse ;  /* 0x0000680006067a25 */ /* 0x100fe200078e000a */
[----:B------:R-:W-:Y:S02]  /*1640*/  ULDC.64 UR6, c[0x0][0x188] ;  /* 0x0000620000067ab9 */ /* 0x000fe40000000a00 */
[----:B------:R-:W-:Y:S01]  /*1650*/  UIMAD UR6, UR47, UR6, URZ ;  /* 0x000000062f0672a4 */ /* 0x000fe2000f8e023f */
[----:B------:R-:W-:Y:S01]  /*1660*/  IMAD.WIDE.U32 R4, R4, c[0x0][0x198], R10 ;  /* 0x0000660004047a25 */ /* 0x000fe200078e000a */
[----:B------:R-:W-:-:S02]  /*1670*/  IADD3 R7, R7, UR50, RZ ;  /* 0x0000003207077c10 */ /* 0x000fc4000fffe0ff */
[----:B------:R-:W-:Y:S01]  /*1680*/  UIMAD UR6, UR29, UR7, UR6 ;  /* 0x000000071d0672a4 */ /* 0x000fe2000f8e0206 */
[----:B------:R-:W-:Y:S01]  /*1690*/  IMAD R16, R14, c[0x0][0x194], R13 ;  /* 0x000065000e107a24 */ /* 0x000fe200078e020d */
[----:B------:R-:W-:Y:S01]  /*16a0*/  IADD3 R5, R5, UR51, RZ ;  /* 0x0000003305057c10 */ /* 0x000fe2000fffe0ff */
[----:B------:R-:W-:Y:S02]  /*16b0*/  IMAD R17, R12, c[0x0][0x370], RZ ;  /* 0x0000dc000c117a24 */ /* 0x000fe400078e02ff */
[----:B------:R-:W-:-:S04]  /*16c0*/  IMAD.WIDE.U32 R12, R14, c[0x0][0x370], R8 ;  /* 0x0000dc000e0c7a25 */ /* 0x000fc800078e0008 */
[----:B--2---:R-:W-:-:S04]  /*16d0*/  IMAD.WIDE.U32 R10, R14, c[0x0][0x190], R10 ;  /* 0x000064000e0a7a25 */ /* 0x004fc800078e000a */
[----:B------:R-:W-:Y:S02]  /*16e0*/  IMAD.IADD R9, R11, 0x1, R16 ;  /* 0x000000010b097824 */ /* 0x000fe400078e0210 */
[----:B------:R-:W-:Y:S02]  /*16f0*/  IMAD R16, R14, c[0x0][0x374], R17 ;  /* 0x0000dd000e107a24 */ /* 0x000fe400078e0211 */
[----:B------:R-:W2:Y:S01]  /*1700*/  S2R R17, SR_CTAID.Z ;  /* 0x0000000000117919 */ /* 0x000ea20000002700 */
[----:B------:R-:W-:-:S04]  /*1710*/  IMAD.WIDE.U32 R6, R23, c[0x0][0x188], R6 ;  /* 0x0000620017067a25 */ /* 0x000fc800078e0006 */
[----:B------:R-:W-:Y:S01]  /*1720*/  IMAD.WIDE.U32 R4, R23, c[0x0][0x180], R4 ;  /* 0x0000600017047a25 */ /* 0x000fe200078e0004 */
[----:B------:R-:W-:Y:S01]  /*1730*/  IADD3 R7, R7, UR6, RZ ;  /* 0x0000000607077c10 */ /* 0x000fe2000fffe0ff */
[----:B------:R-:W-:Y:S01]  /*1740*/  ULDC.64 UR6, c[0x0][0x178] ;  /* 0x00005e0000067ab9 */ /* 0x000fe20000000a00 */
[----:B------:R-:W-:Y:S02]  /*1750*/  MOV R8, R10 ;  /* 0x0000000a00087202 */ /* 0x000fe40000000f00 */
[----:B------:R-:W-:Y:S01]  /*1760*/  IADD3 R5, R5, UR4, RZ ;  /* 0x0000000405057c10 */ /* 0x000fe2000fffe0ff */
[----:B------:R-:W-:Y:S01]  /*1770*/  ULDC.64 UR4, c[0x0][0x378] ;  /* 0x0000de0000047ab9 */ /* 0x000fe20000000a00 */
[C---:B------:R-:W-:Y:S01]  /*1780*/  IMAD R11, R15.reuse, c[0x0][0x1b8], RZ ;  /* 0x00006e000f0b7a24 */ /* 0x040fe200078e02ff */
[----:B------:R-:W-:Y:S02]  /*1790*/  UIMAD UR6, UR47, UR6, URZ ;  /* 0x000000062f0672a4 */ /* 0x000fe4000f8e023f */
[----:B------:R-:W-:Y:S01]  /*17a0*/  UIMAD UR4, UR42, UR4, URZ ;  /* 0x000000042a0472a4 */ /* 0x000fe2000f8e023f */
[----:B------:R-:W-:Y:S01]  /*17b0*/  IMAD R10, R15, c[0x0][0x1b0], RZ ;  /* 0x00006c000f0a7a24 */ /* 0x000fe200078e02ff */
[----:B------:R-:W-:Y:S01]  /*17c0*/  UIMAD UR7, UR29, UR7, UR6 ;  /* 0x000000071d0772a4 */ /* 0x000fe2000f8e0206 */
[----:B------:R-:W-:-:S02]  /*17d0*/  IMAD R14, R0, c[0x0][0x1bc], R11 ;  /* 0x00006f00000e7a24 */ /* 0x000fc400078e020b */
[----:B------:R-:W-:Y:S01]  /*17e0*/  IMAD.WIDE.U32 R8, R23, c[0x0][0x178], R8 ;  /* 0x00005e0017087a25 */ /* 0x000fe200078e0008 */
[----:B------:R-:W-:-:S03]  /*17f0*/  UIMAD UR6, UR33, UR5, UR4 ;  /* 0x00000005210672a4 */ /* 0x000fc6000f8e0204 */
[----:B------:R-:W-:Y:S01]  /*1800*/  IMAD.IADD R11, R13, 0x1, R16 ;  /* 0x000000010d0b7824 */ /* 0x000fe200078e0210 */
[----:B------:R-:W-:Y:S01]  /*1810*/  ULDC.64 UR4, c[0x0][0x1a8] ;  /* 0x00006a0000047ab9 */ /* 0x000fe20000000a00 */
[C---:B------:R-:W-:Y:S02]  /*1820*/  IMAD R13, R0.reuse, c[0x0][0x1b4], R10 ;  /* 0x00006d00000d7a24 */ /* 0x040fe400078e020a */
[C---:B------:R-:W-:Y:S01]  /*1830*/  IMAD.WIDE.U32 R4, R0.reuse, c[0x0][0x1b0], R4 ;  /* 0x00006c0000047a25 */ /* 0x040fe200078e0004 */
[----:B------:R-:W-:Y:S01]  /*1840*/  UIMAD UR4, UR42, UR4, URZ ;  /* 0x000000042a0472a4 */ /* 0x000fe2000f8e023f */
[----:B------:R-:W-:Y:S02]  /*1850*/  IADD3 R9, R9, UR7, RZ ;  /* 0x0000000709097c10 */ /* 0x000fe4000fffe0ff */
[----:B------:R-:W-:-:S04]  /*1860*/  IMAD.WIDE.U32 R6, R0, c[0x0][0x1b8], R6 ;  /* 0x00006e0000067a25 */ /* 0x000fc800078e0006 */
[----:B------:R-:W-:Y:S02]  /*1870*/  IMAD.MOV.U32 R10, RZ, RZ, R12 ;  /* 0x000000ffff0a7224 */ /* 0x000fe400078e000c */
[C---:B------:R-:W-:Y:S02]  /*1880*/  IMAD R0, R18.reuse, c[0x0][0x1a0], RZ ;  /* 0x0000680012007a24 */ /* 0x040fe400078e02ff */
[----:B------:R-:W-:Y:S02]  /*1890*/  IMAD.IADD R5, R5, 0x1, R13 ;  /* 0x0000000105057824 */ /* 0x000fe400078e020d */
[----:B------:R-:W-:Y:S01]  /*18a0*/  IMAD R12, R18, c[0x0][0x198], RZ ;  /* 0x00006600120c7a24 */ /* 0x000fe200078e02ff */
[----:B------:R-:W-:Y:S01]  /*18b0*/  UIMAD UR4, UR33, UR5, UR4 ;  /* 0x00000005210472a4 */ /* 0x000fe2000f8e0204 */
[----:B------:R-:W-:Y:S02]  /*18c0*/  IMAD.IADD R7, R7, 0x1, R14 ;  /* 0x0000000107077824 */ /* 0x000fe400078e020e */
[----:B------:R-:W-:-:S02]  /*18d0*/  IMAD R16, R3, c[0x0][0x1a4], R0 ;  /* 0x0000690003107a24 */ /* 0x000fc400078e0200 */
[----:B--2---:R-:W-:-:S04]  /*18e0*/  IMAD.WIDE.U32 R14, R17, c[0x0][0x378], R10 ;  /* 0x0000de00110e7a25 */ /* 0x004fc800078e000a */
[C---:B------:R-:W-:Y:S02]  /*18f0*/  IMAD R0, R3.reuse, c[0x0][0x19c], R12 ;  /* 0x0000670003007a24 */ /* 0x040fe400078e020c */
[----:B------:R-:W-:-:S04]  /*1900*/  IMAD.WIDE.U32 R10, R3, c[0x0][0x198], R4 ;  /* 0x00006600030a7a25 */ /* 0x000fc800078e0004 */
[----:B------:R-:W-:-:S04]  /*1910*/  IMAD.WIDE.U32 R8, R17, c[0x0][0x1a8], R8 ;  /* 0x00006a0011087a25 */ /* 0x000fc800078e0008 */
[----:B------:R-:W-:Y:S01]  /*1920*/  IMAD.IADD R11, R11, 0x1, R0 ;  /* 0x000000010b0b7824 */ /* 0x000fe200078e0200 */
[----:B------:R-:W-:Y:S01]  /*1930*/  IADD3 R0, R9, UR4, RZ ;  /* 0x0000000409007c10 */ /* 0x000fe2000fffe0ff */
[----:B------:R-:W-:Y:S01]  /*1940*/  UIADD3 UR4, UR46, -0x1, URZ ;  /* 0xffffffff2e047890 */ /* 0x000fe2000fffe03f */
[----:B------:R-:W-:-:S03]  /*1950*/  IMAD.WIDE.U32 R12, R3, c[0x0][0x1a0], R6 ;  /* 0x00006800030c7a25 */ /* 0x000fc600078e0006 */
[----:B------:R-:W-:Y:S01]  /*1960*/  ULEA.HI UR5, UR4, UR4, URZ, 0x1 ;  /* 0x0000000404057291 */ /* 0x000fe2000f8f083f */
[----:B------:R-:W-:Y:S02]  /*1970*/  LEA R236, P3, R8, c[0x0][0x160], 0x1 ;  /* 0x0000580008ec7a11 */ /* 0x000fe400078608ff */
[----:B------:R-:W-:Y:S01]  /*1980*/  IADD3 R3, R15, UR6, RZ ;  /* 0x000000060f037c10 */ /* 0x000fe2000fffe0ff */
[----:B------:R-:W-:Y:S01]  /*1990*/  ULOP3.LUT UR5, UR5, 0xfffffffe, URZ, 0xc0, !UPT ;  /* 0xfffffffe05057892 */ /* 0x000fe2000f8ec03f */
[----:B------:R-:W-:Y:S02]  /*19a0*/  LEA R234, P2, R14, c[0x0][0x330], 0x1 ;  /* 0x0000cc000eea7a11 */ /* 0x000fe400078408ff */
[----:B------:R-:W-:Y:S01]  /*19b0*/  IADD3 R5, R13, R16, RZ ;  /* 0x000000100d057210 */ /* 0x000fe20007ffe0ff */
[----:B------:R-:W-:Y:S01]  /*19c0*/  UIADD3 UR5, UR4, -UR5, URZ ;  /* 0x8000000504057290 */ /* 0x000fe2000fffe03f */
[----:B------:R-:W-:Y:S02]  /*19d0*/  LEA R6, P1, R12, c[0x0][0x170], 0x1 ;  /* 0x00005c000c067a11 */ /* 0x000fe400078208ff */
[----:B------:R-:W-:-:S02]  /*19e0*/  LEA R4, P0, R10, c[0x0][0x168], 0x1 ;  /* 0x00005a000a047a11 */ /* 0x000fc400078008ff */
[----:B------:R-:W-:Y:S02]  /*19f0*/  LEA.HI.X R237, R8, c[0x0][0x164], R0, 0x1, P3 ;  /* 0x0000590008ed7a11 */ /* 0x000fe400018f0c00 */
[----:B------:R-:W-:Y:S01]  /*1a00*/  LEA.HI.X R235, R14, c[0x0][0x334], R3, 0x1, P2 ;  /* 0x0000cd000eeb7a11 */ /* 0x000fe200010f0c03 */
[----:B------:R-:W-:Y:S01]  /*1a10*/  IMAD.MOV.U32 R3, RZ, RZ, c[0x0][0x1a0] ;  /* 0x00006800ff037624 */ /* 0x000fe200078e00ff */
[----:B------:R-:W-:Y:S01]  /*1a20*/  MOV R0, c[0x0][0x198] ;  /* 0x0000660000007a02 */ /* 0x000fe20000000f00 */
[----:B------:R-:W-:Y:S01]  /*1a30*/  IMAD.MOV.U32 R8, RZ, RZ, c[0x0][0x19c] ;  /* 0x00006700ff087624 */ /* 0x000fe200078e00ff */
[----:B------:R-:W-:Y:S01]  /*1a40*/  LEA.HI.X R7, R12, c[0x0][0x174], R5, 0x1, P1 ;  /* 0x00005d000c077a11 */ /* 0x000fe200008f0c05 */
[----:B------:R-:W-:Y:S01]  /*1a50*/  UISETP.NE.AND UP0, UPT, UR5, 0x1, UPT ;  /* 0x000000010500788c */ /* 0x000fe2000bf05270 */
[----:B------:R-:W-:Y:S01]  /*1a60*/  LEA.HI.X R5, R10, c[0x0][0x16c], R11, 0x1, P0 ;  /* 0x00005b000a057a11 */ /* 0x000fe200000f0c0b */
[----:B------:R-:W-:Y:S01]  /*1a70*/  IMAD.MOV.U32 R9, RZ, RZ, c[0x0][0x1a4] ;  /* 0x00006900ff097624 */ /* 0x000fe200078e00ff */
[----:B------:R-:W-:-:S02]  /*1a80*/  LEA R10, P0, R0, R4, 0x7 ;  /* 0x00000004000a7211 */ /* 0x000fc400078038ff */
[C---:B------:R-:W-:Y:S02]  /*1a90*/  LEA R12, P1, R3.reuse, R6, 0x7 ;  /* 0x00000006030c7211 */ /* 0x040fe400078238ff */
[----:B------:R-:W-:Y:S02]  /*1aa0*/  LEA.HI.X R11, R0, R5, R8, 0x7, P0 ;  /* 0x00000005000b7211 */ /* 0x000fe400000f3c08 */
[----:B------:R-:W-:Y:S02]  /*1ab0*/  PLOP3.LUT P0, PT, PT, PT, UP0, 0x80, 0x0 ;  /* 0x000000000000781c */ /* 0x000fe40003f0f008 */
[----:B------:R-:W-:Y:S01]  /*1ac0*/  LEA.HI.X R13, R3, R7, R9, 0x7, P1 ;  /* 0x00000007030d7211 */ /* 0x000fe200008f3c09 */
[----:B------:R-:W-:-:S07]  /*1ad0*/  UIMAD.WIDE UR6, UR44, UR15, UR26 ;  /* 0x0000000f2c0672a5 */ /* 0x000fce000f8e021a */
[----:B------:R-:W-:Y:S02]  /*1ae0*/  UMOV UR5, UR7 ;  /* 0x0000000700057c82 */ /* 0x000fe40008000000 */
[----:B------:R-:W-:-:S04]  /*1af0*/  UIMAD UR41, UR41, UR11, UR17 ;  /* 0x0000000b292972a4 */ /* 0x000fc8000f8e0211 */
[----:B------:R-:W-:Y:S02]  /*1b00*/  UIADD3 UR41, UR31, UR41, URZ ;  /* 0x000000291f297290 */ /* 0x000fe4000fffe03f */
[----:B------:R-:W-:Y:S01]  /*1b10*/  UIADD3 UR43, UR48, UR43, URZ ;  /* 0x0000002b302b7290 */ /* 0x000fe2000fffe03f */
[----:B------:R-:W-:Y:S01]  /*1b20*/  CS2R R126, SRZ ;  /* 0x00000000007e7805 */ /* 0x000fe2000001ff00 */
        /* <DEDUP_REMOVED lines=47> */
[C---:B---3--:R-:W-:Y:S01]  /*1e20*/  IMAD.SHL.U32 R15, R25.reuse, 0x2, RZ ;  /* 0x00000002190f7824 */ /* 0x048fe200078e00ff */
[----:B------:R-:W-:-:S04]  /*1e30*/  IADD3 R0, R25, 0x1800, RZ ;  /* 0x0000180019007810 */ /* 0x000fc80007ffe0ff */
[----:B------:R-:W-:Y:S01]  /*1e40*/  @!PT LDS RZ, [RZ] ;  /* 0x00000000fffff984 */ /* 0x000fe20000000800 */
[----:B------:R-:W-:Y:S01]  /*1e50*/  @!PT LDS RZ, [RZ] ;  /* 0x00000000fffff984 */ /* 0x000fe20000000800 */
[----:B------:R-:W-:Y:S01]  /*1e60*/  @!PT LDS RZ, [RZ] ;  /* 0x00000000fffff984 */ /* 0x000fe20000000800 */
[----:B------:R2:W-:Y:S01]  /*1e70*/  LDGSTS.E.BYPASS.LTC128B.128 [R15+0xf000], [R6.64] ;  /* 0x0f000000060f7fae */ /* 0x0005e2000b901d62 */
[----:B------:R-:W-:-:S03]  /*1e80*/  SEL R0, R0, R25, !P0 ;  /* 0x0000001900007207 */ /* 0x000fc60004000000 */
[----:B------:R2:W-:Y:S01]  /*1e90*/  LDGSTS.E.BYPASS.LTC128B.128 [R15+0x11000], [R6.64+0x40] ;  /* 0x11000040060f7fae */ /* 0x0005e2000b901d62 */
[----:B------:R-:W-:-:S03]  /*1ea0*/  SHF.L.U32 R238, R0, 0x1, RZ ;  /* 0x0000000100ee7819 */ /* 0x000fc600000006ff */
[----:B------:R2:W-:Y:S04]  /*1eb0*/  LDGSTS.E.BYPASS.LTC128B.128 [R15+0x13000], [R6.64+0x80] ;  /* 0x13000080060f7fae */ /* 0x0005e8000b901d62 */
[----:B------:R3:W-:Y:S01]  /*1ec0*/  LDGSTS.E.BYPASS.LTC128B.128 [R15+0x10000], [R12.64] ;  /* 0x100000000c0f7fae */ /* 0x0007e2000b901d62 */
[----:B----4-:R-:W-:-:S03]  /*1ed0*/  IMAD.SHL.U32 R8, R24, 0x4, RZ ;  /* 0x0000000418087824 */ /* 0x010fc600078e00ff */
[----:B------:R3:W-:Y:S01]  /*1ee0*/  LDGSTS.E.BYPASS.LTC128B.128 [R15+0x12000], [R12.64+0x40] ;  /* 0x120000400c0f7fae */ /* 0x0007e2000b901d62 */
[----:B------:R-:W-:-:S03]  /*1ef0*/  SHF.R.S32.HI R14, RZ, 0x1f, R24 ;  /* 0x0000001fff0e7819 */ /* 0x000fc60000011418 */
[----:B------:R3:W-:Y:S04]  /*1f00*/  LDGSTS.E.BYPASS.LTC128B.128 [R15+0x14000], [R12.64+0x80] ;  /* 0x140000800c0f7fae */ /* 0x0007e8000b901d62 */
[----:B------:R-:W0:Y:S04]  /*1f10*/  LDGDEPBAR ;  /* 0x00000000000079af */ /* 0x000e280000000000 */
[----:B------:R1:W-:Y:S04]  /*1f20*/  LDGSTS.E.BYPASS.LTC128B.128 [R15+0x6000], [R234.64] ;  /* 0x06000000ea0f7fae */ /* 0x0003e8000b901d62 */
[----:B------:R1:W-:Y:S01]  /*1f30*/  LDGSTS.E.BYPASS.LTC128B.128 [R15+0x7000], [R234.64+0x40] ;  /* 0x07000040ea0f7fae */ /* 0x0003e2000b901d62 */
[----:B------:R-:W-:-:S03]  /*1f40*/  SHF.L.U64.HI R3, R24, 0x2, R14 ;  /* 0x0000000218037819 */ /* 0x000fc6000001020e */
[----:B------:R1:W-:Y:S01]  /*1f50*/  LDGSTS.E.BYPASS.LTC128B.128 [R15+0x8000], [R234.64+0x80] ;  /* 0x08000080ea0f7fae */ /* 0x0003e2000b901d62 */
[----:B------:R-:W-:-:S03]  /*1f60*/  IADD3 R8, P1, R8, UR6, RZ ;  /* 0x0000000608087c10 */ /* 0x000fc6000ff3e0ff */
[----:B------:R1:W-:Y:S01]  /*1f70*/  LDGSTS.E.BYPASS.LTC128B.128 [R238], [R236.64] ;  /* 0x00000000ecee7fae */ /* 0x0003e2000b901d62 */
[----:B------:R-:W-:-:S03]  /*1f80*/  LEA.HI R0, R22, R21, RZ, 0x5 ;  /* 0x0000001516007211 */ /* 0x000fc600078f28ff */
[----:B------:R1:W-:Y:S04]  /*1f90*/  LDGSTS.E.BYPASS.LTC128B.128 [R238+0x1000], [R236.64+0x40] ;  /* 0x01000040ecee7fae */ /* 0x0003e8000b901d62 */
[----:B------:R1:W-:Y:S01]  /*1fa0*/  LDGSTS.E.BYPASS.LTC128B.128 [R238+0x2000], [R236.64+0x80] ;  /* 0x02000080ecee7fae */ /* 0x0003e2000b901d62 */
[----:B------:R-:W-:-:S03]  /*1fb0*/  IADD3.X R9, R3, UR5, RZ, P1, !PT ;  /* 0x0000000503097c10 */ /* 0x000fc60008ffe4ff */
[----:B------:R4:W-:Y:S04]  /*1fc0*/  LDGSTS.E.BYPASS.LTC128B.128 [R15+0x9000], [R4.64] ;  /* 0x09000000040f7fae */ /* 0x0009e8000b901d62 */
[----:B------:R4:W-:Y:S04]  /*1fd0*/  LDGSTS.E.BYPASS.LTC128B.128 [R15+0xb000], [R4.64+0x40] ;  /* 0x0b000040040f7fae */ /* 0x0009e8000b901d62 */
[----:B------:R4:W-:Y:S04]  /*1fe0*/  LDGSTS.E.BYPASS.LTC128B.128 [R15+0xd000], [R4.64+0x80] ;  /* 0x0d000080040f7fae */ /* 0x0009e8000b901d62 */
[----:B------:R1:W-:Y:S04]  /*1ff0*/  LDGSTS.E.BYPASS.LTC128B.128 [R15+0xa000], [R10.64] ;  /* 0x0a0000000a0f7fae */ /* 0x0003e8000b901d62 */
[----:B------:R1:W-:Y:S04]  /*2000*/  LDGSTS.E.BYPASS.LTC128B.128 [R15+0xc000], [R10.64+0x40] ;  /* 0x0c0000400a0f7fae */ /* 0x0003e8000b901d62 */
[----:B------:R1:W-:Y:S04]  /*2010*/  LDGSTS.E.BYPASS.LTC128B.128 [R15+0xe000], [R10.64+0x80] ;  /* 0x0e0000800a0f7fae */ /* 0x0003e8000b901d62 */
[----:B------:R-:W0:Y:S01]  /*2020*/  LDGDEPBAR ;  /* 0x00000000000079af */ /* 0x000e220000000000 */
[----:B------:R-:W-:-:S02]  /*2030*/  LOP3.LUT R3, R0, 0xffffffe0, RZ, 0xc0, !PT ;  /* 0xffffffe000037812 */ /* 0x000fc400078ec0ff */
[----:B------:R-:W-:Y:S01]  /*2040*/  SHF.R.S32.HI R0, RZ, 0x5, R0 ;  /* 0x00000005ff007819 */ /* 0x000fe20000011400 */
[----:B---3--:R3:W5:Y:S02]  /*2050*/  LDG.E R12, [R8.64+0x80] ;  /* 0x00008022080c7981 */ /* 0x008764000c1e1900 */
[----:B------:R-:W-:Y:S02]  /*2060*/  IMAD.IADD R3, R21, 0x1, -R3 ;  /* 0x0000000115037824 */ /* 0x000fe400078e0a03 */
[----:B----4-:R-:W-:Y:S01]  /*2070*/  IMAD.U32 R4, RZ, RZ, UR45 ;  /* 0x0000002dff047e24 */ /* 0x010fe2000f8e00ff */
[----:B------:R-:W-:Y:S02]  /*2080*/  UIMAD.WIDE UR44, UR29, UR12, UR48 ;  /* 0x0000000c1d2c72a5 */ /* 0x000fe4000f8e0230 */
[----:B------:R-:W-:Y:S01]  /*2090*/  UIADD3 UR29, -UR37, UR10, UR36 ;  /* 0x0000000a251d7290 */ /* 0x000fe2000fffe124 */
[----:B------:R-:W-:-:S03]  /*20a0*/  IMAD R0, R0, UR20, R3 ;  /* 0x0000001400007c24 */ /* 0x000fc6000f8e0203 */
[----:B------:R-:W-:Y:S01]  /*20b0*/  UIADD3 UR29, UR29, -UR9, URZ ;  /* 0x800000091d1d7290 */ /* 0x000fe2000fffe03f */
[----:B------:R-:W-:Y:S01]  /*20c0*/  IMAD.U32 R3, RZ, RZ, UR40 ;  /* 0x00000028ff037e24 */ /* 0x000fe2000f8e00ff */
[----:B------:R-:W-:Y:S02]  /*20d0*/  IADD3 R4, P2, P1, R0, UR19, R4 ;  /* 0x0000001300047c10 */ /* 0x000fe4000f95e004 */
[----:B------:R-:W-:Y:S01]  /*20e0*/  USHF.R.S32.HI UR7, URZ, 0x1f, UR29 ;  /* 0x0000001f3f077899 */ /* 0x000fe2000801141d */
[----:B------:R-:W-:Y:S01]  /*20f0*/  SHF.R.S32.HI R0, RZ, 0x1f, R0 ;  /* 0x0000001fff007819 */ /* 0x000fe20000011400 */
[----:B-1----:R3:W5:Y:S01]  /*2100*/  LDG.E R10, [R8.64] ;  /* 0x00000022080a7981 */ /* 0x002762000c1e1900 */
[----:B--2---:R-:W-:Y:S01]  /*2110*/  IMAD.U32 R6, RZ, RZ, UR30 ;  /* 0x0000001eff067e24 */ /* 0x004fe2000f8e00ff */
[----:B------:R-:W-:Y:S01]  /*2120*/  ULEA.HI UR7, UR7, UR29, URZ, 0x6 ;  /* 0x0000001d07077291 */ /* 0x000fe2000f8f303f */
[----:B------:R-:W-:Y:S01]  /*2130*/  IADD3.X R0, R0, UR18, R3, P2, P1 ;  /* 0x0000001200007c10 */ /* 0x000fe200097e2403 */
[----:B------:R-:W-:Y:S01]  /*2140*/  UIADD3 UR39, UP0, UR44, UR39, URZ ;  /* 0x000000272c277290 */ /* 0x000fe2000ff1e03f */
[----:B------:R-:W-:Y:S01]  /*2150*/  IADD3 R4, P1, R4, R20, RZ ;  /* 0x0000001404047210 */ /* 0x000fe20007f3e0ff */
[----:B------:R-:W-:Y:S01]  /*2160*/  USHF.R.S32.HI UR7, URZ, 0x6, UR7 ;  /* 0x000000063f077899 */ /* 0x000fe20008011407 */
[----:B------:R3:W5:Y:S01]  /*2170*/  LDG.E R11, [R8.64+0x20] ;  /* 0x00002022080b7981 */ /* 0x000762000c1e1900 */
[----:B------:R-:W-:Y:S01]  /*2180*/  UIADD3.X UR38, UR45, UR38, URZ, UP0, !UPT ;  /* 0x000000262d267290 */ /* 0x000fe200087fe43f */
[----:B------:R-:W-:Y:S01]  /*2190*/  IADD3.X R5, R0, R19, RZ, P1, !PT ;  /* 0x0000001300057210 */ /* 0x000fe20000ffe4ff */
[----:B------:R-:W-:Y:S01]  /*21a0*/  UIMAD UR41, UR41, UR39, URZ ;  /* 0x00000027292972a4 */ /* 0x000fe2000f8e023f */
[----:B------:R-:W-:-:S04]  /*21b0*/  DEPBAR.LE SB0, 0x1 ;  /* 0x000080400000791a */ /* 0x000fc80000000000 */
[----:B------:R-:W-:Y:S01]  /*21c0*/  UISETP.LT.AND UP0, UPT, URZ, UR7, UPT ;  /* 0x000000073f00728c */ /* 0x000fe2000bf01270 */
[----:B------:R-:W-:Y:S01]  /*21d0*/  IMAD.WIDE.U32 R4, R6, UR39, R4 ;  /* 0x0000002706047c25 */ /* 0x000fe2000f8e0004 */
[----:B------:R-:W-:Y:S02]  /*21e0*/  UIMAD UR38, UR38, UR30, UR41 ;  /* 0x0000001e262672a4 */ /* 0x000fe4000f8e0229 */
[----:B------:R-:W-:Y:S02]  /*21f0*/  USEL UR7, URZ, UR7, !UP0 ;  /* 0x000000073f077287 */ /* 0x000fe4000c000000 */
[C---:B------:R-:W-:Y:S02]  /*2200*/  LEA R228, P1, R4.reuse, c[0x0][0x350], 0x2 ;  /* 0x0000d40004e47a11 */ /* 0x040fe400078210ff */
[----:B------:R-:W-:Y:S01]  /*2210*/  UISETP.GT.AND UP0, UPT, UR46, UR7, UPT ;  /* 0x000000072e00728c */ /* 0x000fe2000bf04270 */
[----:B------:R-:W-:Y:S01]  /*2220*/  IADD3 R0, R5, UR38, RZ ;  /* 0x0000002605007c10 */ /* 0x000fe2000fffe0ff */
[----:B---3--:R1:W5:Y:S04]  /*2230*/  LDG.E R8, [R8.64+0xa0] ;  /* 0x0000a02208087981 */ /* 0x008368000c1e1900 */
[----:B------:R-:W-:Y:S01]  /*2240*/  BAR.SYNC.DEFER_BLOCKING 0x0 ;  /* 0x0000000000007b1d */ /* 0x000fe20000010000 */
[----:B------:R-:W-:-:S02]  /*2250*/  LEA.HI.X R229, R4, c[0x0][0x354], R0, 0x2, P1 ;  /* 0x0000d50004e57a11 */ /* 0x000fc400008f1400 */
[----:B------:R-:W-:Y:S01]  /*2260*/  PLOP3.LUT P1, PT, PT, PT, UP0, 0x80, 0x0 ;  /* 0x000000000000781c */ /* 0x000fe20003f2f008 */
[----:B------:R-:W-:Y:S01]  /*2270*/  IMAD.U32 R7, RZ, RZ, UR31 ;  /* 0x0000001fff077e24 */ /* 0x000fe2000f8e00ff */
[----:B------:R-:W-:Y:S01]  /*2280*/  UIMAD.WIDE UR38, UR43, UR15, UR24 ;  /* 0x0000000f2b2672a5 */ /* 0x000fe2000f8e0218 */
[----:B------:R1:W2:Y:S04]  /*2290*/  LDSM.16.M88.4 R168, [R218+0xf000] ;  /* 0x00f00000daa8783b */ /* 0x0002a80000000200 */
[----:B------:R1:W3:Y:S04]  /*22a0*/  LDSM.16.M88.4 R172, [R218+0xf400] ;  /* 0x00f40000daac783b */ /* 0x0002e80000000200 */
[----:B------:R1:W4:Y:S04]  /*22b0*/  LDSM.16.M88.4 R176, [R217+0xf000] ;  /* 0x00f00000d9b0783b */ /* 0x0003280000000200 */
[----:B------:R1:W1:Y:S04]  /*22c0*/  LDSM.16.M88.4 R180, [R217+0xf400] ;  /* 0x00f40000d9b4783b */ /* 0x0002680000000200 */
[----:B------:R1:W1:Y:S04]  /*22d0*/  LDSM.16.M88.4 R184, [R218+0x11000] ;  /* 0x01100000dab8783b */ /* 0x0002680000000200 */
[----:B------:R1:W1:Y:S04]  /*22e0*/  LDSM.16.M88.4 R188, [R218+0x11400] ;  /* 0x01140000dabc783b */ /* 0x0002680000000200 */
[----:B------:R1:W1:Y:S04]  /*22f0*/  LDSM.16.M88.4 R192, [R217+0x11000] ;  /* 0x01100000d9c0783b */ /* 0x0002680000000200 */
[----:B------:R1:W1:Y:S04]  /*2300*/  LDSM.16.M88.4 R196, [R217+0x11400] ;  /* 0x01140000d9c4783b */ /* 0x0002680000000200 */
[----:B------:R1:W1:Y:S04]  /*2310*/  LDSM.16.M88.4 R200, [R218+0x13000] ;  /* 0x01300000dac8783b */ /* 0x0002680000000200 */
[----:B------:R1:W1:Y:S04]  /*2320*/  LDSM.16.M88.4 R204, [R218+0x13400] ;  /* 0x01340000dacc783b */ /* 0x0002680000000200 */
[----:B------:R1:W1:Y:S04]  /*2330*/  LDSM.16.M88.4 R208, [R217+0x13000] ;  /* 0x01300000d9d0783b */ /* 0x0002680000000200 */
[----:B------:R1:W1:Y:S01]  /*2340*/  LDSM.16.M88.4 R212, [R217+0x13400] ;  /* 0x01340000d9d4783b */ /* 0x0002620000000200 */
[----:B------:R-:W-:Y:S05]  /*2350*/  @!P1 BRA `(.L_x_46) ;  /* 0x0000376000009947 */ /* 0x000fea0003800000 */
[----:B--23-5:R2:W-:Y:S01]  /*2360*/  STL [R1+0x8], R10 ;  /* 0x0000080a01007387 */ /* 0x02c5e20000100800 */
[----:B------:R-:W-:Y:S01]  /*2370*/  IADD3 R3, R225, 0x1800, RZ ;  /* 0x00001800e1037810 */ /* 0x000fe20007ffe0ff */
[----:B------:R-:W-:Y:S01]  /*2380*/  UIADD3 UR33, UR36, UR8, URZ ;  /* 0x0000000824217290 */ /* 0x000fe2000fffe03f */
[----:B------:R-:W-:Y:S01]  /*2390*/  IADD3 R0, R227, 0x1800, RZ ;  /* 0x00001800e3007810 */ /* 0x000fe20007ffe0ff */
[----:B------:R2:W-:Y:S01]  /*23a0*/  STL [R1+0x4], R11 ;  /* 0x0000040b01007387 */ /* 0x0005e20000100800 */
[----:B------:R-:W-:Y:S01]  /*23b0*/  SEL R3, R3, R225, !P0 ;  /* 0x000000e103037207 */ /* 0x000fe20004000000 */
[----:B------:R-:W-:Y:S01]  /*23c0*/  IMAD.MOV.U32 R252, RZ, RZ, R8 ;  /* 0x000000fffffc7224 */ /* 0x000fe200078e0008 */
[----:B------:R-:W-:Y:S01]  /*23d0*/  SEL R0, R0, R227, !P0 ;  /* 0x000000e300007207 */ /* 0x000fe20004000000 */
[----:B------:R2:W-:Y:S01]  /*23e0*/  STL [R1], R12 ;  /* 0x0000000c01007387 */ /* 0x0005e20000100800 */
[----:B------:R-:W-:Y:S01]  /*23f0*/  IMAD.MOV.U32 R127, RZ, RZ, RZ ;  /* 0x000000ffff7f7224 */ /* 0x000fe200078e00ff */
[----:B------:R-:W-:Y:S01]  /*2400*/  UIADD3 UR33, -UR37, 0x80, UR33 ;  /* 0x0000008025217890 */ /* 0x000fe2000fffe121 */
[----:B------:R-:W-:-:S02]  /*2410*/  IMAD.SHL.U32 R3, R3, 0x2, RZ ;  /* 0x0000000203037824 */ /* 0x000fc400078e00ff */
[----:B------:R-:W-:Y:S02]  /*2420*/  IMAD.SHL.U32 R216, R0, 0x2, RZ ;  /* 0x0000000200d87824 */ /* 0x000fe400078e00ff */
[----:B------:R-:W-:Y:S02]  /*2430*/  IMAD.MOV.U32 R0, RZ, RZ, c[0x0][0x1c0] ;  /* 0x00007000ff007624 */ /* 0x000fe400078e00ff */
[----:B------:R-:W-:Y:S02]  /*2440*/  IMAD.SHL.U32 R219, R227, 0x2, RZ ;  /* 0x00000002e3db7824 */ /* 0x000fe400078e00ff */
[----:B------:R-:W-:Y:S02]  /*2450*/  IMAD R0, R0, c[0x0][0x22c], RZ ;  /* 0x00008b0000007a24 */ /* 0x000fe400078e02ff */
[----:B------:R-:W-:Y:S02]  /*2460*/  IMAD.IADD R220, R219, 0x1, R226 ;  /* 0x00000001dbdc7824 */ /* 0x000fe400078e02e2 */
[C---:B------:R-:W-:Y:S01]  /*2470*/  IMAD.SHL.U32 R6, R0.reuse, 0x10, RZ ;  /* 0x0000001000067824 */ /* 0x040fe200078e00ff */
[----:B------:R-:W-:-:S04]  /*2480*/  SHF.L.U32 R4, R0, 0x3, RZ ;  /* 0x0000000300047819 */ /* 0x000fc800000006ff */
[C---:B------:R-:W-:Y:S02]  /*2490*/  IADD3 R5, R6.reuse, 0x20, RZ ;  /* 0x0000002006057810 */ /* 0x040fe40007ffe0ff */
[----:B------:R-:W-:Y:S02]  /*24a0*/  IADD3 R0, R6, 0x40, RZ ;  /* 0x0000004006007810 */ /* 0x000fe40007ffe0ff */
[----:B------:R-:W-:Y:S02]  /*24b0*/  SHF.L.U64.HI R6, R24, 0x2, R14 ;  /* 0x0000000218067819 */ /* 0x000fe4000001020e */
[C---:B------:R-:W-:Y:S01]  /*24c0*/  IADD3 R5, R4.reuse, R5, RZ ;  /* 0x0000000504057210 */ /* 0x040fe20007ffe0ff */
[----:B------:R-:W-:Y:S02]  /*24d0*/  IMAD.IADD R0, R4, 0x1, R0 ;  /* 0x0000000104007824 */ /* 0x000fe400078e0200 */
[----:B------:R3:W-:Y:S02]  /*24e0*/  STL [R1+0x2c], R6 ;  /* 0x00002c0601007387 */ /* 0x0007e40000100800 */
[----:B---3--:R-:W-:-:S05]  /*24f0*/  SHF.L.U32 R6, R24, 0x2, RZ ;  /* 0x0000000218067819 */ /* 0x008fca00000006ff */
[----:B------:R3:W-:Y:S02]  /*2500*/  STL [R1+0x28], R6 ;  /* 0x0000280601007387 */ /* 0x0007e40000100800 */
[C---:B---3--:R-:W-:Y:S01]  /*2510*/  IADD3 R6, R4.reuse, R5, RZ ;  /* 0x0000000504067210 */ /* 0x048fe20007ffe0ff */
[----:B------:R-:W-:-:S03]  /*2520*/  IMAD.IADD R5, R4, 0x1, R0 ;  /* 0x0000000104057824 */ /* 0x000fc600078e0200 */
[C---:B------:R-:W-:Y:S01]  /*2530*/  IADD3 R6, R4.reuse, R6, RZ ;  /* 0x0000000604067210 */ /* 0x040fe20007ffe0ff */
[----:B------:R-:W-:-:S03]  /*2540*/  IMAD.IADD R5, R4, 0x1, R5 ;  /* 0x0000000104057824 */ /* 0x000fc600078e0205 */
[C---:B------:R-:W-:Y:S01]  /*2550*/  IADD3 R6, R4.reuse, R6, RZ ;  /* 0x0000000604067210 */ /* 0x040fe20007ffe0ff */
[----:B------:R-:W-:-:S04]  /*2560*/  IMAD.IADD R5, R4, 0x1, R5 ;  /* 0x0000000104057824 */ /* 0x000fc800078e0205 */
[----:B------:R3:W-:Y:S01]  /*2570*/  STL [R1+0x10], R6 ;  /* 0x0000100601007387 */ /* 0x0007e20000100800 */
[----:B------:R-:W-:-:S03]  /*2580*/  IMAD.IADD R0, R4, 0x1, R5 ;  /* 0x0000000104007824 */ /* 0x000fc600078e0205 */
[----:B------:R2:W-:Y:S01]  /*2590*/  STL [R1+0xc], R5 ;  /* 0x00000c0501007387 */ /* 0x0005e20000100800 */
[----:B---3--:R-:W-:-:S05]  /*25a0*/  IADD3 R6, R4, R6, RZ ;  /* 0x0000000604067210 */ /* 0x008fca0007ffe0ff */
[----:B------:R2:W-:Y:S04]  /*25b0*/  STL [R1+0x18], R6 ;  /* 0x0000180601007387 */ /* 0x0005e80000100800 */
[----:B------:R2:W-:Y:S02]  /*25c0*/  STL [R1+0x14], R0 ;  /* 0x0000140001007387 */ /* 0x0005e40000100800 */
.L_x_49:
[----:B------:R-:W0:Y:S01]  /*25d0*/  LDGDEPBAR ;  /* 0x00000000000079af */ /* 0x000e220000000000 */
[----:B--2---:R-:W-:Y:S01]  /*25e0*/  IMAD.IADD R0, R226, 0x1, R216 ;  /* 0x00000001e2007824 */ /* 0x004fe200078e02d8 */
[----:B------:R-:W-:Y:S02]  /*25f0*/  USHF.L.U32 UR29, UR4, 0x6, URZ ;  /* 0x00000006041d7899 */ /* 0x000fe4000800063f */
[----:B------:R-:W-:Y:S02]  /*2600*/  UISETP.GT.AND UP3, UPT, UR4, UR7, UPT ;  /* 0x000000070400728c */ /* 0x000fe4000bf64270 */
[----:B------:R-:W-:Y:S02]  /*2610*/  UISETP.GE.AND UP0, UPT, UR29, UR33, UPT ;  /* 0x000000211d00728c */ /* 0x000fe4000bf06270 */
[----:B------:R-:W2:Y:S04]  /*2620*/  LDL R242, [R1+0x3c] ;  /* 0x00003c0001f27983 */ /* 0x000ea80000100800 */
[----:B------:R-:W3:Y:S01]  /*2630*/  LDL R243, [R1+0x38] ;  /* 0x0000380001f37983 */ /* 0x000ee20000100800 */
[----:B------:R-:W-:Y:S03]  /*2640*/  PLOP3.LUT P0, PT, PT, PT, UP0, 0x80, 0x0 ;  /* 0x000000000000781c */ /* 0x000fe60003f0f008 */
[----:B-----5:R-:W5:Y:S04]  /*2650*/  LDL R241, [R1+0x8] ;  /* 0x0000080001f17983 */ /* 0x020f680000100800 */
[----:B----4-:R-:W4:Y:S04]  /*2660*/  LDL R240, [R1+0x4] ;  /* 0x0000040001f07983 */ /* 0x010f280000100800 */
[----:B------:R-:W2:Y:S01]  /*2670*/  LDL R239, [R1] ;  /* 0x0000000001ef7983 */ /* 0x000ea20000100800 */
        /* <DEDUP_REMOVED lines=11> */
[----:B------:R-:W1:Y:S02]  /*2730*/  LDSM.16.M88.4 R148, [R217+0x9400] ;  /* 0x00940000d994783b */ /* 0x000e640000000200 */
[-C--:B------:R-:W-:Y:S06]  /*2740*/  HMMA.16816.F32 R12, R28, R18.reuse, RZ ;  /* 0x000000121c0c723c */ /* 0x080fec00000018ff */
[----:B------:R-:W-:Y:S02]  /*2750*/  LDSM.16.M88.4 R152, [R218+0xb000] ;  /* 0x00b00000da98783b */ /* 0x000fe40000000200 */
[C---:B------:R-:W-:Y:S06]  /*2760*/  HMMA.16816.F32 R16, R32.reuse, R18, RZ ;  /* 0x000000122010723c */ /* 0x040fec00000018ff */
[----:B------:R-:W-:Y:S02]  /*2770*/  LDSM.16.M88.4 R156, [R216+0x1800] ;  /* 0x00180000d89c783b */ /* 0x000fe40000000200 */
[-C--:B------:R-:W-:Y:S06]  /*2780*/  HMMA.16816.F32 R20, R32, R132.reuse, RZ ;  /* 0x000000842014723c */ /* 0x080fec00000018ff */
[----:B------:R-:W-:Y:S02]  /*2790*/  LDSM.16.M88.4 R160, [R217+0xb000] ;  /* 0x00b00000d9a0783b */ /* 0x000fe40000000200 */
[C---:B------:R-:W-:Y:S06]  /*27a0*/  HMMA.16816.F32 R24, R28.reuse, R132, RZ ;  /* 0x000000841c18723c */ /* 0x040fec00000018ff */
[----:B------:R-:W-:Y:S02]  /*27b0*/  LDSM.16.M88.4 R164, [R0+0x1800] ;  /* 0x0018000000a4783b */ /* 0x000fe40000000200 */
[-C--:B------:R-:W-:Y:S08]  /*27c0*/  HMMA.16816.F32 R28, R28, R134.reuse, RZ ;  /* 0x000000861c1c723c */ /* 0x080ff000000018ff */
[----:B------:R-:W-:Y:S01]  /*27d0*/  HMMA.16816.F32 R32, R32, R134, RZ ;  /* 0x000000862020723c */ /* 0x000fe200000018ff */
[----:B------:R-:W1:Y:S07]  /*27e0*/  LDSM.16.M88.4 R132, [R216+0x1000] ;  /* 0x00100000d884783b */ /* 0x000e6e0000000200 */
        /* <DEDUP_REMOVED lines=10> */
[----:B------:R-:W2:Y:S07]  /*2890*/  LDSM.16.M88.4 R136, [R217+0xb400] ;  /* 0x00b40000d988783b */ /* 0x000eae0000000200 */
[-C--:B------:R-:W-:Y:S01]  /*28a0*/  HMMA.16816.F32 R4, R132, R152.reuse, R4 ;  /* 0x000000988404723c */ /* 0x080fe20000001804 */
[----:B------:R-:W-:Y:S07]  /*28b0*/  LDSM.16.M88.4 R148, [R216+0x2800] ;  /* 0x00280000d894783b */ /* 0x000fee0000000200 */
[C---:B------:R-:W-:Y:S08]  /*28c0*/  HMMA.16816.F32 R8, R156.reuse, R152, R8 ;  /* 0x000000989c08723c */ /* 0x040ff00000001808 */
[-C--:B------:R-:W-:Y:S08]  /*28d0*/  HMMA.16816.F32 R12, R156, R154.reuse, R12 ;  /* 0x0000009a9c0c723c */ /* 0x080ff0000000180c */
[C---:B------:R-:W-:Y:S01]  /*28e0*/  HMMA.16816.F32 R16, R132.reuse, R154, R16 ;  /* 0x0000009a8410723c */ /* 0x040fe20000001810 */
[----:B------:R-:W-:Y:S07]  /*28f0*/  LDSM.16.M88.4 R152, [R218+0xd400] ;  /* 0x00d40000da98783b */ /* 0x000fee0000000200 */
[-C--:B-1----:R-:W-:Y:S08]  /*2900*/  HMMA.16816.F32 R20, R132, R140.reuse, R20 ;  /* 0x0000008c8414723c */ /* 0x082ff00000001814 */
[C---:B------:R-:W-:Y:S08]  /*2910*/  HMMA.16816.F32 R24, R156.reuse, R140, R24 ;  /* 0x0000008c9c18723c */ /* 0x040ff00000001818 */
[-C--:B------:R-:W-:Y:S01]  /*2920*/  HMMA.16816.F32 R28, R156, R142.reuse, R28 ;  /* 0x0000008e9c1c723c */ /* 0x080fe2000000181c */
[----:B------:R-:W-:Y:S07]  /*2930*/  LDSM.16.M88.4 R156, [R0+0x2000] ;  /* 0x00200000009c783b */ /* 0x000fee0000000200 */
[----:B------:R-:W-:Y:S01]  /*2940*/  HMMA.16816.F32 R32, R132, R142, R32 ;  /* 0x0000008e8420723c */ /* 0x000fe20000001820 */
[----:B------:R-:W-:Y:S07]  /*2950*/  LDSM.16.M88.4 R132, [R216+0x2000] ;  /* 0x00200000d884783b */ /* 0x000fee0000000200 */
[-C--:B------:R-:W-:Y:S01]  /*2960*/  HMMA.16816.F32 R4, R144, R160.reuse, R4 ;  /* 0x000000a09004723c */ /* 0x080fe20000001804 */
[----:B------:R-:W1:Y:S07]  /*2970*/  LDSM.16.M88.4 R140, [R218+0xd000] ;  /* 0x00d00000da8c783b */ /* 0x000e6e0000000200 */
[C---:B------:R-:W-:Y:S08]  /*2980*/  HMMA.16816.F32 R8, R164.reuse, R160, R8 ;  /* 0x000000a0a408723c */ /* 0x040ff00000001808 */
[-C--:B------:R-:W-:Y:S03]  /*2990*/  HMMA.16816.F32 R12, R164, R162.reuse, R12 ;  /* 0x000000a2a40c723c */ /* 0x080fe6000000180c */
[----:B-----5:R-:W-:Y:S05]  /*29a0*/  FSETP.NEU.FTZ.AND P1, PT, R241, -INF , PT ;  /* 0xff800000f100780b */ /* 0x020fea0003f3d000 */
[C---:B------:R-:W-:Y:S01]  /*29b0*/  HMMA.16816.F32 R16, R144.reuse, R162, R16 ;  /* 0x000000a29010723c */ /* 0x040fe20000001810 */
[----:B------:R-:W5:Y:S07]  /*29c0*/  LDSM.16.M88.4 R160, [R217+0xd000] ;  /* 0x00d00000d9a0783b */ /* 0x000f6e0000000200 */
[-C--:B--2---:R-:W-:Y:S08]  /*29d0*/  HMMA.16816.F32 R20, R144, R136.reuse, R20 ;  /* 0x000000889014723c */ /* 0x084ff00000001814 */
[C---:B------:R-:W-:Y:S07]  /*29e0*/  HMMA.16816.F32 R24, R164.reuse, R136, R24 ;  /* 0x00000088a418723c */ /* 0x040fee0000001818 */
[----:B------:R-:W-:Y:S01]  /*29f0*/  IMAD.U32 R137, RZ, RZ, UR29 ;  /* 0x0000001dff897e24 */ /* 0x000fe2000f8e00ff */
[-C--:B------:R-:W-:Y:S04]  /*2a00*/  HMMA.16816.F32 R28, R164, R138.reuse, R28 ;  /* 0x0000008aa41c723c */ /* 0x080fe8000000181c */
[----:B---3--:R-:W-:Y:S04]  /*2a10*/  @!P0 IADD3 R137, R137, UR37, R243 ;  /* 0x0000002589898c10 */ /* 0x008fe8000fffe0f3 */
[----:B------:R-:W-:Y:S01]  /*2a20*/  HMMA.16816.F32 R32, R144, R138, R32 ;  /* 0x0000008a9020723c */ /* 0x000fe20000001820 */
[----:B------:R-:W2:Y:S03]  /*2a30*/  LDL R144, [R1+0x28] ;  /* 0x0000280001907983 */ /* 0x000ea60000100800 */
[----:B------:R-:W-:Y:S03]  /*2a40*/  @!P0 IADD3 R136, R137, 0x20, RZ ;  /* 0x0000002089888810 */ /* 0x000fe60007ffe0ff */
[----:B------:R-:W-:Y:S01]  /*2a50*/  FMUL.FTZ R138, R239, 1.4426950216293334961 ;  /* 0x3fb8aa3bef8a7820 */ /* 0x000fe20000410000 */
[-C--:B-1----:R-:W-:Y:S05]  /*2a60*/  HMMA.16816.F32 R4, R132, R140.reuse, R4 ;  /* 0x0000008c8404723c */ /* 0x082fea0000001804 */
[----:B------:R-:W-:Y:S01]  /*2a70*/  @!P0 IMNMX R136, R136, UR37, PT ;  /* 0x0000002588888c17 */ /* 0x000fe2000b800200 */
[----:B----4-:R-:W-:Y:S02]  /*2a80*/  FMUL.FTZ R139, R240, 1.4426950216293334961 ;  /* 0x3fb8aa3bf08b7820 */ /* 0x010fe40000410000 */
[C---:B------:R-:W-:Y:S07]  /*2a90*/  HMMA.16816.F32 R8, R148.reuse, R140, R8 ;  /* 0x0000008c9408723c */ /* 0x040fee0000001808 */
[----:B------:R-:W-:Y:S01]  /*2aa0*/  FMUL.FTZ R141, R241, 1.4426950216293334961 ;  /* 0x3fb8aa3bf18d7820 */ /* 0x000fe20000410000 */
[-C--:B------:R-:W-:Y:S04]  /*2ab0*/  HMMA.16816.F32 R12, R148, R142.reuse, R12 ;  /* 0x0000008e940c723c */ /* 0x080fe8000000180c */
[----:B------:R-:W-:Y:S02]  /*2ac0*/  FSEL R141, R141, RZ, P1 ;  /* 0x000000ff8d8d7208 */ /* 0x000fe40000800000 */
[C---:B------:R-:W-:Y:S02]  /*2ad0*/  @!P0 IADD3 R140, R137.reuse, 0x8, RZ ;  /* 0x00000008898c8810 */ /* 0x040fe40007ffe0ff */
[C---:B------:R-:W-:Y:S04]  /*2ae0*/  HMMA.16816.F32 R16, R132.reuse, R142, R16 ;  /* 0x0000008e8410723c */ /* 0x040fe80000001810 */
[----:B------:R-:W-:Y:S03]  /*2af0*/  @!P0 IMNMX R140, R140, UR37, PT ;  /* 0x000000258c8c8c17 */ /* 0x000fe6000b800200 */
[C---:B------:R-:W-:Y:S01]  /*2b00*/  @!P0 IMNMX R142, R137.reuse, UR37, PT ;  /* 0x00000025898e8c17 */ /* 0x040fe2000b800200 */
[-C--:B------:R-:W-:Y:S04]  /*2b10*/  HMMA.16816.F32 R20, R132, R152.reuse, R20 ;  /* 0x000000988414723c */ /* 0x080fe80000001814 */
[----:B------:R-:W-:Y:S04]  /*2b20*/  @!P0 IADD3 R137, R137, 0x28, RZ ;  /* 0x0000002889898810 */ /* 0x000fe80007ffe0ff */
[C---:B------:R-:W-:Y:S04]  /*2b30*/  HMMA.16816.F32 R24, R148.reuse, R152, R24 ;  /* 0x000000989418723c */ /* 0x040fe80000001818 */
[----:B------:R-:W-:Y:S04]  /*2b40*/  @!P0 IMNMX R137, R137, UR37, PT ;  /* 0x0000002589898c17 */ /* 0x000fe8000b800200 */
[-C--:B------:R-:W-:Y:S08]  /*2b50*/  HMMA.16816.F32 R28, R148, R154.reuse, R28 ;  /* 0x0000009a941c723c */ /* 0x080ff0000000181c */
[----:B------:R-:W-:Y:S01]  /*2b60*/  HMMA.16816.F32 R32, R132, R154, R32 ;  /* 0x0000009a8420723c */ /* 0x000fe20000001820 */
[----:B------:R1:W3:Y:S07]  /*2b70*/  LDSM.16.M88.4 R132, [R0+0x2800] ;  /* 0x002800000084783b */ /* 0x0002ee0000000200 */
[-C--:B-----5:R-:W-:Y:S01]  /*2b80*/  HMMA.16816.F32 R4, R156, R160.reuse, R4 ;  /* 0x000000a09c04723c */ /* 0x0a0fe20000001804 */
[----:B-1----:R-:W-:Y:S04]  /*2b90*/  IMAD.U32 R0, RZ, RZ, UR23 ;  /* 0x00000017ff007e24 */ /* 0x002fe8000f8e00ff */
[----:B------:R-:W-:Y:S05]  /*2ba0*/  @!P0 IMAD R0, R0, 0x80, R242 ;  /* 0x0000008000008824 */ /* 0x000fea00078e02f2 */
[CC--:B------:R-:W-:Y:S02]  /*2bb0*/  @!P0 ISETP.GE.AND P2, PT, R0.reuse, R142.reuse, PT ;  /* 0x0000008e0000820c */ /* 0x0c0fe40003f46270 */
[----:B------:R-:W-:Y:S11]  /*2bc0*/  @!P0 IADD3 R143, R0, 0x1, RZ ;  /* 0x00000001008f8810 */ /* 0x000ff60007ffe0ff */
[----:B------:R-:W-:Y:S01]  /*2bd0*/  @!UPT UIADD3 URZ, URZ, URZ, URZ ;  /* 0x0000003f3f3ff290 */ /* 0x000fe2000fffe03f */
[----:B------:R-:W-:Y:S02]  /*2be0*/  @!P0 FSEL R4, R4, -INF , !P2 ;  /* 0xff80000004048808 */ /* 0x000fe40005000000 */
[----:B------:R-:W-:Y:S01]  /*2bf0*/  @!P0 ISETP.GE.AND P1, PT, R143, R142, PT ;  /* 0x0000008e8f00820c */ /* 0x000fe20003f26270 */
[C---:B---3--:R-:W-:Y:S04]  /*2c00*/  HMMA.16816.F32 R8, R132.reuse, R160, R8 ;  /* 0x000000a08408723c */ /* 0x048fe80000001808 */
[----:B------:R-:W-:Y:S01]  /*2c10*/  @!P0 FSEL R5, R5, -INF , !P1 ;  /* 0xff80000005058808 */ /* 0x000fe20004800000 */
[--C-:B------:R-:W-:Y:S01]  /*2c20*/  FFMA.FTZ R4, R4, c[0x0][0x23c], -R141.reuse ;  /* 0x00008f0004047a23 */ /* 0x100fe2000001088d */
[----:B------:R-:W-:Y:S02]  /*2c30*/  FSETP.NEU.FTZ.AND P1, PT, R240, -INF , PT ;  /* 0xff800000f000780b */ /* 0x000fe40003f3d000 */
[-C--:B------:R-:W-:Y:S01]  /*2c40*/  HMMA.16816.F32 R12, R132, R162.reuse, R12 ;  /* 0x000000a2840c723c */ /* 0x080fe2000000180c */
[----:B------:R-:W-:Y:S02]  /*2c50*/  MUFU.EX2 R241, R4 ;  /* 0x0000000400f17308 */ /* 0x000fe40000000800 */
[-C--:B------:R-:W-:Y:S01]  /*2c60*/  @!P0 ISETP.GE.AND P2, PT, R0, R140.reuse, PT ;  /* 0x0000008c0000820c */ /* 0x080fe20003f46270 */
[----:B------:R-:W-:Y:S01]  /*2c70*/  FFMA.FTZ R5, R5, c[0x0][0x23c], -R141 ;  /* 0x00008f0005057a23 */ /* 0x000fe2000001088d */
[----:B------:R-:W-:Y:S02]  /*2c80*/  FSEL R139, R139, RZ, P1 ;  /* 0x000000ff8b8b7208 */ /* 0x000fe40000800000 */
[----:B------:R-:W-:Y:S01]  /*2c90*/  @!P0 ISETP.GE.AND P1, PT, R143, R140, PT ;  /* 0x0000008c8f00820c */ /* 0x000fe20003f26270 */
[C---:B------:R-:W-:Y:S03]  /*2ca0*/  HMMA.16816.F32 R16, R156.reuse, R162, R16 ;  /* 0x000000a29c10723c */ /* 0x040fe60000001810 */
[----:B------:R-:W-:Y:S01]  /*2cb0*/  MUFU.EX2 R165, R5 ;  /* 0x0000000500a57308 */ /* 0x000fe20000000800 */
[----:B------:R-:W-:Y:S02]  /*2cc0*/  @!P0 FSEL R6, R6, -INF , !P2 ;  /* 0xff80000006068808 */ /* 0x000fe40005000000 */
[-C--:B------:R-:W-:Y:S02]  /*2cd0*/  @!P0 ISETP.GE.AND P2, PT, R0, R136.reuse, PT ;  /* 0x000000880000820c */ /* 0x080fe40003f46270 */
[----:B------:R-:W-:Y:S01]  /*2ce0*/  @!P0 FSEL R7, R7, -INF , !P1 ;  /* 0xff80000007078808 */ /* 0x000fe20004800000 */
[--C-:B------:R-:W-:Y:S01]  /*2cf0*/  FFMA.FTZ R6, R6, c[0x0][0x23c], -R139.reuse ;  /* 0x00008f0006067a23 */ /* 0x100fe2000001088b */
[----:B------:R-:W-:Y:S02]  /*2d00*/  FSETP.NEU.FTZ.AND P1, PT, R239, -INF , PT ;  /* 0xff800000ef00780b */ /* 0x000fe40003f3d000 */
[----:B------:R-:W-:Y:S01]  /*2d10*/  @!P0 FSEL R8, R8, -INF , !P2 ;  /* 0xff80000008088808 */ /* 0x000fe20005000000 */
[----:B------:R-:W-:Y:S01]  /*2d20*/  FFMA.FTZ R7, R7, c[0x0][0x23c], -R139 ;  /* 0x00008f0007077a23 */ /* 0x000fe2000001088b */
[----:B------:R-:W-:Y:S01]  /*2d30*/  FSEL R138, R138, RZ, P1 ;  /* 0x000000ff8a8a7208 */ /* 0x000fe20000800000 */
[----:B------:R-:W-:Y:S01]  /*2d40*/  MUFU.EX2 R146, R6 ;  /* 0x0000000600927308 */ /* 0x000fe20000000800 */
[-C--:B------:R-:W-:Y:S02]  /*2d50*/  @!P0 ISETP.GE.AND P1, PT, R143, R136.reuse, PT ;  /* 0x000000888f00820c */ /* 0x080fe40003f26270 */
[-C--:B------:R-:W-:Y:S01]  /*2d60*/  @!P0 ISETP.GE.AND P2, PT, R0, R137.reuse, PT ;  /* 0x000000890000820c */ /* 0x080fe20003f46270 */
[--C-:B------:R-:W-:Y:S01]  /*2d70*/  FFMA.FTZ R8, R8, c[0x0][0x23c], -R138.reuse ;  /* 0x00008f0008087a23 */ /* 0x100fe2000001088a */
[----:B------:R-:W-:Y:S02]  /*2d80*/  @!P0 FSEL R9, R9, -INF , !P1 ;  /* 0xff80000009098808 */ /* 0x000fe40004800000 */
[----:B------:R-:W-:Y:S02]  /*2d90*/  FSETP.NEU.FTZ.AND P1, PT, R252, -INF , PT ;  /* 0xff800000fc00780b */ /* 0x000fe40003f3d000 */
[----:B------:R-:W-:Y:S01]  /*2da0*/  @!P0 FSEL R10, R10, -INF , !P2 ;  /* 0xff8000000a0a8808 */ /* 0x000fe20005000000 */
[----:B------:R1:W-:Y:S01]  /*2db0*/  MUFU.EX2 R249, R8 ;  /* 0x0000000800f97308 */ /* 0x0003e20000000800 */
[----:B------:R-:W-:Y:S09]  /*2dc0*/  FFMA.FTZ R9, R9, c[0x0][0x23c], -R138 ;  /* 0x00008f0009097a23 */ /* 0x000ff2000001088a */
[----:B------:R3:W4:Y:S10]  /*2dd0*/  MUFU.EX2 R245, R7 ;  /* 0x0000000700f57308 */ /* 0x0007340000000800 */
[----:B------:R5:W4:Y:S01]  /*2de0*/  MUFU.EX2 R248, R9 ;  /* 0x0000000900f87308 */ /* 0x000b220000000800 */
[----:B-1----:R-:W-:Y:S05]  /*2df0*/  FMUL.FTZ R8, R252, 1.4426950216293334961 ;  /* 0x3fb8aa3bfc087820 */ /* 0x002fea0000410000 */
[----:B------:R-:W-:Y:S02]  /*2e00*/  FSEL R8, R8, RZ, P1 ;  /* 0x000000ff08087208 */ /* 0x000fe40000800000 */
[-C--:B------:R-:W-:Y:S01]  /*2e10*/  @!P0 ISETP.GE.AND P1, PT, R143, R137.reuse, PT ;  /* 0x000000898f00820c */ /* 0x080fe20003f26270 */
[----:B---3--:R-:W1:Y:S02]  /*2e20*/  LDSM.16.M88.4 R4, [R217+0xd400] ;  /* 0x00d40000d904783b */ /* 0x008e640000000200 */
[--C-:B------:R-:W-:Y:S01]  /*2e30*/  FFMA.FTZ R10, R10, c[0x0][0x23c], -R8.reuse ;  /* 0x00008f000a0a7a23 */ /* 0x100fe20000010808 */
[----:B------:R-:W-:Y:S03]  /*2e40*/  @!P0 FSEL R11, R11, -INF , !P1 ;  /* 0xff8000000b0b8808 */ /* 0x000fe60004800000 */
[----:B------:R3:W-:Y:S02]  /*2e50*/  MUFU.EX2 R250, R10 ;  /* 0x0000000a00fa7308 */ /* 0x0007e40000000800 */
[----:B------:R-:W-:Y:S01]  /*2e60*/  FFMA.FTZ R11, R11, c[0x0][0x23c], -R8 ;  /* 0x00008f000b0b7a23 */ /* 0x000fe20000010808 */
[----:B-----5:R-:W-:Y:S04]  /*2e70*/  @!P0 IADD3 R9, R0, 0x8, RZ ;  /* 0x0000000800098810 */ /* 0x020fe80007ffe0ff */
[-C--:B------:R-:W-:Y:S03]  /*2e80*/  @!P0 ISETP.GE.AND P1, PT, R9, R136.reuse, PT ;  /* 0x000000880900820c */ /* 0x080fe60003f26270 */
[----:B------:R-:W5:Y:S01]  /*2e90*/  MUFU.EX2 R251, R11 ;  /* 0x0000000b00fb7308 */ /* 0x000f620000000800 */
[----:B------:R-:W-:Y:S05]  /*2ea0*/  @!P0 FSEL R12, R12, -INF , !P1 ;  /* 0xff8000000c0c8808 */ /* 0x000fea0004800000 */
[--C-:B------:R-:W-:Y:S04]  /*2eb0*/  FFMA.FTZ R12, R12, c[0x0][0x23c], -R138.reuse ;  /* 0x00008f000c0c7a23 */ /* 0x100fe8000001088a */
[----:B------:R-:W-:Y:S01]  /*2ec0*/  MUFU.EX2 R244, R12 ;  /* 0x0000000c00f47308 */ /* 0x000fe20000000800 */
[----:B---3--:R-:W-:Y:S04]  /*2ed0*/  @!P0 IADD3 R10, R0, 0x9, RZ ;  /* 0x00000009000a8810 */ /* 0x008fe80007ffe0ff */
[----:B------:R-:W-:Y:S04]  /*2ee0*/  @!P0 ISETP.GE.AND P1, PT, R10, R136, PT ;  /* 0x000000880a00820c */ /* 0x000fe80003f26270 */
[----:B------:R-:W-:Y:S02]  /*2ef0*/  @!P0 FSEL R13, R13, -INF , !P1 ;  /* 0xff8000000d0d8808 */ /* 0x000fe40004800000 */
[-C--:B------:R-:W-:Y:S01]  /*2f00*/  @!P0 ISETP.GE.AND P1, PT, R9, R137.reuse, PT ;  /* 0x000000890900820c */ /* 0x080fe20003f26270 */
[-C--:B-1----:R-:W-:Y:S03]  /*2f10*/  HMMA.16816.F32 R20, R156, R4.reuse, R20 ;  /* 0x000000049c14723c */ /* 0x082fe60000001814 */
[----:B------:R-:W-:Y:S01]  /*2f20*/  @!P0 FSEL R14, R14, -INF , !P1 ;  /* 0xff8000000e0e8808 */ /* 0x000fe20004800000 */
[----:B------:R-:W-:Y:S01]  /*2f30*/  FFMA.FTZ R13, R13, c[0x0][0x23c], -R138 ;  /* 0x00008f000d0d7a23 */ /* 0x000fe2000001088a */
[----:B------:R-:W-:Y:S03]  /*2f40*/  @!P0 ISETP.GE.AND P1, PT, R10, R137, PT ;  /* 0x000000890a00820c */ /* 0x000fe60003f26270 */
[C---:B------:R-:W-:Y:S01]  /*2f50*/  HMMA.16816.F32 R24, R132.reuse, R4, R24 ;  /* 0x000000048418723c */ /* 0x040fe20000001818 */
[----:B------:R-:W1:Y:S03]  /*2f60*/  MUFU.EX2 R243, R13 ;  /* 0x0000000d00f37308 */ /* 0x000e660000000800 */
[----:B------:R-:W-:Y:S01]  /*2f70*/  @!P0 FSEL R15, R15, -INF , !P1 ;  /* 0xff8000000f0f8808 */ /* 0x000fe20004800000 */
[--C-:B------:R-:W-:Y:S01]  /*2f80*/  FFMA.FTZ R14, R14, c[0x0][0x23c], -R8.reuse ;  /* 0x00008f000e0e7a23 */ /* 0x100fe20000010808 */
[-C--:B------:R-:W-:Y:S02]  /*2f90*/  @!P0 ISETP.GE.AND P1, PT, R9, R142.reuse, PT ;  /* 0x0000008e0900820c */ /* 0x080fe40003f26270 */
[-C--:B------:R-:W-:Y:S03]  /*2fa0*/  HMMA.16816.F32 R28, R132, R6.reuse, R28 ;  /* 0x00000006841c723c */ /* 0x080fe6000000181c */
[----:B------:R-:W-:Y:S01]  /*2fb0*/  MUFU.EX2 R247, R14 ;  /* 0x0000000e00f77308 */ /* 0x000fe20000000800 */
[----:B------:R-:W-:Y:S01]  /*2fc0*/  @!P0 FSEL R16, R16, -INF , !P1 ;  /* 0xff80000010108808 */ /* 0x000fe20004800000 */
[----:B------:R-:W-:Y:S01]  /*2fd0*/  FFMA.FTZ R15, R15, c[0x0][0x23c], -R8 ;  /* 0x00008f000f0f7a23 */ /* 0x000fe20000010808 */
[----:B------:R-:W-:Y:S02]  /*2fe0*/  @!P0 ISETP.GE.AND P1, PT, R10, R142, PT ;  /* 0x0000008e0a00820c */ /* 0x000fe40003f26270 */
[----:B------:R-:W-:Y:S01]  /*2ff0*/  HMMA.16816.F32 R32, R156, R6, R32 ;  /* 0x000000069c20723c */ /* 0x000fe20000001820 */
[----:B------:R-:W3:Y:S03]  /*3000*/  LDL R159, [R1+0x2c] ;  /* 0x00002c00019f7983 */ /* 0x000ee60000100800 */
[----:B------:R-:W-:Y:S01]  /*3010*/  @!P0 FSEL R17, R17, -INF , !P1 ;  /* 0xff80000011118808 */ /* 0x000fe20004800000 */
[--C-:B------:R-:W-:Y:S01]  /*3020*/  FFMA.FTZ R16, R16, c[0x0][0x23c], -R141.reuse ;  /* 0x00008f0010107a23 */ /* 0x100fe2000001088d */
[-C--:B------:R-:W-:Y:S01]  /*3030*/  @!P0 ISETP.GE.AND P1, PT, R9, R140.reuse, PT ;  /* 0x0000008c0900820c */ /* 0x080fe20003f26270 */
[----:B------:R-:W-:Y:S01]  /*3040*/  MUFU.EX2 R246, R15 ;  /* 0x0000000f00f67308 */ /* 0x000fe20000000800 */
[----:B------:R-:W-:Y:S01]  /*3050*/  @!P0 IADD3 R9, R0, 0x10, RZ ;  /* 0x0000001000098810 */ /* 0x000fe20007ffe0ff */
[----:B------:R-:W-:Y:S03]  /*3060*/  FFMA.FTZ R17, R17, c[0x0][0x23c], -R141 ;  /* 0x00008f0011117a23 */ /* 0x000fe6000001088d */
[----:B------:R-:W-:Y:S02]  /*3070*/  @!P0 FSEL R18, R18, -INF , !P1 ;  /* 0xff80000012128808 */ /* 0x000fe40004800000 */
[----:B------:R-:W-:Y:S02]  /*3080*/  @!P0 ISETP.GE.AND P1, PT, R10, R140, PT ;  /* 0x0000008c0a00820c */ /* 0x000fe40003f26270 */
[----:B------:R-:W-:Y:S01]  /*3090*/  @!P0 IADD3 R10, R0, 0x11, RZ ;  /* 0x00000011000a8810 */ /* 0x000fe20007ffe0ff */
[--C-:B------:R-:W-:Y:S01]  /*30a0*/  FFMA.FTZ R18, R18, c[0x0][0x23c], -R139.reuse ;  /* 0x00008f0012127a23 */ /* 0x100fe2000001088b */
[----:B------:R-:W-:Y:S01]  /*30b0*/  @!P0 FSEL R19, R19, -INF , !P1 ;  /* 0xff80000013138808 */ /* 0x000fe20004800000 */
[----:B------:R-:W-:Y:S01]  /*30c0*/  MUFU.EX2 R164, R16 ;  /* 0x0000001000a47308 */ /* 0x000fe20000000800 */
[-C--:B------:R-:W-:Y:S02]  /*30d0*/  @!P0 ISETP.GE.AND P1, PT, R9, R142.reuse, PT ;  /* 0x0000008e0900820c */ /* 0x080fe40003f26270 */
[----:B------:R-:W-:Y:S01]  /*30e0*/  @!P0 IADD3 R4, R0, 0x18, RZ ;  /* 0x0000001800048810 */ /* 0x000fe20007ffe0ff */
[----:B------:R-:W-:Y:S01]  /*30f0*/  FFMA.FTZ R19, R19, c[0x0][0x23c], -R139 ;  /* 0x00008f0013137a23 */ /* 0x000fe2000001088b */
[----:B------:R-:W-:Y:S02]  /*3100*/  @!P0 FSEL R20, R20, -INF , !P1 ;  /* 0xff80000014148808 */ /* 0x000fe40004800000 */
[----:B------:R-:W-:Y:S02]  /*3110*/  @!P0 ISETP.GE.AND P1, PT, R10, R142, PT ;  /* 0x0000008e0a00820c */ /* 0x000fe40003f26270 */
[----:B------:R-:W-:Y:S01]  /*3120*/  @!P0 IADD3 R0, R0, 0x19, RZ ;  /* 0x0000001900008810 */ /* 0x000fe20007ffe0ff */
[----:B------:R-:W1:Y:S01]  /*3130*/  MUFU.EX2 R162, R17 ;  /* 0x0000001100a27308 */ /* 0x000e620000000800 */
[----:B------:R-:W-:Y:S01]  /*3140*/  @!P0 FSEL R21, R21, -INF , !P1 ;  /* 0xff80000015158808 */ /* 0x000fe20004800000 */
[--C-:B------:R-:W-:Y:S01]  /*3150*/  FFMA.FTZ R20, R20, c[0x0][0x23c], -R141.reuse ;  /* 0x00008f0014147a23 */ /* 0x100fe2000001088d */
[----:B------:R-:W-:Y:S02]  /*3160*/  @!P0 ISETP.GE.AND P1, PT, R9, R140, PT ;  /* 0x0000008c0900820c */ /* 0x000fe40003f26270 */
[----:B----4-:R-:W-:Y:S01]  /*3170*/  F2FP.PACK_AB R7, R245, R146 ;  /* 0x00000092f507723e */ /* 0x010fe200000000ff */
[----:B------:R-:W-:Y:S01]  /*3180*/  FFMA.FTZ R21, R21, c[0x0][0x23c], -R141 ;  /* 0x00008f0015157a23 */ /* 0x000fe2000001088d */
[----:B------:R-:W-:Y:S02]  /*3190*/  @!P0 FSEL R22, R22, -INF , !P1 ;  /* 0xff80000016168808 */ /* 0x000fe40004800000 */
[----:B------:R-:W-:Y:S01]  /*31a0*/  @!P0 ISETP.GE.AND P1, PT, R10, R140, PT ;  /* 0x0000008c0a00820c */ /* 0x000fe20003f26270 */
[----:B------:R-:W-:Y:S01]  /*31b0*/  MUFU.EX2 R167, R18 ;  /* 0x0000001200a77308 */ /* 0x000fe20000000800 */
[----:B------:R1:W-:Y:S01]  /*31c0*/  STS [R233+0x13400], R7 ;  /* 0x01340007e9007388 */ /* 0x0003e20000000800 */
[----:B------:R-:W-:Y:S01]  /*31d0*/  F2FP.PACK_AB R6, R248, R249 ;  /* 0x000000f9f806723e */ /* 0x000fe200000000ff */
[--C-:B------:R-:W-:Y:S01]  /*31e0*/  FFMA.FTZ R22, R22, c[0x0][0x23c], -R139.reuse ;  /* 0x00008f0016167a23 */ /* 0x100fe2000001088b */
[----:B------:R-:W-:Y:S02]  /*31f0*/  @!P0 FSEL R23, R23, -INF , !P1 ;  /* 0xff80000017178808 */ /* 0x000fe40004800000 */
[----:B------:R-:W-:Y:S02]  /*3200*/  @!P0 ISETP.GE.AND P1, PT, R9, R136, PT ;  /* 0x000000880900820c */ /* 0x000fe40003f26270 */
[----:B-----5:R-:W-:Y:S01]  /*3210*/  F2FP.PACK_AB R5, R251, R250 ;  /* 0x000000fafb05723e */ /* 0x020fe200000000ff */
[----:B------:R-:W-:Y:S01]  /*3220*/  FFMA.FTZ R23, R23, c[0x0][0x23c], -R139 ;  /* 0x00008f0017177a23 */ /* 0x000fe2000001088b */
[----:B------:R-:W-:Y:S01]  /*3230*/  @!P0 FSEL R24, R24, -INF , !P1 ;  /* 0xff80000018188808 */ /* 0x000fe20004800000 */
[----:B------:R-:W4:Y:S01]  /*3240*/  MUFU.EX2 R166, R19 ;  /* 0x0000001300a67308 */ /* 0x000f220000000800 */
[----:B------:R-:W-:Y:S03]  /*3250*/  @!P0 ISETP.GE.AND P1, PT, R10, R136, PT ;  /* 0x000000880a00820c */ /* 0x000fe60003f26270 */
[--C-:B------:R-:W-:Y:S01]  /*3260*/  FFMA.FTZ R24, R24, c[0x0][0x23c], -R138.reuse ;  /* 0x00008f0018187a23 */ /* 0x100fe2000001088a */
[----:B------:R-:W-:Y:S02]  /*3270*/  @!P0 FSEL R25, R25, -INF , !P1 ;  /* 0xff80000019198808 */ /* 0x000fe40004800000 */
[-C--:B------:R-:W-:Y:S03]  /*3280*/  @!P0 ISETP.GE.AND P1, PT, R9, R137.reuse, PT ;  /* 0x000000890900820c */ /* 0x080fe60003f26270 */
[----:B------:R-:W-:Y:S01]  /*3290*/  MUFU.EX2 R143, R20 ;  /* 0x00000014008f7308 */ /* 0x000fe20000000800 */
[----:B------:R-:W-:Y:S01]  /*32a0*/  @!P0 FSEL R26, R26, -INF , !P1 ;  /* 0xff8000001a1a8808 */ /* 0x000fe20004800000 */
[----:B------:R-:W-:Y:S01]  /*32b0*/  FFMA.FTZ R25, R25, c[0x0][0x23c], -R138 ;  /* 0x00008f0019197a23 */ /* 0x000fe2000001088a */
[-C--:B------:R-:W-:Y:S02]  /*32c0*/  @!P0 ISETP.GE.AND P1, PT, R10, R137.reuse, PT ;  /* 0x000000890a00820c */ /* 0x080fe40003f26270 */
[----:B-1----:R-:W-:Y:S01]  /*32d0*/  F2FP.PACK_AB R7, R243, R244 ;  /* 0x000000f4f307723e */ /* 0x002fe200000000ff */
[--C-:B------:R-:W-:Y:S01]  /*32e0*/  FFMA.FTZ R26, R26, c[0x0][0x23c], -R8.reuse ;  /* 0x00008f001a1a7a23 */ /* 0x100fe20000010808 */
[----:B------:R-:W-:Y:S02]  /*32f0*/  @!P0 FSEL R27, R27, -INF , !P1 ;  /* 0xff8000001b1b8808 */ /* 0x000fe40004800000 */
[-C--:B------:R-:W-:Y:S01]  /*3300*/  @!P0 ISETP.GE.AND P1, PT, R4, R136.reuse, PT ;  /* 0x000000880400820c */ /* 0x080fe20003f26270 */
[----:B------:R-:W-:Y:S02]  /*3310*/  MUFU.EX2 R154, R21 ;  /* 0x00000015009a7308 */ /* 0x000fe40000000800 */
[----:B------:R-:W-:Y:S01]  /*3320*/  FFMA.FTZ R27, R27, c[0x0][0x23c], -R8 ;  /* 0x00008f001b1b7a23 */ /* 0x000fe20000010808 */
[----:B------:R-:W-:Y:S02]  /*3330*/  @!P0 FSEL R28, R28, -INF , !P1 ;  /* 0xff8000001c1c8808 */ /* 0x000fe40004800000 */
[----:B------:R-:W-:Y:S03]  /*3340*/  @!P0 ISETP.GE.AND P1, PT, R0, R136, PT ;  /* 0x000000880000820c */ /* 0x000fe60003f26270 */
[--C-:B------:R-:W-:Y:S01]  /*3350*/  FFMA.FTZ R28, R28, c[0x0][0x23c], -R138.reuse ;  /* 0x00008f001c1c7a23 */ /* 0x100fe2000001088a */
[----:B------:R-:W-:Y:S01]  /*3360*/  @!P0 FSEL R29, R29, -INF , !P1 ;  /* 0xff8000001d1d8808 */ /* 0x000fe20004800000 */
[----:B------:R-:W-:Y:S01]  /*3370*/  MUFU.EX2 R161, R22 ;  /* 0x0000001600a17308 */ /* 0x000fe20000000800 */
[-C--:B------:R-:W-:Y:S03]  /*3380*/  @!P0 ISETP.GE.AND P1, PT, R4, R137.reuse, PT ;  /* 0x000000890400820c */ /* 0x080fe60003f26270 */
[----:B------:R-:W-:Y:S01]  /*3390*/  FFMA.FTZ R138, R29, c[0x0][0x23c], -R138 ;  /* 0x00008f001d8a7a23 */ /* 0x000fe2000001088a */
[----:B------:R-:W-:Y:S02]  /*33a0*/  @!P0 FSEL R30, R30, -INF , !P1 ;  /* 0xff8000001e1e8808 */ /* 0x000fe40004800000 */
[-C--:B------:R-:W-:Y:S03]  /*33b0*/  @!P0 ISETP.GE.AND P1, PT, R4, R142.reuse, PT ;  /* 0x0000008e0400820c */ /* 0x080fe60003f26270 */
[----:B------:R-:W1:Y:S01]  /*33c0*/  MUFU.EX2 R160, R23 ;  /* 0x0000001700a07308 */ /* 0x000e620000000800 */
[----:B------:R-:W-:Y:S01]  /*33d0*/  @!P0 FSEL R32, R32, -INF , !P1 ;  /* 0xff80000020208808 */ /* 0x000fe20004800000 */
[--C-:B------:R-:W-:Y:S01]  /*33e0*/  FFMA.FTZ R30, R30, c[0x0][0x23c], -R8.reuse ;  /* 0x00008f001e1e7a23 */ /* 0x100fe20000010808 */
[----:B------:R-:W-:Y:S03]  /*33f0*/  @!P0 ISETP.GE.AND P1, PT, R0, R142, PT ;  /* 0x0000008e0000820c */ /* 0x000fe60003f26270 */
[--C-:B------:R-:W-:Y:S01]  /*3400*/  FFMA.FTZ R32, R32, c[0x0][0x23c], -R141.reuse ;  /* 0x00008f0020207a23 */ /* 0x100fe2000001088d */
[----:B------:R-:W-:Y:S02]  /*3410*/  @!P0 FSEL R33, R33, -INF , !P1 ;  /* 0xff80000021218808 */ /* 0x000fe40004800000 */
[----:B------:R-:W-:Y:S01]  /*3420*/  @!P0 ISETP.GE.AND P1, PT, R4, R140, PT ;  /* 0x0000008c0400820c */ /* 0x000fe20003f26270 */
[----:B------:R-:W-:Y:S01]  /*3430*/  MUFU.EX2 R148, R32 ;  /* 0x0000002000947308 */ /* 0x000fe20000000800 */
[----:B------:R-:W-:Y:S01]  /*3440*/  F2FP.PACK_AB R4, R162, R164 ;  /* 0x000000a4a204723e */ /* 0x000fe200000000ff */
[----:B------:R-:W-:Y:S01]  /*3450*/  FFMA.FTZ R141, R33, c[0x0][0x23c], -R141 ;  /* 0x00008f00218d7a23 */ /* 0x000fe2000001088d */
[----:B------:R-:W-:Y:S02]  /*3460*/  @!P0 FSEL R34, R34, -INF , !P1 ;  /* 0xff80000022228808 */ /* 0x000fe40004800000 */
[----:B------:R-:W-:Y:S03]  /*3470*/  @!P0 ISETP.GE.AND P1, PT, R0, R140, PT ;  /* 0x0000008c0000820c */ /* 0x000fe60003f26270 */
[--C-:B------:R-:W-:Y:S01]  /*3480*/  FFMA.FTZ R34, R34, c[0x0][0x23c], -R139.reuse ;  /* 0x00008f0022227a23 */ /* 0x100fe2000001088b */
[----:B------:R-:W-:Y:S01]  /*3490*/  @!P0 FSEL R35, R35, -INF , !P1 ;  /* 0xff80000023238808 */ /* 0x000fe20004800000 */
[----:B------:R-:W5:Y:S01]  /*34a0*/  MUFU.EX2 R147, R141 ;  /* 0x0000008d00937308 */ /* 0x000f620000000800 */
[----:B------:R-:W-:Y:S02]  /*34b0*/  @!P0 ISETP.GE.AND P1, PT, R0, R137, PT ;  /* 0x000000890000820c */ /* 0x000fe40003f26270 */
[----:B------:R-:W-:Y:S01]  /*34c0*/  F2FP.PACK_AB R0, R165, R241 ;  /* 0x000000f1a500723e */ /* 0x000fe200000000ff */
[----:B------:R-:W-:Y:S01]  /*34d0*/  FFMA.FTZ R139, R35, c[0x0][0x23c], -R139 ;  /* 0x00008f00238b7a23 */ /* 0x000fe2000001088b */
[----:B------:R-:W-:Y:S02]  /*34e0*/  @!P0 FSEL R31, R31, -INF , !P1 ;  /* 0xff8000001f1f8808 */ /* 0x000fe40004800000 */
[----:B--2---:R-:W-:Y:S01]  /*34f0*/  IADD3 R144, P0, R144, UR38, RZ ;  /* 0x0000002690907c10 */ /* 0x004fe2000ff1e0ff */
[----:B------:R4:W-:Y:S02]  /*3500*/  STS [R233+0x13000], R0 ;  /* 0x01300000e9007388 */ /* 0x0009e40000000800 */
[----:B------:R-:W-:Y:S01]  /*3510*/  MUFU.EX2 R150, R34 ;  /* 0x0000002200967308 */ /* 0x000fe20000000800 */
[----:B------:R-:W-:Y:S01]  /*3520*/  FFMA.FTZ R8, R31, c[0x0][0x23c], -R8 ;  /* 0x00008f001f087a23 */ /* 0x000fe20000010808 */
[----:B------:R1:W-:Y:S08]  /*3530*/  STS [R231+0x13000], R4 ;  /* 0x01300004e7007388 */ /* 0x0003f00000000800 */
[----:B------:R-:W-:Y:S10]  /*3540*/  MUFU.EX2 R149, R139 ;  /* 0x0000008b00957308 */ /* 0x000ff40000000800 */
[----:B------:R-:W-:Y:S01]  /*3550*/  MUFU.EX2 R240, R24 ;  /* 0x0000001800f07308 */ /* 0x000fe20000000800 */
[----:B----4-:R-:W-:Y:S02]  /*3560*/  F2FP.PACK_AB R0, R166, R167 ;  /* 0x000000a7a600723e */ /* 0x010fe400000000ff */
[----:B-1----:R-:W-:Y:S03]  /*3570*/  F2FP.PACK_AB R4, R160, R161 ;  /* 0x000000a1a004723e */ /* 0x002fe600000000ff */
[----:B------:R5:W-:Y:S04]  /*3580*/  STS [R231+0x13400], R0 ;  /* 0x01340000e7007388 */ /* 0x000be80000000800 */
[----:B------:R-:W1:Y:S01]  /*3590*/  MUFU.EX2 R163, R25 ;  /* 0x0000001900a37308 */ /* 0x000e620000000800 */
[----:B------:R2:W-:Y:S04]  /*35a0*/  STS [R233+0x14000], R6 ;  /* 0x01400006e9007388 */ /* 0x0005e80000000800 */
[----:B------:R4:W-:Y:S04]  /*35b0*/  STS [R233+0x14400], R5 ;  /* 0x01440005e9007388 */ /* 0x0009e80000000800 */
[----:B------:R1:W-:Y:S01]  /*35c0*/  STS [R231+0x14000], R7 ;  /* 0x01400007e7007388 */ /* 0x0003e20000000800 */
[----:B------:R-:W-:Y:S10]  /*35d0*/  MUFU.EX2 R242, R26 ;  /* 0x0000001a00f27308 */ /* 0x000ff40000000800 */
[----:B------:R-:W1:Y:S01]  /*35e0*/  MUFU.EX2 R239, R27 ;  /* 0x0000001b00ef7308 */ /* 0x000e620000000800 */
[----:B-----5:R-:W-:Y:S02]  /*35f0*/  F2FP.PACK_AB R0, R147, R148 ;  /* 0x000000949300723e */ /* 0x020fe400000000ff */
[----:B--2---:R-:W-:Y:S02]  /*3600*/  F2FP.PACK_AB R6, R246, R247 ;  /* 0x000000f7f606723e */ /* 0x004fe400000000ff */
[----:B----4-:R-:W-:Y:S03]  /*3610*/  F2FP.PACK_AB R5, R154, R143 ;  /* 0x0000008f9a05723e */ /* 0x010fe600000000ff */
[----:B------:R2:W-:Y:S02]  /*3620*/  STS [R231+0x14400], R6 ;  /* 0x01440006e7007388 */ /* 0x0005e40000000800 */
[----:B------:R-:W-:Y:S01]  /*3630*/  MUFU.EX2 R153, R28 ;  /* 0x0000001c00997308 */ /* 0x000fe20000000800 */
[----:B-1----:R-:W-:Y:S01]  /*3640*/  F2FP.PACK_AB R7, R163, R240 ;  /* 0x000000f0a307723e */ /* 0x002fe200000000ff */
[----:B------:R1:W-:Y:S04]  /*3650*/  STS [R232+0x13000], R5 ;  /* 0x01300005e8007388 */ /* 0x0003e80000000800 */
[----:B------:R4:W-:Y:S04]  /*3660*/  STS [R232+0x13400], R4 ;  /* 0x01340004e8007388 */ /* 0x0009e80000000800 */
[----:B------:R-:W4:Y:S01]  /*3670*/  MUFU.EX2 R152, R138 ;  /* 0x0000008a00987308 */ /* 0x000f220000000800 */
[----:B------:R5:W-:Y:S09]  /*3680*/  STS [R230+0x13000], R0 ;  /* 0x01300000e6007388 */ /* 0x000bf20000000800 */
[----:B------:R-:W-:Y:S01]  /*3690*/  MUFU.EX2 R155, R30 ;  /* 0x0000001e009b7308 */ /* 0x000fe20000000800 */
[----:B--2---:R-:W-:Y:S02]  /*36a0*/  F2FP.PACK_AB R6, R239, R242 ;  /* 0x000000f2ef06723e */ /* 0x004fe400000000ff */
[----:B-1----:R-:W-:Y:S07]  /*36b0*/  F2FP.PACK_AB R5, R149, R150 ;  /* 0x000000969505723e */ /* 0x002fee00000000ff */
[----:B------:R-:W5:Y:S01]  /*36c0*/  MUFU.EX2 R151, R8 ;  /* 0x0000000800977308 */ /* 0x000f620000000800 */
[----:B------:R-:W-:Y:S01]  /*36d0*/  STS [R230+0x13400], R5 ;  /* 0x01340005e6007388 */ /* 0x000fe20000000800 */
[----:B----4-:R-:W-:Y:S03]  /*36e0*/  F2FP.PACK_AB R4, R152, R153 ;  /* 0x000000999804723e */ /* 0x010fe600000000ff */
[----:B------:R-:W-:Y:S04]  /*36f0*/  STS [R232+0x14000], R7 ;  /* 0x01400007e8007388 */ /* 0x000fe80000000800 */
[----:B------:R-:W-:Y:S04]  /*3700*/  STS [R232+0x14400], R6 ;  /* 0x01440006e8007388 */ /* 0x000fe80000000800 */
[----:B------:R-:W-:Y:S01]  /*3710*/  STS [R230+0x14000], R4 ;  /* 0x01400004e6007388 */ /* 0x000fe20000000800 */
[----:B-----5:R-:W-:Y:S05]  /*3720*/  F2FP.PACK_AB R0, R151, R155 ;  /* 0x0000009b9700723e */ /* 0x020fea00000000ff */
[----:B------:R-:W-:Y:S04]  /*3730*/  STS [R230+0x14400], R0 ;  /* 0x01440000e6007388 */ /* 0x000fe80000000800 */
[----:B------:R-:W1:Y:S08]  /*3740*/  LDSM.16.M88.4 R32, [R219+0x6000] ;  /* 0x00600000db20783b */ /* 0x000e700000000200 */
[----:B------:R-:W2:Y:S08]  /*3750*/  LDSM.16.M88.4 R28, [R219+0x6800] ;  /* 0x00680000db1c783b */ /* 0x000eb00000000200 */
[----:B------:R-:W4:Y:S08]  /*3760*/  LDSM.16.M88.4 R132, [R220+0x6000] ;  /* 0x00600000dc84783b */ /* 0x000f300000000200 */
[----:B------:R-:W5:Y:S01]  /*3770*/  LDSM.16.M88.4 R136, [R220+0x6800] ;  /* 0x00680000dc88783b */ /* 0x000f620000000200 */
[-C--:B-1----:R-:W-:Y:S08]  /*3780*/  HMMA.16816.F32 R4, R32, R168.reuse, RZ ;  /* 0x000000a82004723c */ /* 0x082ff000000018ff */
[C---:B--2---:R-:W-:Y:S04]  /*3790*/  HMMA.16816.F32 R8, R28.reuse, R168, RZ ;  /* 0x000000a81c08723c */ /* 0x044fe800000018ff */
[----:B---3--:R-:W-:Y:S04]  /*37a0*/  IADD3.X R145, R159, UR39, RZ, P0, !PT ;  /* 0x000000279f917c10 */ /* 0x008fe800087fe4ff */
[-C--:B------:R-:W-:Y:S01]  /*37b0*/  HMMA.16816.F32 R12, R28, R170.reuse, RZ ;  /* 0x000000aa1c0c723c */ /* 0x080fe200000018ff */
[----:B------:R-:W-:Y:S01]  /*37c0*/  IMAD.MOV.U32 R159, RZ, RZ, c[0x0][0x1c0] ;  /* 0x00007000ff9f7624 */ /* 0x000fe200078e00ff */
[----:B------:R-:W2:Y:S03]  /*37d0*/  LDG.E R142, [R144.64] ;  /* 0x00000022908e7981 */ /* 0x000ea6000c1e1900 */
[----:B------:R-:W-:Y:S03]  /*37e0*/  IMAD R159, R159, c[0x0][0x22c], RZ ;  /* 0x00008b009f9f7a24 */ /* 0x000fe600078e02ff */
[C---:B------:R-:W-:Y:S01]  /*37f0*/  HMMA.16816.F32 R16, R32.reuse, R170, RZ ;  /* 0x000000aa2010723c */ /* 0x040fe200000018ff */
[----:B------:R-:W3:Y:S03]  /*3800*/  LDG.E R141, [R144.64+0x20] ;  /* 0x00002022908d7981 */ /* 0x000ee6000c1e1900 */
[----:B------:R-:W-:Y:S01]  /*3810*/  IMAD.U32 R159, R159, -0x40, RZ ;  /* 0xffffffc09f9f7824 */ /* 0x000fe200078e00ff */
[----:B------:R1:W2:Y:S03]  /*3820*/  LDG.E R140, [R144.64+0x80] ;  /* 0x00008022908c7981 */ /* 0x0002a6000c1e1900 */
[-C--:B------:R-:W-:Y:S01]  /*3830*/  HMMA.16816.F32 R20, R32, R172.reuse, RZ ;  /* 0x000000ac2014723c */ /* 0x080fe200000018ff */
[----:B------:R1:W2:Y:S03]  /*3840*/  LDG.E R0, [R144.64+0xa0] ;  /* 0x0000a02290007981 */ /* 0x0002a6000c1e1900 */
[C---:B------:R-:W-:Y:S04]  /*3850*/  LEA R228, P0, R159.reuse, R228, 0x2 ;  /* 0x000000e49fe47211 */ /* 0x040fe800078010ff */
[C---:B------:R-:W-:Y:S04]  /*3860*/  HMMA.16816.F32 R24, R28.reuse, R172, RZ ;  /* 0x000000ac1c18723c */ /* 0x040fe800000018ff */
[----:B------:R-:W-:Y:S02]  /*3870*/  LEA.HI.X.SX32 R229, R159, R229, 0x2, P0 ;  /* 0x000000e59fe57211 */ /* 0x000fe400000f16ff */
[----:B------:R-:W-:Y:S02]  /*3880*/  PLOP3.LUT P0, PT, PT, PT, UP3, 0x80, 0x0 ;  /* 0x000000000000781c */ /* 0x000fe40003f0f038 */
[-C--:B------:R-:W-:Y:S08]  /*3890*/  HMMA.16816.F32 R28, R28, R174.reuse, RZ ;  /* 0x000000ae1c1c723c */ /* 0x080ff000000018ff */
[----:B------:R-:W-:Y:S08]  /*38a0*/  HMMA.16816.F32 R32, R32, R174, RZ ;  /* 0x000000ae2020723c */ /* 0x000ff000000018ff */
[-C--:B----4-:R-:W-:Y:S08]  /*38b0*/  HMMA.16816.F32 R4, R132, R176.reuse, R4 ;  /* 0x000000b08404723c */ /* 0x090ff00000001804 */
[C---:B-----5:R-:W-:Y:S08]  /*38c0*/  HMMA.16816.F32 R8, R136.reuse, R176, R8 ;  /* 0x000000b08808723c */ /* 0x060ff00000001808 */
[-C--:B------:R-:W-:Y:S08]  /*38d0*/  HMMA.16816.F32 R12, R136, R178.reuse, R12 ;  /* 0x000000b2880c723c */ /* 0x080ff0000000180c */
[C---:B------:R-:W-:Y:S08]  /*38e0*/  HMMA.16816.F32 R16, R132.reuse, R178, R16 ;  /* 0x000000b28410723c */ /* 0x040ff00000001810 */
[-C--:B------:R-:W-:Y:S08]  /*38f0*/  HMMA.16816.F32 R20, R132, R180.reuse, R20 ;  /* 0x000000b48414723c */ /* 0x080ff00000001814 */
[C---:B------:R-:W-:Y:S08]  /*3900*/  HMMA.16816.F32 R24, R136.reuse, R180, R24 ;  /* 0x000000b48818723c */ /* 0x040ff00000001818 */
[-C--:B------:R-:W-:Y:S01]  /*3910*/  HMMA.16816.F32 R28, R136, R182.reuse, R28 ;  /* 0x000000b6881c723c */ /* 0x080fe2000000181c */
[----:B------:R-:W4:Y:S07]  /*3920*/  LDSM.16.M88.4 R136, [R219+0x7000] ;  /* 0x00700000db88783b */ /* 0x000f2e0000000200 */
[----:B------:R-:W-:Y:S01]  /*3930*/  HMMA.16816.F32 R32, R132, R182, R32 ;  /* 0x000000b68420723c */ /* 0x000fe20000001820 */
[----:B------:R-:W5:Y:S07]  /*3940*/  LDSM.16.M88.4 R132, [R219+0x7800] ;  /* 0x00780000db84783b */ /* 0x000f6e0000000200 */
        /* <DEDUP_REMOVED lines=33> */
[C---:B--2---:R-:W-:Y:S01]  /*3b60*/  FADD.FTZ R5, -R142.reuse, R5 ;  /* 0x000000058e057221 */ /* 0x044fe20000010100 */
[C---:B------:R-:W-:Y:S04]  /*3b70*/  HMMA.16816.F32 R16, R132.reuse, R210, R16 ;  /* 0x000000d28410723c */ /* 0x040fe80000001810 */
[C---:B---3--:R-:W-:Y:S02]  /*3b80*/  FADD.FTZ R6, -R141.reuse, R6 ;  /* 0x000000068d067221 */ /* 0x048fe40000010100 */
[----:B------:R-:W-:Y:S02]  /*3b90*/  FADD.FTZ R7, -R141, R7 ;  /* 0x000000078d077221 */ /* 0x000fe40000010100 */
[----:B------:R-:W-:Y:S01]  /*3ba0*/  FADD.FTZ R4, -R142, R4 ;  /* 0x000000048e047221 */ /* 0x000fe20000010100 */
[-C--:B------:R-:W-:Y:S03]  /*3bb0*/  HMMA.16816.F32 R20, R132, R212.reuse, R20 ;  /* 0x000000d48414723c */ /* 0x080fe60000001814 */
[----:B-1----:R-:W-:Y:S02]  /*3bc0*/  FMUL.FTZ R144, R165, R5 ;  /* 0x00000005a5907220 */ /* 0x002fe40000410000 */
[----:B------:R-:W-:Y:S02]  /*3bd0*/  FMUL.FTZ R146, R146, R6 ;  /* 0x0000000692927220 */ /* 0x000fe40000410000 */
[C---:B------:R-:W-:Y:S01]  /*3be0*/  FADD.FTZ R8, -R140.reuse, R8 ;  /* 0x000000088c087221 */ /* 0x040fe20000010100 */
        /* <DEDUP_REMOVED lines=11> */
[----:B------:R-:W-:Y:S04]  /*3ca0*/  FADD.FTZ R21, -R142, R21 ;  /* 0x000000158e157221 */ /* 0x000fe80000010100 */
[----:B------:R-:W-:Y:S02]  /*3cb0*/  FMUL.FTZ R135, R162, R17 ;  /* 0x00000011a2877220 */ /* 0x000fe40000410000 */
[----:B------:R-:W-:Y:S02]  /*3cc0*/  FMUL.FTZ R143, R143, R20 ;  /* 0x000000148f8f7220 */ /* 0x000fe40000410000 */
[----:B------:R-:W-:Y:S02]  /*3cd0*/  FMUL.FTZ R132, R167, R18 ;  /* 0x00000012a7847220 */ /* 0x000fe40000410000 */
[----:B------:R-:W-:Y:S02]  /*3ce0*/  FADD.FTZ R22, -R141, R22 ;  /* 0x000000168d167221 */ /* 0x000fe40000010100 */
[C---:B------:R-:W-:Y:S02]  /*3cf0*/  FADD.FTZ R24, -R140.reuse, R24 ;  /* 0x000000188c187221 */ /* 0x040fe40000010100 */
[----:B------:R-:W-:Y:S02]  /*3d00*/  FADD.FTZ R28, -R140, R28 ;  /* 0x0000001c8c1c7221 */ /* 0x000fe40000010100 */
[C---:B------:R-:W-:Y:S02]  /*3d10*/  FADD.FTZ R32, -R142.reuse, R32 ;  /* 0x000000208e207221 */ /* 0x040fe40000010100 */
[----:B------:R-:W-:Y:S02]  /*3d20*/  FADD.FTZ R33, -R142, R33 ;  /* 0x000000218e217221 */ /* 0x000fe40000010100 */
[----:B------:R-:W-:Y:S02]  /*3d30*/  FMUL.FTZ R138, R148, R32 ;  /* 0x00000020948a7220 */ /* 0x000fe40000410000 */
[----:B------:R-:W-:Y:S02]  /*3d40*/  FMUL.FTZ R136, R147, R33 ;  /* 0x0000002193887220 */ /* 0x000fe40000410000 */
[----:B------:R-:W-:Y:S02]  /*3d50*/  FMUL.FTZ R32, R245, R7 ;  /* 0x00000007f5207220 */ /* 0x000fe40000410000 */
[----:B------:R-:W-:Y:S02]  /*3d60*/  FMUL.FTZ R33, R166, R19 ;  /* 0x00000013a6217220 */ /* 0x000fe40000410000 */
[C---:B------:R-:W-:Y:S02]  /*3d70*/  FADD.FTZ R134, -R141.reuse, R34 ;  /* 0x000000228d867221 */ /* 0x040fe40000010100 */
[----:B------:R-:W-:Y:S02]  /*3d80*/  FADD.FTZ R133, -R141, R35 ;  /* 0x000000238d857221 */ /* 0x000fe40000010100 */
[----:B------:R-:W-:Y:S02]  /*3d90*/  FMUL.FTZ R34, R160, R23 ;  /* 0x00000017a0227220 */ /* 0x000fe40000410000 */
[C---:B------:R-:W-:Y:S02]  /*3da0*/  FADD.FTZ R7, -R140.reuse, R9 ;  /* 0x000000098c077221 */ /* 0x040fe40000010100 */
[C---:B------:R-:W-:Y:S02]  /*3db0*/  FADD.FTZ R23, -R140.reuse, R25 ;  /* 0x000000198c177221 */ /* 0x040fe40000010100 */
[----:B------:R-:W-:Y:S02]  /*3dc0*/  FADD.FTZ R25, -R140, R29 ;  /* 0x0000001d8c197221 */ /* 0x000fe40000010100 */
        /* <DEDUP_REMOVED lines=29> */
[----:B------:R-:W-:Y:S01]  /*3fa0*/  FMUL.FTZ R19, R151, R19 ;  /* 0x0000001397137220 */ /* 0x000fe20000410000 */
[----:B------:R-:W-:-:S05]  /*3fb0*/  @!P0 BRA `(.L_x_47) ;  /* 0x0000012000008947 */ /* 0x000fca0003800000 */
[----:B------:R-:W-:Y:S01]  /*3fc0*/  IMAD.MOV.U32 R0, RZ, RZ, c[0x0][0x190] ;  /* 0x00006400ff007624 */ /* 0x000fe200078e00ff */
[----:B------:R-:W-:Y:S03]  /*3fd0*/  ULOP3.LUT UR29, UR4, 0x1, URZ, 0xc0, !UPT ;  /* 0x00000001041d7892 */ /* 0x000fe6000f8ec03f */
[----:B------:R-:W-:Y:S01]  /*3fe0*/  IMAD.U32 R0, R0, -0x40, RZ ;  /* 0xffffffc000007824 */ /* 0x000fe200078e00ff */
[----:B------:R-:W-:Y:S04]  /*3ff0*/  UISETP.NE.U32.AND UP0, UPT, UR29, 0x1, UPT ;  /* 0x000000011d00788c */ /* 0x000fe8000bf05070 */
[C---:B------:R-:W-:Y:S01]  /*4000*/  LEA R4, P1, R0.reuse, R236, 0x1 ;  /* 0x000000ec00047211 */ /* 0x040fe200078208ff */
[----:B------:R-:W-:Y:S03]  /*4010*/  USEL UR29, UR16, 0x3000, !UP0 ;  /* 0x00003000101d7887 */ /* 0x000fe6000c000000 */
[----:B------:R-:W-:Y:S01]  /*4020*/  LEA.HI.X.SX32 R0, R0, R237, 0x1, P1 ;  /* 0x000000ed00007211 */ /* 0x000fe200008f0eff */
[----:B------:R-:W-:Y:S02]  /*4030*/  IMAD.MOV.U32 R236, RZ, RZ, R4 ;  /* 0x000000ffffec7224 */ /* 0x000fe400078e0004 */
[----:B------:R-:W-:Y:S02]  /*4040*/  IADD3 R238, R238, UR29, RZ ;  /* 0x0000001deeee7c10 */ /* 0x000fe4000fffe0ff */
[----:B------:R-:W-:Y:S01]  /*4050*/  IMAD.MOV.U32 R237, RZ, RZ, R0 ;  /* 0x000000ffffed7224 */ /* 0x000fe200078e0000 */
[----:B------:R-:W-:Y:S04]  /*4060*/  IADD3 R216, R216, UR29, RZ ;  /* 0x0000001dd8d87c10 */ /* 0x000fe8000fffe0ff */
[----:B------:R-:W-:Y:S01]  /*4070*/  @!PT LDS RZ, [RZ] ;  /* 0x00000000fffff984 */ /* 0x000fe20000000800 */
[----:B------:R-:W-:Y:S01]  /*4080*/  @!PT LDS RZ, [RZ] ;  /* 0x00000000fffff984 */ /* 0x000fe20000000800 */
[----:B------:R-:W-:Y:S01]  /*4090*/  @!PT LDS RZ, [RZ] ;  /* 0x00000000fffff984 */ /* 0x000fe20000000800 */
[----:B------:R1:W-:Y:S04]  /*40a0*/  LDGSTS.E.BYPASS.LTC128B.128 [R238], [R236.64] ;  /* 0x00000000ecee7fae */ /* 0x0003e8000b901d62 */
[----:B------:R1:W-:Y:S04]  /*40b0*/  LDGSTS.E.BYPASS.LTC128B.128 [R238+0x1000], [R236.64+0x40] ;  /* 0x01000040ecee7fae */ /* 0x0003e8000b901d62 */
[----:B------:R1:W-:Y:S04]  /*40c0*/  LDGSTS.E.BYPASS.LTC128B.128 [R238+0x2000], [R236.64+0x80] ;  /* 0x02000080ecee7fae */ /* 0x0003e8000b901d62 */
[----:B------:R-:W0:Y:S02]  /*40d0*/  LDGDEPBAR ;  /* 0x00000000000079af */ /* 0x000e240000000000 */
.L_x_47:
[----:B------:R-:W-:Y:S02]  /*40e0*/  F2FP.PACK_AB R16, R144, R145 ;  /* 0x000000919010723e */ /* 0x000fe400000000ff */
        /* <DEDUP_REMOVED lines=37> */
[----:B------:R-:W5:Y:S04]  /*4340*/  LDSM.16.MT88.4 R20, [R0+0x8000] ;  /* 0x008000000014783b */ /* 0x000f680000004200 */
        /* <DEDUP_REMOVED lines=15> */
[-C--:B-----5:R-:W-:Y:S08]  /*4440*/  HMMA.16816.F32 R68, R4, R20.reuse, R68 ;  /* 0x000000140444723c */ /* 0x0a0ff00000001844 */
[C---:B------:R-:W-:Y:S08]  /*4450*/  HMMA.16816.F32 R72, R12.reuse, R20, R72 ;  /* 0x000000140c48723c */ /* 0x040ff00000001848 */
[-C--:B------:R-:W-:Y:S01]  /*4460*/  HMMA.16816.F32 R76, R12, R22.reuse, R76 ;  /* 0x000000160c4c723c */ /* 0x080fe2000000184c */
[----:B------:R-:W-:Y:S07]  /*4470*/  LDSM.16.MT88.4 R12, [R0+0x6800] ;  /* 0x00680000000c783b */ /* 0x000fee0000004200 */
[----:B------:R-:W-:Y:S01]  /*4480*/  HMMA.16816.F32 R80, R4, R22, R80 ;  /* 0x000000160450723c */ /* 0x000fe20000001850 */
[----:B------:R-:W3:Y:S04]  /*4490*/  LDSM.16.MT88.4 R4, [R2+0x14000] ;  /* 0x014000000204783b */ /* 0x000ee80000004200 */
[----:B------:R-:W4:Y:S03]  /*44a0*/  LDSM.16.MT88.4 R20, [R0+0x7800] ;  /* 0x007800000014783b */ /* 0x000f260000004200 */
        /* <DEDUP_REMOVED lines=15> */
[----:B------:R-:W5:Y:S04]  /*45a0*/  LDSM.16.MT88.4 R8, [R0+0x7c00] ;  /* 0x007c00000008783b */ /* 0x000f680000004200 */
[----:B------:R-:W1:Y:S03]  /*45b0*/  LDSM.16.MT88.4 R24, [R0+0x8c00] ;  /* 0x008c00000018783b */ /* 0x000e660000004200 */
[-C--:B---3--:R-:W-:Y:S01]  /*45c0*/  HMMA.16816.F32 R36, R4, R12.reuse, R36 ;  /* 0x0000000c0424723c */ /* 0x088fe20000001824 */
[----:B------:R-:W-:Y:S07]  /*45d0*/  BAR.SYNC.DEFER_BLOCKING 0x0 ;  /* 0x0000000000007b1d */ /* 0x000fee0000010000 */
[C---:B------:R-:W-:Y:S08]  /*45e0*/  HMMA.16816.F32 R40, R16.reuse, R12, R40 ;  /* 0x0000000c1028723c */ /* 0x040ff00000001828 */
[-C--:B------:R-:W-:Y:S08]  /*45f0*/  HMMA.16816.F32 R44, R16, R14.reuse, R44 ;  /* 0x0000000e102c723c */ /* 0x080ff0000000182c */
[C---:B------:R-:W-:Y:S08]  /*4600*/  HMMA.16816.F32 R48, R4.reuse, R14, R48 ;  /* 0x0000000e0430723c */ /* 0x040ff00000001830 */
[-C--:B----4-:R-:W-:Y:S08]  /*4610*/  HMMA.16816.F32 R52, R4, R20.reuse, R52 ;  /* 0x000000140434723c */ /* 0x090ff00000001834 */
[C---:B------:R-:W-:Y:S08]  /*4620*/  HMMA.16816.F32 R56, R16.reuse, R20, R56 ;  /* 0x000000141038723c */ /* 0x040ff00000001838 */
[-C--:B------:R-:W-:Y:S08]  /*4630*/  HMMA.16816.F32 R60, R16, R22.reuse, R60 ;  /* 0x00000016103c723c */ /* 0x080ff0000000183c */
[C---:B------:R-:W-:Y:S08]  /*4640*/  HMMA.16816.F32 R64, R4.reuse, R22, R64 ;  /* 0x000000160440723c */ /* 0x040ff00000001840 */
[-C--:B-1----:R-:W-:Y:S08]  /*4650*/  HMMA.16816.F32 R68, R4, R28.reuse, R68 ;  /* 0x0000001c0444723c */ /* 0x082ff00000001844 */
[C---:B------:R-:W-:Y:S08]  /*4660*/  HMMA.16816.F32 R72, R16.reuse, R28, R72 ;  /* 0x0000001c1048723c */ /* 0x040ff00000001848 */
[-C--:B------:R-:W-:Y:S08]  /*4670*/  HMMA.16816.F32 R76, R16, R30.reuse, R76 ;  /* 0x0000001e104c723c */ /* 0x080ff0000000184c */
[----:B------:R-:W-:Y:S08]  /*4680*/  HMMA.16816.F32 R80, R4, R30, R80 ;  /* 0x0000001e0450723c */ /* 0x000ff00000001850 */
[-C--:B--2---:R-:W-:Y:S08]  /*4690*/  HMMA.16816.F32 R36, R32, R132.reuse, R36 ;  /* 0x000000842024723c */ /* 0x084ff00000001824 */
[C---:B------:R-:W-:Y:S08]  /*46a0*/  HMMA.16816.F32 R40, R136.reuse, R132, R40 ;  /* 0x000000848828723c */ /* 0x040ff00000001828 */
[-C--:B------:R-:W-:Y:S08]  /*46b0*/  HMMA.16816.F32 R44, R136, R134.reuse, R44 ;  /* 0x00000086882c723c */ /* 0x080ff0000000182c */
[C---:B------:R-:W-:Y:S08]  /*46c0*/  HMMA.16816.F32 R48, R32.reuse, R134, R48 ;  /* 0x000000862030723c */ /* 0x040ff00000001830 */
[-C--:B-----5:R-:W-:Y:S08]  /*46d0*/  HMMA.16816.F32 R52, R32, R8.reuse, R52 ;  /* 0x000000082034723c */ /* 0x0a0ff00000001834 */
        /* <DEDUP_REMOVED lines=8> */
[----:B------:R-:W2:Y:S01]  /*4760*/  LDL R140, [R1+0x24] ;  /* 0x00002400018c7983 */ /* 0x000ea20000100800 */
[----:B------:R-:W-:Y:S05]  /*4770*/  IMAD.MOV.U32 R5, RZ, RZ, c[0x0][0x370] ;  /* 0x0000dc00ff057624 */ /* 0x000fea00078e00ff */
[----:B------:R-:W-:Y:S04]  /*4780*/  LEA R5, -R5, RZ, 0x6 ;  /* 0x000000ff05057211 */ /* 0x000fe800078e31ff */
[C---:B------:R-:W-:Y:S04]  /*4790*/  LEA R6, P1, R5.reuse, R234, 0x1 ;  /* 0x000000ea05067211 */ /* 0x040fe800078208ff */
[----:B------:R-:W-:Y:S02]  /*47a0*/  LEA.HI.X.SX32 R5, R5, R235, 0x1, P1 ;  /* 0x000000eb05057211 */ /* 0x000fe400008f0eff */
[----:B------:R-:W-:Y:S03]  /*47b0*/  MOV R234, R6 ;  /* 0x0000000600ea7202 */ /* 0x000fe60000000f00 */
[----:B------:R-:W-:Y:S02]  /*47c0*/  IMAD.MOV.U32 R235, RZ, RZ, R5 ;  /* 0x000000ffffeb7224 */ /* 0x000fe400078e0005 */
[----:B--2---:R-:W-:Y:S05]  /*47d0*/  IMAD.SHL.U32 R4, R140, 0x2, RZ ;  /* 0x000000028c047824 */ /* 0x004fea00078e00ff */
[----:B------:R-:W-:Y:S01]  /*47e0*/  @!PT LDS RZ, [RZ] ;  /* 0x00000000fffff984 */ /* 0x000fe20000000800 */
[----:B------:R-:W-:Y:S01]  /*47f0*/  @!PT LDS RZ, [RZ] ;  /* 0x00000000fffff984 */ /* 0x000fe20000000800 */
[----:B------:R-:W-:Y:S01]  /*4800*/  @!PT LDS RZ, [RZ] ;  /* 0x00000000fffff984 */ /* 0x000fe20000000800 */
[----:B------:R1:W-:Y:S04]  /*4810*/  LDGSTS.E.BYPASS.LTC128B.128 [R4+0x6000], [R234.64] ;  /* 0x06000000ea047fae */ /* 0x0003e8000b901d62 */
[----:B------:R1:W-:Y:S04]  /*4820*/  LDGSTS.E.BYPASS.LTC128B.128 [R4+0x7000], [R234.64+0x40] ;  /* 0x07000040ea047fae */ /* 0x0003e8000b901d62 */
[----:B------:R1:W-:Y:S04]  /*4830*/  LDGSTS.E.BYPASS.LTC128B.128 [R4+0x8000], [R234.64+0x80] ;  /* 0x08000080ea047fae */ /* 0x0003e8000b901d62 */
[----:B------:R-:W0:Y:S02]  /*4840*/  LDGDEPBAR ;  /* 0x00000000000079af */ /* 0x000e240000000000 */
.L_x_48:
[----:B------:R-:W-:Y:S01]  /*4850*/  LDSM.16.M88.4 R24, [R221] ;  /* 0x00000000dd18783b */ /* 0x000fe20000000200 */
[----:B------:R-:W-:Y:S01]  /*4860*/  IMAD.MOV.U32 R144, RZ, RZ, c[0x0][0x1c0] ;  /* 0x00007000ff907624 */ /* 0x000fe200078e00ff */
[----:B------:R-:W-:Y:S02]  /*4870*/  ULOP3.LUT UR29, UR4, 0x1, URZ, 0xc0, !UPT ;  /* 0x00000001041d7892 */ /* 0x000fe4000f8ec03f */
[----:B------:R-:W2:Y:S01]  /*4880*/  LDSM.16.MT88.4 R8, [R0+0x9000] ;  /* 0x009000000008783b */ /* 0x000ea20000004200 */
[----:B------:R-:W-:Y:S01]  /*4890*/  IMAD R144, R144, c[0x0][0x22c], RZ ;  /* 0x00008b0090907a24 */ /* 0x000fe200078e02ff */
[----:B------:R-:W-:Y:S02]  /*48a0*/  UISETP.NE.U32.AND UP0, UPT, UR29, 0x1, UPT ;  /* 0x000000011d00788c */ /* 0x000fe4000bf05070 */
[----:B------:R-:W3:Y:S01]  /*48b0*/  LDSM.16.MT88.4 R16, [R0+0xb000] ;  /* 0x00b000000010783b */ /* 0x000ee20000004200 */
[----:B------:R-:W-:Y:S01]  /*48c0*/  IMAD.SHL.U32 R144, R144, 0x8, RZ ;  /* 0x0000000890907824 */ /* 0x000fe200078e00ff */
[----:B------:R-:W-:Y:S02]  /*48d0*/  UISETP.GT.AND UP2, UPT, UR4, UR7, UPT ;  /* 0x000000070400728c */ /* 0x000fe4000bf44270 */
[----:B------:R-:W3:Y:S01]  /*48e0*/  LDSM.16.MT88.4 R28, [R0+0xd000] ;  /* 0x00d00000001c783b */ /* 0x000ee20000004200 */
[----:B------:R-:W-:Y:S03]  /*48f0*/  UIADD3 UR4, UR4, -0x1, URZ ;  /* 0xffffffff04047890 */ /* 0x000fe6000fffe03f */
[----:B------:R-:W4:Y:S04]  /*4900*/  LDL R149, [R1+0x30] ;  /* 0x0000300001957983 */ /* 0x000f280000100800 */
[----:B------:R-:W-:Y:S04]  /*4910*/  LDSM.16.M88.4 R32, [R222] ;  /* 0x00000000de20783b */ /* 0x000fe80000000200 */
[----:B------:R-:W4:Y:S04]  /*4920*/  LDL R148, [R1+0x34] ;  /* 0x0000340001947983 */ /* 0x000f280000100800 */
[----:B------:R-:W1:Y:S04]  /*4930*/  LDSM.16.MT88.4 R132, [R0+0x9400] ;  /* 0x009400000084783b */ /* 0x000e680000004200 */
[----:B------:R1:W4:Y:S04]  /*4940*/  LDL R145, [R1+0x8] ;  /* 0x0000080001917983 */ /* 0x0003280000100800 */
[----:B------:R-:W1:Y:S04]  /*4950*/  LDSM.16.MT88.4 R136, [R0+0xb400] ;  /* 0x00b400000088783b */ /* 0x000e680000004200 */
[----:B------:R1:W4:Y:S02]  /*4960*/  LDL R146, [R1] ;  /* 0x0000000001927983 */ /* 0x0003240000100800 */
[C---:B-12---:R-:W-:Y:S02]  /*4970*/  HMMA.16816.F32 R4, R24.reuse, R8, RZ ;  /* 0x000000081804723c */ /* 0x046fe400000018ff */
[----:B------:R-:W1:Y:S04]  /*4980*/  LDSM.16.MT88.4 R140, [R0+0xd400] ;  /* 0x00d40000008c783b */ /* 0x000e680000004200 */
[----:B------:R2:W2:Y:S02]  /*4990*/  LDL R147, [R1+0x4] ;  /* 0x0000040001937983 */ /* 0x0004a40000100800 */
[C---:B------:R-:W-:Y:S08]  /*49a0*/  HMMA.16816.F32 R8, R24.reuse, R10, RZ ;  /* 0x0000000a1808723c */ /* 0x040ff000000018ff */
[C---:B---3--:R-:W-:Y:S08]  /*49b0*/  HMMA.16816.F32 R12, R24.reuse, R16, RZ ;  /* 0x00000010180c723c */ /* 0x048ff000000018ff */
[C---:B------:R-:W-:Y:S08]  /*49c0*/  HMMA.16816.F32 R16, R24.reuse, R18, RZ ;  /* 0x000000121810723c */ /* 0x040ff000000018ff */
[C---:B------:R-:W-:Y:S08]  /*49d0*/  HMMA.16816.F32 R20, R24.reuse, R28, RZ ;  /* 0x0000001c1814723c */ /* 0x040ff000000018ff */
[----:B------:R-:W-:Y:S01]  /*49e0*/  HMMA.16816.F32 R24, R24, R30, RZ ;  /* 0x0000001e1818723c */ /* 0x000fe200000018ff */
[----:B------:R-:W-:Y:S07]  /*49f0*/  LDSM.16.M88.4 R28, [R224] ;  /* 0x00000000e01c783b */ /* 0x000fee0000000200 */
[C---:B------:R-:W-:Y:S08]  /*4a00*/  HMMA.16816.F32 R4, R32.reuse, R132, R4 ;  /* 0x000000842004723c */ /* 0x040ff00000001804 */
[C---:B------:R-:W-:Y:S01]  /*4a10*/  HMMA.16816.F32 R8, R32.reuse, R134, R8 ;  /* 0x000000862008723c */ /* 0x040fe20000001808 */
[----:B------:R-:W3:Y:S07]  /*4a20*/  LDSM.16.MT88.4 R132, [R0+0x9800] ;  /* 0x009800000084783b */ /* 0x000eee0000004200 */
[C---:B------:R-:W-:Y:S08]  /*4a30*/  HMMA.16816.F32 R12, R32.reuse, R136, R12 ;  /* 0x00000088200c723c */ /* 0x040ff0000000180c */
[C---:B------:R-:W-:Y:S01]  /*4a40*/  HMMA.16816.F32 R16, R32.reuse, R138, R16 ;  /* 0x0000008a2010723c */ /* 0x040fe20000001810 */
[----:B------:R-:W3:Y:S07]  /*4a50*/  LDSM.16.MT88.4 R136, [R0+0xb800] ;  /* 0x00b800000088783b */ /* 0x000eee0000004200 */
[C---:B-1----:R-:W-:Y:S08]  /*4a60*/  HMMA.16816.F32 R20, R32.reuse, R140, R20 ;  /* 0x0000008c2014723c */ /* 0x042ff00000001814 */
[----:B------:R-:W-:Y:S01]  /*4a70*/  HMMA.16816.F32 R24, R32, R142, R24 ;  /* 0x0000008e2018723c */ /* 0x000fe20000001818 */
[----:B------:R-:W1:Y:S04]  /*4a80*/  LDSM.16.MT88.4 R32, [R0+0xd800] ;  /* 0x00d800000020783b */ /* 0x000e680000004200 */
[----:B------:R-:W-:Y:S03]  /*4a90*/  LDSM.16.MT88.4 R140, [R0+0xbc00] ;  /* 0x00bc0000008c783b */ /* 0x000fe60000004200 */
[C---:B---3--:R-:W-:Y:S08]  /*4aa0*/  HMMA.16816.F32 R4, R28.reuse, R132, R4 ;  /* 0x000000841c04723c */ /* 0x048ff00000001804 */
[C---:B------:R-:W-:Y:S01]  /*4ab0*/  HMMA.16816.F32 R8, R28.reuse, R134, R8 ;  /* 0x000000861c08723c */ /* 0x040fe20000001808 */
[----:B------:R-:W-:Y:S07]  /*4ac0*/  LDSM.16.M88.4 R132, [R223] ;  /* 0x00000000df84783b */ /* 0x000fee0000000200 */
[C---:B------:R-:W-:Y:S08]  /*4ad0*/  HMMA.16816.F32 R12, R28.reuse, R136, R12 ;  /* 0x000000881c0c723c */ /* 0x040ff0000000180c */
[C---:B------:R-:W-:Y:S01]  /*4ae0*/  HMMA.16816.F32 R16, R28.reuse, R138, R16 ;  /* 0x0000008a1c10723c */ /* 0x040fe20000001810 */
[----:B------:R-:W3:Y:S07]  /*4af0*/  LDSM.16.MT88.4 R136, [R0+0x9c00] ;  /* 0x009c00000088783b */ /* 0x000eee0000004200 */
[C---:B-1----:R-:W-:Y:S08]  /*4b00*/  HMMA.16816.F32 R20, R28.reuse, R32, R20 ;  /* 0x000000201c14723c */ /* 0x042ff00000001814 */
[----:B------:R-:W-:Y:S01]  /*4b10*/  HMMA.16816.F32 R24, R28, R34, R24 ;  /* 0x000000221c18723c */ /* 0x000fe20000001818 */
[----:B------:R-:W1:Y:S04]  /*4b20*/  LDSM.16.MT88.4 R28, [R0+0xdc00] ;  /* 0x00dc0000001c783b */ /* 0x000e680000004200 */
[----:B------:R-:W-:Y:S03]  /*4b30*/  LDSM.16.M88.4 R32, [R221+0x2000] ;  /* 0x00200000dd20783b */ /* 0x000fe60000000200 */
[C---:B---3--:R-:W-:Y:S08]  /*4b40*/  HMMA.16816.F32 R4, R132.reuse, R136, R4 ;  /* 0x000000888404723c */ /* 0x048ff00000001804 */
        /* <DEDUP_REMOVED lines=24> */
[----:B------:R-:W2:Y:S07]  /*4cd0*/  LDSM.16.MT88.4 R140, [R0+0xc800] ;  /* 0x00c80000008c783b */ /* 0x000eae0000004200 */
[C---:B-1----:R-:W-:Y:S08]  /*4ce0*/  HMMA.16816.F32 R20, R132.reuse, R28, R20 ;  /* 0x0000001c8414723c */ /* 0x042ff00000001814 */
[----:B------:R-:W-:Y:S01]  /*4cf0*/  HMMA.16816.F32 R24, R132, R30, R24 ;  /* 0x0000001e8418723c */ /* 0x000fe20000001818 */
[----:B------:R-:W1:Y:S04]  /*4d00*/  LDSM.16.MT88.4 R28, [R0+0xe800] ;  /* 0x00e80000001c783b */ /* 0x000e680000004200 */
[----:B------:R-:W-:Y:S03]  /*4d10*/  LDSM.16.M88.4 R132, [R223+0x2000] ;  /* 0x00200000df84783b */ /* 0x000fe60000000200 */
[C---:B---3--:R-:W-:Y:S08]  /*4d20*/  HMMA.16816.F32 R4, R32.reuse, R136, R4 ;  /* 0x000000882004723c */ /* 0x048ff00000001804 */
[C---:B------:R-:W-:Y:S01]  /*4d30*/  HMMA.16816.F32 R8, R32.reuse, R138, R8 ;  /* 0x0000008a2008723c */ /* 0x040fe20000001808 */
[----:B------:R-:W3:Y:S07]  /*4d40*/  LDSM.16.MT88.4 R136, [R0+0xac00] ;  /* 0x00ac00000088783b */ /* 0x000eee0000004200 */
[C---:B--2---:R-:W-:Y:S08]  /*4d50*/  HMMA.16816.F32 R12, R32.reuse, R140, R12 ;  /* 0x0000008c200c723c */ /* 0x044ff0000000180c */
[C---:B------:R-:W-:Y:S01]  /*4d60*/  HMMA.16816.F32 R16, R32.reuse, R142, R16 ;  /* 0x0000008e2010723c */ /* 0x040fe20000001810 */
[----:B------:R-:W2:Y:S07]  /*4d70*/  LDSM.16.MT88.4 R140, [R0+0xcc00] ;  /* 0x00cc0000008c783b */ /* 0x000eae0000004200 */
[C---:B-1----:R-:W-:Y:S08]  /*4d80*/  HMMA.16816.F32 R20, R32.reuse, R28, R20 ;  /* 0x0000001c2014723c */ /* 0x042ff00000001814 */
[----:B------:R-:W-:Y:S01]  /*4d90*/  HMMA.16816.F32 R24, R32, R30, R24 ;  /* 0x0000001e2018723c */ /* 0x000fe20000001818 */
[----:B------:R-:W1:Y:S06]  /*4da0*/  LDSM.16.MT88.4 R28, [R0+0xec00] ;  /* 0x00ec0000001c783b */ /* 0x000e6c0000004200 */
[----:B----4-:R-:W-:Y:S01]  /*4db0*/  @P0 IADD3 R32, P1, R149, UR6, RZ ;  /* 0x0000000695200c10 */ /* 0x010fe2000ff3e0ff */
[----:B------:R-:W-:Y:S01]  /*4dc0*/  IMAD.MOV.U32 R149, RZ, RZ, c[0x0][0x1c0] ;  /* 0x00007000ff957624 */ /* 0x000fe200078e00ff */
[C---:B---3--:R-:W-:Y:S01]  /*4dd0*/  HMMA.16816.F32 R4, R132.reuse, R136, R4 ;  /* 0x000000888404723c */ /* 0x048fe20000001804 */
[----:B------:R-:W-:Y:S04]  /*4de0*/  @UP3 UIADD3 UR6, UP1, UR6, -0x100, URZ ;  /* 0xffffff0006063890 */ /* 0x000fe8000ff3e03f */
[----:B------:R-:W-:Y:S01]  /*4df0*/  @P0 IADD3.X R33, R148, UR5, RZ, P1, !PT ;  /* 0x0000000594210c10 */ /* 0x000fe20008ffe4ff */
[----:B------:R-:W-:Y:S01]  /*4e00*/  IMAD R149, R149, c[0x0][0x22c], RZ ;  /* 0x00008b0095957a24 */ /* 0x000fe200078e02ff */
[CC--:B------:R-:W-:Y:S01]  /*4e10*/  LEA R34, P1, R144.reuse, R228.reuse, 0x2 ;  /* 0x000000e490227211 */ /* 0x0c0fe200078210ff */
[C---:B------:R-:W-:Y:S01]  /*4e20*/  HMMA.16816.F32 R8, R132.reuse, R138, R8 ;  /* 0x0000008a8408723c */ /* 0x040fe20000001808 */
[----:B------:R-:W-:Y:S01]  /*4e30*/  IMAD.MOV.U32 R148, RZ, RZ, c[0x0][0x1c0] ;  /* 0x00007000ff947624 */ /* 0x000fe200078e00ff */
[----:B------:R-:W3:Y:S01]  /*4e40*/  @P0 LDG.E R145, [R32.64] ;  /* 0x0000002220910981 */ /* 0x000ee2000c1e1900 */
[----:B------:R-:W-:Y:S01]  /*4e50*/  @UP3 UIADD3.X UR5, UR5, -0x1, URZ, UP1, !UPT ;  /* 0xffffffff05053890 */ /* 0x000fe20008ffe43f */
[-C--:B------:R-:W-:Y:S01]  /*4e60*/  LEA.HI.X.SX32 R35, R144, R229.reuse, 0x2, P1 ;  /* 0x000000e590237211 */ /* 0x080fe200008f16ff */
[----:B------:R-:W-:Y:S01]  /*4e70*/  IMAD.SHL.U32 R149, R149, 0x20, RZ ;  /* 0x0000002095957824 */ /* 0x000fe200078e00ff */
[----:B------:R-:W4:Y:S01]  /*4e80*/  @P0 LDG.E R146, [R32.64+0x80] ;  /* 0x0000802220920981 */ /* 0x000f22000c1e1900 */
[----:B------:R-:W-:Y:S01]  /*4e90*/  IMAD R148, R148, c[0x0][0x22c], RZ ;  /* 0x00008b0094947a24 */ /* 0x000fe200078e02ff */
[C---:B--2---:R-:W-:Y:S02]  /*4ea0*/  HMMA.16816.F32 R12, R132.reuse, R140, R12 ;  /* 0x0000008c840c723c */ /* 0x044fe4000000180c */
[----:B------:R-:W2:Y:S02]  /*4eb0*/  @P0 LDG.E R147, [R32.64+0x20] ;  /* 0x0000202220930981 */ /* 0x000ea4000c1e1900 */
[----:B------:R-:W-:Y:S02]  /*4ec0*/  IMAD R148, R148, 0x28, RZ ;  /* 0x0000002894947824 */ /* 0x000fe400078e02ff */
[----:B------:R2:W5:Y:S02]  /*4ed0*/  @P0 LDG.E R252, [R32.64+0xa0] ;  /* 0x0000a02220fc0981 */ /* 0x000564000c1e1900 */
[C---:B------:R-:W-:Y:S02]  /*4ee0*/  HMMA.16816.F32 R16, R132.reuse, R142, R16 ;  /* 0x0000008e8410723c */ /* 0x040fe40000001810 */
[----:B------:R-:W-:Y:S04]  /*4ef0*/  RED.E.ADD.F32.FTZ.RN.STRONG.GPU [R228.64], R4 ;  /* 0x00000004e400798e */ /* 0x000fe8000c10e7a2 */
[----:B------:R-:W-:Y:S02]  /*4f00*/  RED.E.ADD.F32.FTZ.RN.STRONG.GPU [R34.64], R5 ;  /* 0x000000052200798e */ /* 0x000fe4000c10e7a2 */
[C---:B-1----:R-:W-:Y:S08]  /*4f10*/  HMMA.16816.F32 R20, R132.reuse, R28, R20 ;  /* 0x0000001c8414723c */ /* 0x042ff00000001814 */
[----:B------:R-:W-:Y:S01]  /*4f20*/  HMMA.16816.F32 R24, R132, R30, R24 ;  /* 0x0000001e8418723c */ /* 0x000fe20000001818 */
[----:B------:R-:W-:Y:S04]  /*4f30*/  LDSM.16.MT88.4 R132, [R3+0x1400] ;  /* 0x001400000384783b */ /* 0x000fe80000004200 */
[----:B---3--:R1:W-:Y:S04]  /*4f40*/  @P0 STL [R1+0x8], R145 ;  /* 0x0000089101000387 */ /* 0x0083e80000100800 */
[----:B------:R-:W3:Y:S04]  /*4f50*/  LDL R137, [R1+0x10] ;  /* 0x0000100001897983 */ /* 0x000ee80000100800 */
[----:B------:R-:W3:Y:S04]  /*4f60*/  LDL R136, [R1+0x18] ;  /* 0x0000180001887983 */ /* 0x000ee80000100800 */
[----:B----4-:R4:W-:Y:S04]  /*4f70*/  @P0 STL [R1], R146 ;  /* 0x0000009201000387 */ /* 0x0109e80000100800 */
[----:B--2---:R2:W-:Y:S04]  /*4f80*/  @P0 STL [R1+0x4], R147 ;  /* 0x0000049301000387 */ /* 0x0045e80000100800 */
[----:B------:R-:W3:Y:S01]  /*4f90*/  LDL R0, [R1+0x14] ;  /* 0x0000140001007983 */ /* 0x000ee20000100800 */
[----:B-1----:R-:W-:Y:S04]  /*4fa0*/  IMAD.MOV.U32 R145, RZ, RZ, c[0x0][0x1c0] ;  /* 0x00007000ff917624 */ /* 0x002fe800078e00ff */
[----:B------:R-:W-:Y:S04]  /*4fb0*/  IMAD R145, R145, c[0x0][0x22c], RZ ;  /* 0x00008b0091917a24 */ /* 0x000fe800078e02ff */
[----:B------:R-:W-:Y:S02]  /*4fc0*/  IMAD.SHL.U32 R145, R145, 0x10, RZ ;  /* 0x0000001091917824 */ /* 0x000fe400078e00ff */
[----:B----4-:R-:W-:Y:S03]  /*4fd0*/  IMAD.MOV.U32 R146, RZ, RZ, c[0x0][0x1c0] ;  /* 0x00007000ff927624 */ /* 0x010fe600078e00ff */
[CC--:B------:R-:W-:Y:S02]  /*4fe0*/  LEA R28, P0, R145.reuse, R228.reuse, 0x2 ;  /* 0x000000e4911c7211 */ /* 0x0c0fe400078010ff */
[C---:B------:R-:W-:Y:S01]  /*4ff0*/  IADD3 R33, R145.reuse, 0x40, RZ ;  /* 0x0000004091217810 */ /* 0x040fe20007ffe0ff */
[----:B------:R-:W-:Y:S01]  /*5000*/  IMAD R146, R146, c[0x0][0x22c], RZ ;  /* 0x00008b0092927a24 */ /* 0x000fe200078e02ff */
[-C--:B------:R-:W-:Y:S01]  /*5010*/  LEA.HI.X.SX32 R29, R145, R229.reuse, 0x2, P0 ;  /* 0x000000e5911d7211 */ /* 0x080fe200000f16ff */
[----:B--2---:R-:W-:Y:S01]  /*5020*/  IMAD.MOV.U32 R147, RZ, RZ, c[0x0][0x1c0] ;  /* 0x00007000ff937624 */ /* 0x004fe200078e00ff */
[CC--:B------:R-:W-:Y:S01]  /*5030*/  LEA R30, P0, R149.reuse, R228.reuse, 0x2 ;  /* 0x000000e4951e7211 */ /* 0x0c0fe200078010ff */
[----:B------:R-:W-:Y:S02]  /*5040*/  IMAD R146, R146, 0x18, RZ ;  /* 0x0000001892927824 */ /* 0x000fe400078e02ff */
[----:B------:R1:W-:Y:S01]  /*5050*/  RED.E.ADD.F32.FTZ.RN.STRONG.GPU [R28.64], R6 ;  /* 0x000000061c00798e */ /* 0x0003e2000c10e7a2 */
[-C--:B------:R-:W-:Y:S01]  /*5060*/  LEA.HI.X.SX32 R31, R149, R229.reuse, 0x2, P0 ;  /* 0x000000e5951f7211 */ /* 0x080fe200000f16ff */
[----:B------:R-:W-:Y:S01]  /*5070*/  IMAD R147, R147, c[0x0][0x22c], RZ ;  /* 0x00008b0093937a24 */ /* 0x000fe200078e02ff */
[-C--:B------:R-:W-:Y:S01]  /*5080*/  LEA R4, P1, R146, R228.reuse, 0x2 ;  /* 0x000000e492047211 */ /* 0x080fe200078210ff */
[----:B------:R-:W-:Y:S02]  /*5090*/  IMAD.IADD R33, R144, 0x1, R33 ;  /* 0x0000000190217824 */ /* 0x000fe400078e0221 */
[----:B------:R-:W-:Y:S01]  /*50a0*/  IMAD R147, R147, 0x30, RZ ;  /* 0x0000003093937824 */ /* 0x000fe200078e02ff */
[-C--:B------:R-:W-:Y:S01]  /*50b0*/  LEA.HI.X.SX32 R5, R146, R229.reuse, 0x2, P1 ;  /* 0x000000e592057211 */ /* 0x080fe200008f16ff */
[----:B------:R-:W-:Y:S04]  /*50c0*/  IMAD.MOV.U32 R146, RZ, RZ, c[0x0][0x1c0] ;  /* 0x00007000ff927624 */ /* 0x000fe800078e00ff */
[----:B------:R2:W-:Y:S01]  /*50d0*/  RED.E.ADD.F32.FTZ.RN.STRONG.GPU [R4.64], R7 ;  /* 0x000000070400798e */ /* 0x0005e2000c10e7a2 */
[----:B------:R-:W-:Y:S03]  /*50e0*/  IMAD R146, R146, c[0x0][0x22c], RZ ;  /* 0x00008b0092927a24 */ /* 0x000fe600078e02ff */
[----:B------:R4:W-:Y:S01]  /*50f0*/  RED.E.ADD.F32.FTZ.RN.STRONG.GPU [R30.64], R8 ;  /* 0x000000081e00798e */ /* 0x0009e2000c10e7a2 */
[----:B------:R-:W-:Y:S01]  /*5100*/  IMAD R146, R146, 0x38, RZ ;  /* 0x0000003892927824 */ /* 0x000fe200078e02ff */
[CC--:B-1----:R-:W-:Y:S02]  /*5110*/  LEA R28, P2, R148.reuse, R228.reuse, 0x2 ;  /* 0x000000e4941c7211 */ /* 0x0c2fe400078410ff */
[CC--:B------:R-:W-:Y:S02]  /*5120*/  LEA R6, P1, R147.reuse, R228.reuse, 0x2 ;  /* 0x000000e493067211 */ /* 0x0c0fe400078210ff */
[-C--:B------:R-:W-:Y:S01]  /*5130*/  LEA.HI.X.SX32 R29, R148, R229.reuse, 0x2, P2 ;  /* 0x000000e5941d7211 */ /* 0x080fe200010f16ff */
[----:B------:R-:W-:Y:S04]  /*5140*/  IMAD.MOV.U32 R148, RZ, RZ, c[0x0][0x1c0] ;  /* 0x00007000ff947624 */ /* 0x000fe800078e00ff */
[----:B------:R1:W-:Y:S01]  /*5150*/  RED.E.ADD.F32.FTZ.RN.STRONG.GPU [R28.64], R9 ;  /* 0x000000091c00798e */ /* 0x0003e2000c10e7a2 */
[----:B------:R-:W-:Y:S01]  /*5160*/  IMAD R148, R148, c[0x0][0x22c], RZ ;  /* 0x00008b0094947a24 */ /* 0x000fe200078e02ff */
[-C--:B--2---:R-:W-:Y:S01]  /*5170*/  LEA.HI.X.SX32 R7, R147, R229.reuse, 0x2, P1 ;  /* 0x000000e593077211 */ /* 0x084fe200008f16ff */
[----:B------:R-:W-:Y:S01]  /*5180*/  IMAD.MOV.U32 R147, RZ, RZ, c[0x0][0x1c0] ;  /* 0x00007000ff937624 */ /* 0x000fe200078e00ff */
[-C--:B------:R-:W-:Y:S01]  /*5190*/  LEA R4, P0, R146, R228.reuse, 0x2 ;  /* 0x000000e492047211 */ /* 0x080fe200078010ff */
[----:B------:R-:W-:Y:S01]  /*51a0*/  IMAD.SHL.U32 R148, R148, 0x10, RZ ;  /* 0x0000001094947824 */ /* 0x000fe200078e00ff */
[----:B----4-:R-:W2:Y:S01]  /*51b0*/  LDL R30, [R1+0xc] ;  /* 0x00000c00011e7983 */ /* 0x010ea20000100800 */
[----:B------:R-:W-:Y:S01]  /*51c0*/  IMAD R147, R147, c[0x0][0x22c], RZ ;  /* 0x00008b0093937a24 */ /* 0x000fe200078e02ff */
[-C--:B------:R-:W-:Y:S01]  /*51d0*/  LEA.HI.X.SX32 R5, R146, R229.reuse, 0x2, P0 ;  /* 0x000000e592057211 */ /* 0x080fe200000f16ff */
[----:B------:R-:W-:Y:S01]  /*51e0*/  IMAD.MOV.U32 R146, RZ, RZ, c[0x0][0x1c0] ;  /* 0x00007000ff927624 */ /* 0x000fe200078e00ff */
[----:B------:R4:W-:Y:S01]  /*51f0*/  RED.E.ADD.F32.FTZ.RN.STRONG.GPU [R6.64], R10 ;  /* 0x0000000a0600798e */ /* 0x0009e2000c10e7a2 */
[C---:B------:R-:W-:Y:S01]  /*5200*/  IADD3 R140, R148.reuse, 0x20, RZ ;  /* 0x00000020948c7810 */ /* 0x040fe20007ffe0ff */
[----:B------:R-:W-:Y:S01]  /*5210*/  IMAD.SHL.U32 R147, R147, 0x8, RZ ;  /* 0x0000000893937824 */ /* 0x000fe200078e00ff */
[----:B------:R-:W-:Y:S01]  /*5220*/  IADD3 R139, R148, 0x20, RZ ;  /* 0x00000020948b7810 */ /* 0x000fe20007ffe0ff */
[----:B------:R-:W-:Y:S01]  /*5230*/  IMAD R146, R146, c[0x0][0x22c], RZ ;  /* 0x00008b0092927a24 */ /* 0x000fe200078e02ff */
[----:B------:R4:W-:Y:S01]  /*5240*/  RED.E.ADD.F32.FTZ.RN.STRONG.GPU [R4.64], R11 ;  /* 0x0000000b0400798e */ /* 0x0009e2000c10e7a2 */
[----:B------:R-:W-:Y:S01]  /*5250*/  IMAD.IADD R140, R147, 0x1, R140 ;  /* 0x00000001938c7824 */ /* 0x000fe200078e028c */
[----:B------:R-:W-:Y:S01]  /*5260*/  IADD3 R31, R145, 0x40, RZ ;  /* 0x00000040911f7810 */ /* 0x000fe20007ffe0ff */
[----:B------:R-:W-:Y:S01]  /*5270*/  IMAD.SHL.U32 R146, R146, 0x10, RZ ;  /* 0x0000001092927824 */ /* 0x000fe200078e00ff */
[----:B------:R-:W-:Y:S01]  /*5280*/  RED.E.ADD.F32.FTZ.RN.STRONG.GPU [R228.64+0x80], R12 ;  /* 0x0000800ce400798e */ /* 0x000fe2000c10e7a2 */
[C---:B------:R-:W-:Y:S02]  /*5290*/  IMAD.IADD R139, R147.reuse, 0x1, R139 ;  /* 0x00000001938b7824 */ /* 0x040fe400078e028b */
[----:B------:R-:W-:Y:S01]  /*52a0*/  IMAD.IADD R31, R144, 0x1, R31 ;  /* 0x00000001901f7824 */ /* 0x000fe200078e021f */
[----:B------:R-:W-:Y:S01]  /*52b0*/  IADD3 R138, R146, 0x20, RZ ;  /* 0x00000020928a7810 */ /* 0x000fe20007ffe0ff */
[----:B------:R-:W-:Y:S01]  /*52c0*/  IMAD.MOV.U32 R146, RZ, RZ, c[0x0][0x1c0] ;  /* 0x00007000ff927624 */ /* 0x000fe200078e00ff */
[----:B------:R-:W-:Y:S01]  /*52d0*/  RED.E.ADD.F32.FTZ.RN.STRONG.GPU [R34.64+0x80], R13 ;  /* 0x0000800d2200798e */ /* 0x000fe2000c10e7a2 */
[----:B------:R-:W-:Y:S01]  /*52e0*/  IMAD.IADD R139, R147, 0x1, R139 ;  /* 0x00000001938b7824 */ /* 0x000fe200078e028b */
[-C--:B------:R-:W-:Y:S01]  /*52f0*/  LEA R8, P0, R138, R228.reuse, 0x2 ;  /* 0x000000e48a087211 */ /* 0x080fe200078010ff */
[----:B------:R-:W-:Y:S02]  /*5300*/  IMAD R146, R146, c[0x0][0x22c], RZ ;  /* 0x00008b0092927a24 */ /* 0x000fe400078e02ff */
[----:B------:R-:W-:Y:S01]  /*5310*/  IMAD.IADD R31, R144, 0x1, R31 ;  /* 0x00000001901f7824 */ /* 0x000fe200078e021f */
[-C--:B-1----:R-:W-:Y:S01]  /*5320*/  LEA.HI.X.SX32 R9, R138, R229.reuse, 0x2, P0 ;  /* 0x000000e58a097211 */ /* 0x082fe200000f16ff */
[----:B------:R-:W-:Y:S02]  /*5330*/  IMAD.SHL.U32 R146, R146, 0x10, RZ ;  /* 0x0000001092927824 */ /* 0x000fe400078e00ff */
[----:B------:R-:W-:Y:S02]  /*5340*/  IMAD.IADD R31, R144, 0x1, R31 ;  /* 0x00000001901f7824 */ /* 0x000fe400078e021f */
[----:B------:R3:W-:Y:S01]  /*5350*/  RED.E.ADD.F32.FTZ.RN.STRONG.GPU [R8.64], R14 ;  /* 0x0000000e0800798e */ /* 0x0007e2000c10e7a2 */
[-C--:B----4-:R-:W-:Y:S02]  /*5360*/  LEA R6, P1, R140, R228.reuse, 0x2 ;  /* 0x000000e48c067211 */ /* 0x090fe400078210ff */
[----:B------:R-:W-:Y:S02]  /*5370*/  IADD3 R138, R146, 0x20, RZ ;  /* 0x00000020928a7810 */ /* 0x000fe40007ffe0ff */
[-C--:B------:R-:W-:Y:S02]  /*5380*/  LEA.HI.X.SX32 R7, R140, R229.reuse, 0x2, P1 ;  /* 0x000000e58c077211 */ /* 0x080fe400008f16ff */
[-C--:B------:R-:W-:Y:S01]  /*5390*/  LEA R4, P0, R139, R228.reuse, 0x2 ;  /* 0x000000e48b047211 */ /* 0x080fe200078010ff */
[----:B------:R-:W-:Y:S01]  /*53a0*/  IMAD.IADD R138, R147, 0x1, R138 ;  /* 0x00000001938a7824 */ /* 0x000fe200078e028a */
[----:B------:R-:W-:Y:S01]  /*53b0*/  IADD3 R32, R146, 0x40, RZ ;  /* 0x0000004092207810 */ /* 0x000fe20007ffe0ff */
[----:B------:R1:W-:Y:S01]  /*53c0*/  RED.E.ADD.F32.FTZ.RN.STRONG.GPU [R6.64], R15 ;  /* 0x0000000f0600798e */ /* 0x0003e2000c10e7a2 */
[-C--:B------:R-:W-:Y:S01]  /*53d0*/  LEA.HI.X.SX32 R5, R139, R229.reuse, 0x2, P0 ;  /* 0x000000e58b057211 */ /* 0x080fe200000f16ff */
[C---:B------:R-:W-:Y:S02]  /*53e0*/  IMAD.IADD R138, R147.reuse, 0x1, R138 ;  /* 0x00000001938a7824 */ /* 0x040fe400078e028a */
[----:B------:R-:W-:Y:S02]  /*53f0*/  LDSM.16.MT88.4 R140, [R3+0x1c00] ;  /* 0x001c0000038c783b */ /* 0x000fe40000004200 */
[----:B------:R-:W-:Y:S02]  /*5400*/  IMAD.IADD R138, R147, 0x1, R138 ;  /* 0x00000001938a7824 */ /* 0x000fe400078e028a */
[----:B------:R4:W-:Y:S03]  /*5410*/  RED.E.ADD.F32.FTZ.RN.STRONG.GPU [R4.64], R16 ;  /* 0x000000100400798e */ /* 0x0009e6000c10e7a2 */
[CC--:B------:R-:W-:Y:S04]  /*5420*/  LEA R10, P2, R138.reuse, R228.reuse, 0x2 ;  /* 0x000000e48a0a7211 */ /* 0x0c0fe800078410ff */
[-C--:B------:R-:W-:Y:S05]  /*5430*/  LEA.HI.X.SX32 R11, R138, R229.reuse, 0x2, P2 ;  /* 0x000000e58a0b7211 */ /* 0x080fea00010f16ff */
[----:B------:R1:W-:Y:S01]  /*5440*/  RED.E.ADD.F32.FTZ.RN.STRONG.GPU [R10.64], R17 ;  /* 0x000000110a00798e */ /* 0x0003e2000c10e7a2 */
[CC--:B---3--:R-:W-:Y:S02]  /*5450*/  LEA R8, P1, R137.reuse, R228.reuse, 0x2 ;  /* 0x000000e489087211 */ /* 0x0c8fe400078210ff */
[CC--:B-1----:R-:W-:Y:S02]  /*5460*/  LEA R6, P0, R136.reuse, R228.reuse, 0x2 ;  /* 0x000000e488067211 */ /* 0x0c2fe400078010ff */
[-C--:B------:R-:W-:Y:S02]  /*5470*/  LEA.HI.X.SX32 R9, R137, R229.reuse, 0x2, P1 ;  /* 0x000000e589097211 */ /* 0x080fe400008f16ff */
[-C--:B------:R-:W-:Y:S02]  /*5480*/  LEA.HI.X.SX32 R7, R136, R229.reuse, 0x2, P0 ;  /* 0x000000e588077211 */ /* 0x080fe400000f16ff */
[CC--:B----4-:R-:W-:Y:S01]  /*5490*/  LEA R4, P1, R32.reuse, R228.reuse, 0x2 ;  /* 0x000000e420047211 */ /* 0x0d0fe200078210ff */
[----:B------:R1:W-:Y:S01]  /*54a0*/  RED.E.ADD.F32.FTZ.RN.STRONG.GPU [R8.64], R18 ;  /* 0x000000120800798e */ /* 0x0003e2000c10e7a2 */
[-C--:B------:R-:W-:Y:S02]  /*54b0*/  LEA R12, P0, R33, R228.reuse, 0x2 ;  /* 0x000000e4210c7211 */ /* 0x080fe400078010ff */
[-C--:B------:R-:W-:Y:S01]  /*54c0*/  LEA.HI.X.SX32 R5, R32, R229.reuse, 0x2, P1 ;  /* 0x000000e520057211 */ /* 0x080fe200008f16ff */
[----:B------:R-:W-:Y:S01]  /*54d0*/  RED.E.ADD.F32.FTZ.RN.STRONG.GPU [R6.64], R19 ;  /* 0x000000130600798e */ /* 0x000fe2000c10e7a2 */
[----:B------:R-:W-:Y:S02]  /*54e0*/  IADD3 R32, R145, 0x40, RZ ;  /* 0x0000004091207810 */ /* 0x000fe40007ffe0ff */
[-C--:B------:R-:W-:Y:S01]  /*54f0*/  LEA.HI.X.SX32 R13, R33, R229.reuse, 0x2, P0 ;  /* 0x000000e5210d7211 */ /* 0x080fe200000f16ff */
[----:B------:R-:W-:Y:S02]  /*5500*/  RED.E.ADD.F32.FTZ.RN.STRONG.GPU [R228.64+0x100], R20 ;  /* 0x00010014e400798e */ /* 0x000fe4000c10e7a2 */
[C---:B------:R-:W-:Y:S02]  /*5510*/  IMAD.IADD R32, R144.reuse, 0x1, R32 ;  /* 0x0000000190207824 */ /* 0x040fe400078e0220 */
[----:B------:R-:W-:Y:S02]  /*5520*/  RED.E.ADD.F32.FTZ.RN.STRONG.GPU [R34.64+0x100], R21 ;  /* 0x000100152200798e */ /* 0x000fe4000c10e7a2 */
[----:B------:R-:W-:Y:S02]  /*5530*/  IMAD.IADD R32, R144, 0x1, R32 ;  /* 0x0000000190207824 */ /* 0x000fe400078e0220 */
[----:B------:R3:W-:Y:S03]  /*5540*/  RED.E.ADD.F32.FTZ.RN.STRONG.GPU [R4.64], R22 ;  /* 0x000000160400798e */ /* 0x0007e6000c10e7a2 */
[CC--:B------:R-:W-:Y:S01]  /*5550*/  LEA R10, P3, R32.reuse, R228.reuse, 0x2 ;  /* 0x000000e4200a7211 */ /* 0x0c0fe200078610ff */
[----:B------:R-:W-:Y:S03]  /*5560*/  RED.E.ADD.F32.FTZ.RN.STRONG.GPU [R12.64], R23 ;  /* 0x000000170c00798e */ /* 0x000fe6000c10e7a2 */
[-C--:B------:R-:W-:Y:S01]  /*5570*/  LEA.HI.X.SX32 R11, R32, R229.reuse, 0x2, P3 ;  /* 0x000000e5200b7211 */ /* 0x080fe200018f16ff */
[----:B------:R-:W-:Y:S01]  /*5580*/  LDSM.16.MT88.4 R12, [R2+0x11000] ;  /* 0x01100000020c783b */ /* 0x000fe20000004200 */
[CC--:B-1----:R-:W-:Y:S03]  /*5590*/  LEA R8, P2, R31.reuse, R228.reuse, 0x2 ;  /* 0x000000e41f087211 */ /* 0x0c2fe600078410ff */
[----:B------:R-:W-:Y:S01]  /*55a0*/  RED.E.ADD.F32.FTZ.RN.STRONG.GPU [R10.64], R24 ;  /* 0x000000180a00798e */ /* 0x000fe2000c10e7a2 */
[-C--:B------:R-:W-:Y:S03]  /*55b0*/  LEA.HI.X.SX32 R9, R31, R229.reuse, 0x2, P2 ;  /* 0x000000e51f097211 */ /* 0x080fe600010f16ff */
[----:B------:R-:W-:Y:S04]  /*55c0*/  LDSM.16.MT88.4 R16, [R3+0x1000] ;  /* 0x001000000310783b */ /* 0x000fe80000004200 */
[----:B------:R-:W-:Y:S04]  /*55d0*/  RED.E.ADD.F32.FTZ.RN.STRONG.GPU [R8.64], R25 ;  /* 0x000000190800798e */ /* 0x000fe8000c10e7a2 */
[----:B------:R-:W-:Y:S01]  /*55e0*/  LDSM.16.MT88.4 R8, [R3] ;  /* 0x000000000308783b */ /* 0x000fe20000004200 */
[CC--:B---3--:R-:W-:Y:S03]  /*55f0*/  LEA R4, P0, R0.reuse, R228.reuse, 0x2 ;  /* 0x000000e400047211 */ /* 0x0c8fe600078010ff */
[----:B------:R-:W-:Y:S01]  /*5600*/  LDSM.16.MT88.4 R20, [R3+0x2000] ;  /* 0x002000000314783b */ /* 0x000fe20000004200 */
[-C--:B------:R-:W-:Y:S03]  /*5610*/  LEA.HI.X.SX32 R5, R0, R229.reuse, 0x2, P0 ;  /* 0x000000e500057211 */ /* 0x080fe600000f16ff */
[----:B------:R-:W-:Y:S01]  /*5620*/  LDSM.16.MT88.4 R32, [R2+0x11800] ;  /* 0x011800000220783b */ /* 0x000fe20000004200 */
[----:B------:R-:W-:Y:S02]  /*5630*/  PLOP3.LUT P0, PT, PT, PT, UP2, 0x80, 0x0 ;  /* 0x000000000000781c */ /* 0x000fe40003f0f028 */
[C---:B------:R-:W-:Y:S01]  /*5640*/  IADD3 R0, R3.reuse, -0x3000, RZ ;  /* 0xffffd00003007810 */ /* 0x040fe20007ffe0ff */
[----:B------:R-:W-:Y:S01]  /*5650*/  LDSM.16.MT88.4 R136, [R2+0x12800] ;  /* 0x012800000288783b */ /* 0x000fe20000004200 */
[C---:B--2---:R-:W-:Y:S04]  /*5660*/  LEA R6, P1, R30.reuse, R228, 0x2 ;  /* 0x000000e41e067211 */ /* 0x044fe800078210ff */
        /* <DEDUP_REMOVED lines=9> */
[----:B------:R-:W2:Y:S01]  /*5700*/  LDSM.16.MT88.4 R24, [R3+0x400] ;  /* 0x000400000318783b */ /* 0x000ea20000004200 */
        /* <DEDUP_REMOVED lines=15> */
[----:B------:R-:W3:Y:S04]  /*5800*/  LDSM.16.MT88.4 R4, [R2+0x10000] ;  /* 0x010000000204783b */ /* 0x000ee80000004200 */
[----:B------:R-:W4:Y:S03]  /*5810*/  LDSM.16.MT88.4 R20, [R3+0x1800] ;  /* 0x001800000314783b */ /* 0x000f260000004200 */
[-C--:B--2---:R-:W-:Y:S08]  /*5820*/  HMMA.16816.F32 R84, R28, R24.reuse, R84 ;  /* 0x000000181c54723c */ /* 0x084ff00000001854 */
[C---:B------:R-:W-:Y:S08]  /*5830*/  HMMA.16816.F32 R88, R32.reuse, R24, R88 ;  /* 0x000000182058723c */ /* 0x040ff00000001858 */
[-C--:B------:R-:W-:Y:S08]  /*5840*/  HMMA.16816.F32 R92, R32, R26.reuse, R92 ;  /* 0x0000001a205c723c */ /* 0x080ff0000000185c */
[C---:B------:R-:W-:Y:S01]  /*5850*/  HMMA.16816.F32 R96, R28.reuse, R26, R96 ;  /* 0x0000001a1c60723c */ /* 0x040fe20000001860 */
[----:B------:R-:W2:Y:S07]  /*5860*/  LDSM.16.MT88.4 R24, [R3+0x2800] ;  /* 0x002800000318783b */ /* 0x000eae0000004200 */
[-C--:B------:R-:W-:Y:S08]  /*5870*/  HMMA.16816.F32 R100, R28, R132.reuse, R100 ;  /* 0x000000841c64723c */ /* 0x080ff00000001864 */
        /* <DEDUP_REMOVED lines=10> */
[-C--:B---3--:R-:W-:Y:S08]  /*5920*/  HMMA.16816.F32 R84, R4, R12.reuse, R84 ;  /* 0x0000000c0454723c */ /* 0x088ff00000001854 */
[C---:B------:R-:W-:Y:S08]  /*5930*/  HMMA.16816.F32 R88, R16.reuse, R12, R88 ;  /* 0x0000000c1058723c */ /* 0x040ff00000001858 */
[-C--:B------:R-:W-:Y:S04]  /*5940*/  HMMA.16816.F32 R92, R16, R14.reuse, R92 ;  /* 0x0000000e105c723c */ /* 0x080fe8000000185c */
[----:B--2---:R-:W-:Y:S04]  /*5950*/  IMAD.MOV.U32 R3, RZ, RZ, R0 ;  /* 0x000000ffff037224 */ /* 0x004fe800078e0000 */
[C---:B------:R-:W-:Y:S08]  /*5960*/  HMMA.16816.F32 R96, R4.reuse, R14, R96 ;  /* 0x0000000e0460723c */ /* 0x040ff00000001860 */
[-C--:B----4-:R-:W-:Y:S08]  /*5970*/  HMMA.16816.F32 R100, R4, R20.reuse, R100 ;  /* 0x000000140464723c */ /* 0x090ff00000001864 */
[C---:B------:R-:W-:Y:S08]  /*5980*/  HMMA.16816.F32 R104, R16.reuse, R20, R104 ;  /* 0x000000141068723c */ /* 0x040ff00000001868 */
[-C--:B------:R-:W-:Y:S08]  /*5990*/  HMMA.16816.F32 R108, R16, R22.reuse, R108 ;  /* 0x00000016106c723c */ /* 0x080ff0000000186c */
[C---:B------:R-:W-:Y:S08]  /*59a0*/  HMMA.16816.F32 R112, R4.reuse, R22, R112 ;  /* 0x000000160470723c */ /* 0x040ff00000001870 */
[-C--:B------:R-:W-:Y:S08]  /*59b0*/  HMMA.16816.F32 R116, R4, R24.reuse, R116 ;  /* 0x000000180474723c */ /* 0x080ff00000001874 */
        /* <DEDUP_REMOVED lines=16> */
.L_x_46:
[----:B--23--:R-:W2:Y:S04]  /*5ac0*/  LDL R30, [R1+0x1c] ;  /* 0x00001c00011e7983 */ /* 0x00cea80000100800 */
[----:B------:R-:W3:Y:S04]  /*5ad0*/  LDL R28, [R1+0x20] ;  /* 0x00002000011c7983 */ /* 0x000ee80000100800 */
[----:B----4-:R-:W4:Y:S04]  /*5ae0*/  LDL.64 R32, [R1+0x40] ;  /* 0x0000400001207983 */ /* 0x010f280000100a00 */
[----:B------:R-:W4:Y:S01]  /*5af0*/  LDL R7, [R1+0x24] ;  /* 0x0000240001077983 */ /* 0x000f220000100800 */
[----:B------:R-:W-:Y:S01]  /*5b00*/  FMUL.FTZ R84, R84, c[0x0][0x2e0] ;  /* 0x0000b80054547a20 */ /* 0x000fe20000410000 */
[----:B------:R-:W-:Y:S01]  /*5b10*/  F2FP.PACK_AB R36, R37, R36 ;  /* 0x000000242524723e */ /* 0x000fe200000000ff */
[----:B------:R-:W-:-:S02]  /*5b20*/  FMUL.FTZ R3, R85, c[0x0][0x2e0] ;  /* 0x0000b80055037a20 */ /* 0x000fc40000410000 */
[----:B------:R-:W-:Y:S02]  /*5b30*/  FMUL.FTZ R86, R86, c[0x0][0x2e0] ;  /* 0x0000b80056567a20 */ /* 0x000fe40000410000 */
[----:B------:R-:W-:Y:S02]  /*5b40*/  FMUL.FTZ R0, R87, c[0x0][0x2e0] ;  /* 0x0000b80057007a20 */ /* 0x000fe40000410000 */
[----:B------:R-:W-:Y:S02]  /*5b50*/  FMUL.FTZ R96, R96, c[0x0][0x2e0] ;  /* 0x0000b80060607a20 */ /* 0x000fe40000410000 */
[----:B-1----:R-:W-:Y:S02]  /*5b60*/  FMUL.FTZ R9, R97, c[0x0][0x2e0] ;  /* 0x0000b80061097a20 */ /* 0x002fe40000410000 */
[----:B------:R-:W-:Y:S02]  /*5b70*/  FMUL.FTZ R98, R98, c[0x0][0x2e0] ;  /* 0x0000b80062627a20 */ /* 0x000fe40000410000 */
[----:B-----5:R-:W-:Y:S01]  /*5b80*/  FMUL.FTZ R8, R99, c[0x0][0x2e0] ;  /* 0x0000b80063087a20 */ /* 0x020fe20000410000 */
[----:B------:R-:W-:Y:S01]  /*5b90*/  F2FP.PACK_AB R3, R3, R84 ;  /* 0x000000540303723e */ /* 0x000fe200000000ff */
[----:B------:R-:W-:Y:S01]  /*5ba0*/  BAR.SYNC.DEFER_BLOCKING 0x0 ;  /* 0x0000000000007b1d */ /* 0x000fe20000010000 */
[----:B------:R-:W-:-:S02]  /*5bb0*/  FMUL.FTZ R88, R88, c[0x0][0x2e0] ;  /* 0x0000b80058587a20 */ /* 0x000fc40000410000 */
[----:B------:R-:W-:Y:S01]  /*5bc0*/  FMUL.FTZ R13, R89, c[0x0][0x2e0] ;  /* 0x0000b800590d7a20 */ /* 0x000fe20000410000 */
[----:B------:R-:W-:Y:S01]  /*5bd0*/  F2FP.PACK_AB R0, R0, R86 ;  /* 0x000000560000723e */ /* 0x000fe200000000ff */
[----:B------:R-:W-:Y:S02]  /*5be0*/  FMUL.FTZ R90, R90, c[0x0][0x2e0] ;  /* 0x0000b8005a5a7a20 */ /* 0x000fe40000410000 */
[----:B------:R-:W-:Y:S01]  /*5bf0*/  FMUL.FTZ R12, R91, c[0x0][0x2e0] ;  /* 0x0000b8005b0c7a20 */ /* 0x000fe20000410000 */
[----:B------:R-:W-:Y:S01]  /*5c00*/  F2FP.PACK_AB R9, R9, R96 ;  /* 0x000000600909723e */ /* 0x000fe200000000ff */
[----:B------:R-:W-:Y:S02]  /*5c10*/  FMUL.FTZ R92, R92, c[0x0][0x2e0] ;  /* 0x0000b8005c5c7a20 */ /* 0x000fe40000410000 */
[----:B------:R-:W-:Y:S01]  /*5c20*/  FMUL.FTZ R11, R93, c[0x0][0x2e0] ;  /* 0x0000b8005d0b7a20 */ /* 0x000fe20000410000 */
[----:B------:R-:W-:Y:S01]  /*5c30*/  F2FP.PACK_AB R8, R8, R98 ;  /* 0x000000620808723e */ /* 0x000fe200000000ff */
        /* <DEDUP_REMOVED lines=50> */
[----:B------:R-:W-:Y:S02]  /*5f60*/  F2FP.PACK_AB R121, R121, R120 ;  /* 0x000000787979723e */ /* 0x000fe400000000ff */
[----:B------:R-:W-:Y:S02]  /*5f70*/  F2FP.PACK_AB R38, R39, R38 ;  /* 0x000000262726723e */ /* 0x000fe400000000ff */
[----:B------:R-:W-:Y:S02]  /*5f80*/  F2FP.PACK_AB R48, R49, R48 ;  /* 0x000000303130723e */ /* 0x000fe400000000ff */
[----:B------:R-:W-:Y:S01]  /*5f90*/  F2FP.PACK_AB R50, R51, R50 ;  /* 0x000000323332723e */ /* 0x000fe200000000ff */
[----:B------:R-:W1:Y:S01]  /*5fa0*/  S2R R25, SR_CTAID.Y ;  /* 0x0000000000197919 */ /* 0x000e620000002600 */
[----:B------:R-:W-:Y:S01]  /*5fb0*/  F2FP.PACK_AB R122, R123, R122 ;  /* 0x0000007a7b7a723e */ /* 0x000fe200000000ff */
[----:B------:R-:W-:Y:S01]  /*5fc0*/  ULDC.64 UR6, c[0x0][0x3a0] ;  /* 0x0000e80000067ab9 */ /* 0x000fe20000000a00 */
[----:B------:R-:W-:-:S02]  /*5fd0*/  F2FP.PACK_AB R124, R125, R124 ;  /* 0x0000007c7d7c723e */ /* 0x000fc400000000ff */
[----:B------:R-:W-:Y:S02]  /*5fe0*/  F2FP.PACK_AB R40, R41, R40 ;  /* 0x000000282928723e */ /* 0x000fe400000000ff */
[----:B------:R-:W-:Y:S02]  /*5ff0*/  F2FP.PACK_AB R42, R43, R42 ;  /* 0x0000002a2b2a723e */ /* 0x000fe400000000ff */
[----:B------:R-:W-:Y:S02]  /*6000*/  F2FP.PACK_AB R44, R45, R44 ;  /* 0x0000002c2d2c723e */ /* 0x000fe400000000ff */
[----:B------:R-:W-:Y:S02]  /*6010*/  F2FP.PACK_AB R46, R47, R46 ;  /* 0x0000002e2f2e723e */ /* 0x000fe400000000ff */
[----:B------:R-:W-:Y:S02]  /*6020*/  F2FP.PACK_AB R52, R53, R52 ;  /* 0x000000343534723e */ /* 0x000fe400000000ff */
        /* <DEDUP_REMOVED lines=10> */
[----:B------:R-:W-:Y:S01]  /*60d0*/  F2FP.PACK_AB R82, R83, R82 ;  /* 0x000000525352723e */ /* 0x000fe200000000ff */
[----:B------:R-:W1:Y:S01]  /*60e0*/  S2R R27, SR_TID.X ;  /* 0x00000000001b7919 */ /* 0x000e620000002100 */
[----:B------:R-:W-:Y:S01]  /*60f0*/  F2FP.PACK_AB R126, R127, R126 ;  /* 0x0000007e7f7e723e */ /* 0x000fe200000000ff */
[----:B------:R-:W-:Y:S02]  /*6100*/  ULDC.64 UR4, c[0x0][0x3a8] ;  /* 0x0000ea0000047ab9 */ /* 0x000fe40000000a00 */
[----:B------:R-:W2:Y:S01]  /*6110*/  S2R R26, SR_CTAID.Z ;  /* 0x00000000001a7919 */ /* 0x000ea20000002700 */
[----:B------:R-:W-:-:S02]  /*6120*/  F2FP.PACK_AB R72, R73, R72 ;  /* 0x000000484948723e */ /* 0x000fc400000000ff */
[----:B------:R-:W-:Y:S01]  /*6130*/  F2FP.PACK_AB R74, R75, R74 ;  /* 0x0000004a4b4a723e */ /* 0x000fe200000000ff */
[----:B------:R-:W-:Y:S01]  /*6140*/  UIMAD UR6, UR32, UR6, URZ ;  /* 0x00000006200672a4 */ /* 0x000fe2000f8e023f */
[----:B------:R-:W-:Y:S02]  /*6150*/  F2FP.PACK_AB R76, R77, R76 ;  /* 0x0000004c4d4c723e */ /* 0x000fe400000000ff */
[----:B------:R-:W-:Y:S02]  /*6160*/  MOV R6, UR28 ;  /* 0x0000001c00067c02 */ /* 0x000fe40008000f00 */
[----:B------:R-:W-:Y:S01]  /*6170*/  F2FP.PACK_AB R78, R79, R78 ;  /* 0x0000004e4f4e723e */ /* 0x000fe200000000ff */
[----:B------:R-:W-:Y:S02]  /*6180*/  UIMAD UR6, UR28, UR7, UR6 ;  /* 0x000000071c0672a4 */ /* 0x000fe4000f8e0206 */
[----:B------:R-:W-:-:S04]  /*6190*/  UIMAD UR4, UR32, UR4, URZ ;  /* 0x00000004200472a4 */ /* 0x000fc8000f8e023f */
[----:B------:R-:W-:Y:S01]  /*61a0*/  UIMAD UR4, UR28, UR5, UR4 ;  /* 0x000000051c0472a4 */ /* 0x000fe2000f8e0204 */
[----:B-1----:R-:W-:-:S04]  /*61b0*/  SHF.R.S32.HI R24, RZ, 0x1f, R27 ;  /* 0x0000001fff187819 */ /* 0x002fc8000001141b */
[----:B------:R-:W-:Y:S01]  /*61c0*/  LEA.HI R24, R24, R27, RZ, 0x2 ;  /* 0x0000001b18187211 */ /* 0x000fe200078f10ff */
[----:B--2---:R-:W-:Y:S04]  /*61d0*/  STS [R30], R3 ;  /* 0x000000031e007388 */ /* 0x004fe80000000800 */
[----:B------:R1:W-:Y:S04]  /*61e0*/  STS [R30+0x200], R0 ;  /* 0x000200001e007388 */ /* 0x0003e80000000800 */
[----:B---3--:R-:W-:Y:S04]  /*61f0*/  STS [R28], R9 ;  /* 0x000000091c007388 */ /* 0x008fe80000000800 */
[----:B------:R2:W-:Y:S04]  /*6200*/  STS [R28+0x200], R8 ;  /* 0x000200081c007388 */ /* 0x0005e80000000800 */
[----:B------:R-:W-:Y:S04]  /*6210*/  STS [R30+0x1000], R13 ;  /* 0x0010000d1e007388 */ /* 0x000fe80000000800 */
[----:B------:R3:W-:Y:S04]  /*6220*/  STS [R30+0x1200], R12 ;  /* 0x0012000c1e007388 */ /* 0x0007e80000000800 */
[----:B------:R-:W-:Y:S04]  /*6230*/  STS [R28+0x1000], R11 ;  /* 0x0010000b1c007388 */ /* 0x000fe80000000800 */
        /* <DEDUP_REMOVED lines=30> */
[----:B------:R-:W-:Y:S01]  /*6420*/  STS [R30+0x9200], R58 ;  /* 0x0092003a1e007388 */ /* 0x000fe20000000800 */
[----:B----4-:R-:W-:-:S03]  /*6430*/  SHF.R.S32.HI R5, RZ, 0x1f, R32 ;  /* 0x0000001fff057819 */ /* 0x010fc60000011420 */
[----:B------:R4:W-:Y:S01]  /*6440*/  STS [R28+0x9000], R60 ;  /* 0x0090003c1c007388 */ /* 0x0009e20000000800 */
[----:B------:R-:W-:-:S03]  /*6450*/  MOV R4, R32 ;  /* 0x0000002000047202 */ /* 0x000fc60000000f00 */
[----:B------:R-:W-:Y:S01]  /*6460*/  STS [R28+0x9200], R62 ;  /* 0x0092003e1c007388 */ /* 0x000fe20000000800 */
[----:B-1----:R-:W-:-:S03]  /*6470*/  IMAD.U32 R0, RZ, RZ, UR28 ;  /* 0x0000001cff007e24 */ /* 0x002fc6000f8e00ff */
[----:B------:R-:W-:Y:S04]  /*6480*/  STS [R30+0xa000], R68 ;  /* 0x00a000441e007388 */ /* 0x000fe80000000800 */
[----:B------:R-:W-:Y:S01]  /*6490*/  STS [R30+0xa200], R70 ;  /* 0x00a200461e007388 */ /* 0x000fe20000000800 */
[----:B------:R-:W-:-:S03]  /*64a0*/  IMAD.MOV.U32 R29, RZ, RZ, R7 ;  /* 0x000000ffff1d7224 */ /* 0x000fc600078e0007 */
[----:B------:R-:W-:Y:S01]  /*64b0*/  STS [R28+0xa000], R80 ;  /* 0x00a000501c007388 */ /* 0x000fe20000000800 */
[----:B------:R-:W-:-:S03]  /*64c0*/  IMAD.WIDE.U32 R6, R6, c[0x0][0x3a0], R4 ;  /* 0x0000e80006067a25 */ /* 0x000fc600078e0004 */
[----:B------:R-:W-:Y:S01]  /*64d0*/  STS [R28+0xa200], R82 ;  /* 0x00a200521c007388 */ /* 0x000fe20000000800 */
[----:B------:R-:W-:-:S03]  /*64e0*/  IMAD.WIDE.U32 R4, R0, c[0x0][0x3a8], R4 ;  /* 0x0000ea0000047a25 */ /* 0x000fc600078e0004 */
[----:B------:R-:W-:Y:S01]  /*64f0*/  STS [R30+0xb000], R72 ;  /* 0x00b000481e007388 */ /* 0x000fe20000000800 */
[----:B------:R-:W-:-:S03]  /*6500*/  SHF.R.S32.HI R0, RZ, 0x1f, R25 ;  /* 0x0000001fff007819 */ /* 0x000fc60000011419 */
[----:B------:R-:W-:Y:S04]  /*6510*/  STS [R30+0xb200], R74 ;  /* 0x00b2004a1e007388 */ /* 0x000fe80000000800 */
[----:B------:R-:W-:Y:S04]  /*6520*/  STS [R28+0xb000], R76 ;  /* 0x00b0004c1c007388 */ /* 0x000fe80000000800 */
[----:B------:R-:W-:Y:S01]  /*6530*/  STS [R28+0xb200], R78 ;  /* 0x00b2004e1c007388 */ /* 0x000fe20000000800 */
[----:B------:R-:W-:Y:S01]  /*6540*/  IADD3 R7, R7, UR6, RZ ;  /* 0x0000000607077c10 */ /* 0x000fe2000fffe0ff */
[----:B--2---:R-:W-:-:S02]  /*6550*/  IMAD R8, R0, c[0x0][0x388], RZ ;  /* 0x0000e20000087a24 */ /* 0x004fc400078e02ff */
[----:B------:R-:W-:Y:S02]  /*6560*/  IMAD R3, R0, c[0x0][0x390], RZ ;  /* 0x0000e40000037a24 */ /* 0x000fe400078e02ff */
[C---:B------:R-:W-:Y:S01]  /*6570*/  IMAD R0, R25.reuse, c[0x0][0x38c], R8 ;  /* 0x0000e30019007a24 */ /* 0x040fe200078e0208 */
[----:B------:R-:W-:Y:S01]  /*6580*/  SHF.R.S32.HI R8, RZ, 0x1f, R26 ;  /* 0x0000001fff087819 */ /* 0x000fe2000001141a */
[----:B------:R-:W-:Y:S01]  /*6590*/  IMAD.WIDE.U32 R6, R25, c[0x0][0x388], R6 ;  /* 0x0000e20019067a25 */ /* 0x000fe200078e0006 */
[----:B------:R-:W-:-:S04]  /*65a0*/  IADD3 R5, R5, UR4, RZ ;  /* 0x0000000405057c10 */ /* 0x000fc8000fffe0ff */
[----:B------:R-:W-:Y:S01]  /*65b0*/  IADD3 R7, R7, R0, RZ ;  /* 0x0000000007077210 */ /* 0x000fe20007ffe0ff */
[----:B------:R-:W-:Y:S02]  /*65c0*/  IMAD R0, R8, c[0x0][0x3b8], RZ ;  /* 0x0000ee0008007a24 */ /* 0x000fe400078e02ff */
[C---:B------:R-:W-:Y:S02]  /*65d0*/  IMAD R3, R25.reuse, c[0x0][0x394], R3 ;  /* 0x0000e50019037a24 */ /* 0x040fe400078e0203 */
[----:B------:R-:W-:Y:S01]  /*65e0*/  IMAD.WIDE.U32 R4, R25, c[0x0][0x390], R4 ;  /* 0x0000e40019047a25 */ /* 0x000fe200078e0004 */
[----:B---3--:R-:W-:Y:S01]  /*65f0*/  SHF.L.U32 R12, R29, 0x1, RZ ;  /* 0x000000011d0c7819 */ /* 0x008fe200000006ff */
[----:B------:R-:W-:Y:S02]  /*6600*/  BAR.SYNC.DEFER_BLOCKING 0x0 ;  /* 0x0000000000007b1d */ /* 0x000fe40000010000 */
[C---:B------:R-:W-:Y:S02]  /*6610*/  IMAD R0, R26.reuse, c[0x0][0x3bc], R0 ;  /* 0x0000ef001a007a24 */ /* 0x040fe400078e0200 */
[----:B------:R-:W-:-:S04]  /*6620*/  IMAD.WIDE.U32 R6, R26, c[0x0][0x3b8], R6 ;  /* 0x0000ee001a067a25 */ /* 0x000fc800078e0006 */
[----:B------:R-:W-:Y:S02]  /*6630*/  IMAD.IADD R5, R5, 0x1, R3 ;  /* 0x0000000105057824 */ /* 0x000fe400078e0203 */
[----:B------:R-:W-:Y:S01]  /*6640*/  IMAD R3, R8, c[0x0][0x3c0], RZ ;  /* 0x0000f00008037a24 */ /* 0x000fe200078e02ff */
[----:B------:R-:W-:Y:S01]  /*6650*/  IADD3 R7, R7, R0, RZ ;  /* 0x0000000007077210 */ /* 0x000fe20007ffe0ff */
[----:B------:R-:W-:Y:S01]  /*6660*/  IMAD.WIDE.U32 R4, R26, c[0x0][0x3c0], R4 ;  /* 0x0000f0001a047a25 */ /* 0x000fe200078e0004 */
[----:B------:R-:W-:-:S03]  /*6670*/  SHF.R.S32.HI R0, RZ, 0x2, R24 ;  /* 0x00000002ff007819 */ /* 0x000fc60000011418 */
[----:B------:R-:W-:Y:S01]  /*6680*/  IMAD R3, R26, c[0x0][0x3c4], R3 ;  /* 0x0000f1001a037a24 */ /* 0x000fe200078e0203 */
[----:B------:R-:W1:Y:S04]  /*6690*/  LDS.128 R56, [R12+0x9000] ;  /* 0x009000000c387984 */ /* 0x000e680000000c00 */
[----:B------:R-:W2:Y:S04]  /*66a0*/  LDS.128 R48, [R12+0xb000] ;  /* 0x00b000000c307984 */ /* 0x000ea80000000c00 */
[----:B------:R-:W3:Y:S04]  /*66b0*/  LDS.128 R40, [R12+0xd000] ;  /* 0x00d000000c287984 */ /* 0x000ee80000000c00 */
[----:B------:R-:W1:Y:S04]  /*66c0*/  LDS.128 R52, [R12+0xa000] ;  /* 0x00a000000c347984 */ /* 0x000e680000000c00 */
[----:B------:R-:W1:Y:S04]  /*66d0*/  LDS.128 R44, [R12+0xc000] ;  /* 0x00c000000c2c7984 */ /* 0x000e680000000c00 */
[----:B------:R-:W1:Y:S04]  /*66e0*/  LDS.128 R36, [R12+0xe000] ;  /* 0x00e000000c247984 */ /* 0x000e680000000c00 */
[----:B------:R-:W1:Y:S04]  /*66f0*/  LDS.128 R32, [R12+0xf000] ;  /* 0x00f000000c207984 */ /* 0x000e680000000c00 */
[----:B------:R-:W1:Y:S04]  /*6700*/  LDS.128 R24, [R12+0x11000] ;  /* 0x011000000c187984 */ /* 0x000e680000000c00 */
[----:B------:R-:W1:Y:S04]  /*6710*/  LDS.128 R16, [R12+0x13000] ;  /* 0x013000000c107984 */ /* 0x000e680000000c00 */
[----:B------:R-:W1:Y:S04]  /*6720*/  LDS.128 R28, [R12+0x10000] ;  /* 0x010000000c1c7984 */ /* 0x000e680000000c00 */
[----:B------:R-:W1:Y:S04]  /*6730*/  LDS.128 R20, [R12+0x12000] ;  /* 0x012000000c147984 */ /* 0x000e680000000c00 */
[----:B------:R-:W1:Y:S01]  /*6740*/  LDS.128 R12, [R12+0x14000] ;  /* 0x014000000c0c7984 */ /* 0x000e620000000c00 */
[----:B------:R-:W-:Y:S01]  /*6750*/  SHF.R.S32.HI R8, RZ, 0x1f, R0 ;  /* 0x0000001fff087819 */ /* 0x000fe20000011400 */
[----:B------:R-:W-:-:S04]  /*6760*/  IMAD.IADD R5, R5, 0x1, R3 ;  /* 0x0000000105057824 */ /* 0x000fc800078e0203 */
[C---:B------:R-:W-:Y:S02]  /*6770*/  IMAD R3, R8.reuse, c[0x0][0x3a0], RZ ;  /* 0x0000e80008037a24 */ /* 0x040fe400078e02ff */
[----:B------:R-:W-:Y:S02]  /*6780*/  IMAD R8, R8, c[0x0][0x3a8], RZ ;  /* 0x0000ea0008087a24 */ /* 0x000fe400078e02ff */
[C---:B----4-:R-:W-:Y:S02]  /*6790*/  IMAD R60, R0.reuse, c[0x0][0x3a4], R3 ;  /* 0x0000e900003c7a24 */ /* 0x050fe400078e0203 */
[C---:B------:R-:W-:Y:S02]  /*67a0*/  IMAD R3, R0.reuse, c[0x0][0x3ac], R8 ;  /* 0x0000eb0000037a24 */ /* 0x040fe400078e0208 */
[----:B------:R-:W-:-:S04]  /*67b0*/  IMAD.WIDE.U32 R10, R0, c[0x0][0x3a0], R6 ;  /* 0x0000e800000a7a25 */ /* 0x000fc800078e0006 */
[----:B------:R-:W-:Y:S01]  /*67c0*/  IMAD.WIDE.U32 R8, R0, c[0x0][0x3a8], R4 ;  /* 0x0000ea0000087a25 */ /* 0x000fe200078e0004 */
[----:B------:R-:W-:-:S03]  /*67d0*/  LEA R6, P1, R10, c[0x0][0x340], 0x1 ;  /* 0x0000d0000a067a11 */ /* 0x000fc600078208ff */
[----:B------:R-:W-:Y:S01]  /*67e0*/  IMAD.IADD R5, R11, 0x1, R60 ;  /* 0x000000010b057824 */ /* 0x000fe200078e023c */
[----:B------:R-:W-:Y:S02]  /*67f0*/  IADD3 R0, R9, R3, RZ ;  /* 0x0000000309007210 */ /* 0x000fe40007ffe0ff */
[----:B------:R-:W-:Y:S02]  /*6800*/  LEA R4, P0, R8, c[0x0][0x348], 0x1 ;  /* 0x0000d20008047a11 */ /* 0x000fe400078008ff */
[----:B------:R-:W-:Y:S02]  /*6810*/  LEA.HI.X R7, R10, c[0x0][0x344], R5, 0x1, P1 ;  /* 0x0000d1000a077a11 */ /* 0x000fe400008f0c05 */
[----:B------:R-:W-:Y:S01]  /*6820*/  LEA.HI.X R5, R8, c[0x0][0x34c], R0, 0x1, P0 ;  /* 0x0000d30008057a11 */ /* 0x000fe200000f0c00 */
[----:B------:R-:W-:Y:S01]  /*6830*/  IMAD.MOV.U32 R0, RZ, RZ, c[0x0][0x3a8] ;  /* 0x0000ea00ff007624 */ /* 0x000fe200078e00ff */
[----:B------:R-:W-:Y:S02]  /*6840*/  MOV R3, c[0x0][0x3a0] ;  /* 0x0000e80000037a02 */ /* 0x000fe40000000f00 */
[----:B------:R-:W-:-:S02]  /*6850*/  MOV R11, c[0x0][0x3a4] ;  /* 0x0000e900000b7a02 */ /* 0x000fc40000000f00 */
[C---:B------:R-:W-:Y:S02]  /*6860*/  LEA R10, P1, R3.reuse, R6, 0x7 ;  /* 0x00000006030a7211 */ /* 0x040fe400078238ff */
[----:B------:R-:W-:Y:S02]  /*6870*/  MOV R9, c[0x0][0x3ac] ;  /* 0x0000eb0000097a02 */ /* 0x000fe40000000f00 */
[C---:B------:R-:W-:Y:S02]  /*6880*/  LEA R8, P0, R0.reuse, R4, 0x7 ;  /* 0x0000000400087211 */ /* 0x040fe400078038ff */
[----:B------:R-:W-:Y:S02]  /*6890*/  LEA.HI.X R11, R3, R7, R11, 0x7, P1 ;  /* 0x00000007030b7211 */ /* 0x000fe400008f3c0b */
[----:B------:R-:W-:Y:S01]  /*68a0*/  LEA.HI.X R9, R0, R5, R9, 0x7, P0 ;  /* 0x0000000500097211 */ /* 0x000fe200000f3c09 */
[----:B-1----:R1:W-:Y:S04]  /*68b0*/  STG.E.128 [R6.64], R56 ;  /* 0x0000003806007986 */ /* 0x0023e8000c101d22 */
[----:B--2---:R1:W-:Y:S04]  /*68c0*/  STG.E.128 [R6.64+0x40], R48 ;  /* 0x0000403006007986 */ /* 0x0043e8000c101d22 */
[----:B---3--:R1:W-:Y:S04]  /*68d0*/  STG.E.128 [R6.64+0x80], R40 ;  /* 0x0000802806007986 */ /* 0x0083e8000c101d22 */
[----:B------:R1:W-:Y:S04]  /*68e0*/  STG.E.128 [R10.64], R52 ;  /* 0x000000340a007986 */ /* 0x0003e8000c101d22 */
[----:B------:R1:W-:Y:S04]  /*68f0*/  STG.E.128 [R10.64+0x40], R44 ;  /* 0x0000402c0a007986 */ /* 0x0003e8000c101d22 */
[----:B------:R1:W-:Y:S04]  /*6900*/  STG.E.128 [R10.64+0x80], R36 ;  /* 0x000080240a007986 */ /* 0x0003e8000c101d22 */
[----:B------:R1:W-:Y:S04]  /*6910*/  STG.E.128 [R4.64], R32 ;  /* 0x0000002004007986 */ /* 0x0003e8000c101d22 */
[----:B------:R1:W-:Y:S04]  /*6920*/  STG.E.128 [R4.64+0x40], R24 ;  /* 0x0000401804007986 */ /* 0x0003e8000c101d22 */
[----:B------:R1:W-:Y:S04]  /*6930*/  STG.E.128 [R4.64+0x80], R16 ;  /* 0x0000801004007986 */ /* 0x0003e8000c101d22 */
[----:B------:R1:W-:Y:S04]  /*6940*/  STG.E.128 [R8.64], R28 ;  /* 0x0000001c08007986 */ /* 0x0003e8000c101d22 */
[----:B------:R1:W-:Y:S04]  /*6950*/  STG.E.128 [R8.64+0x40], R20 ;  /* 0x0000401408007986 */ /* 0x0003e8000c101d22 */
[----:B------:R1:W-:Y:S02]  /*6960*/  STG.E.128 [R8.64+0x80], R12 ;  /* 0x0000800c08007986 */ /* 0x0003e4000c101d22 */
.L_x_43:
        /* <DEDUP_REMOVED lines=11> */
.L_x_50:
[----:B------:R-:W-:Y:S05]  /*6a20*/  EXIT ;  /* 0x000000000000794d */ /* 0x000fea0003800000 */
.L_x_52:
        /* <DEDUP_REMOVED lines=13> */
.L_x_665:


//--------------------- .text._ZN5flash44flash_bwd_dq_dk_dv_loop_seqk_parallel_kernelI23Flash_bwd_kernel_traitsILi96ELi64ELi128ELi8ELi2ELi4ELi4ELb1ELb0EN7cutlass6half_tE19Flash_kernel_traitsILi96ELi64ELi128ELi8ES3_EELb0ELb1ELb0ELb0ELb0ELb1ELb0EEEvNS_16Flash_bwd_paramsE --------------------------
	.section	.text._ZN5flash44flash_bwd_dq_dk_dv_loop_seqk_parallel_kernelI23Flash_bwd_kernel_traitsILi96ELi64ELi128ELi8ELi2ELi4ELi4ELb1ELb0EN7cutlass6half_tE19Flash_kernel_traitsILi96ELi64ELi128ELi8ES3_EELb0ELb1ELb0ELb0ELb0ELb1ELb0EEEvNS_16Flash_bwd_paramsE,"ax",@progbits
	.sectioninfo	@"SHI_REGISTERS=255"
	.align	128
        .global         _ZN5flash44flash_bwd_dq_dk_dv_loop_seqk_parallel_kernelI23Flash_bwd_kernel_traitsILi96ELi64ELi128ELi8ELi2ELi4ELi4ELb1ELb0EN7cutlass6half_tE19Flash_kernel_traitsILi96ELi64ELi128ELi8ES3_EELb0ELb1ELb0ELb0ELb0ELb1ELb0EEEvNS_16Flash_bwd_paramsE
        .type           _ZN5flash44flash_bwd_dq_dk_dv_loop_seqk_parallel_kernelI23Flash_bwd_kernel_traitsILi96ELi64ELi128ELi8ELi2ELi4ELi4ELb1ELb0EN7cutlass6half_tE19Flash_kernel_traitsILi96ELi64ELi128ELi8ES3_EELb0ELb1ELb0ELb0ELb0ELb1ELb0EEEvNS_16Flash_bwd_paramsE,@function
        .size           _ZN5flash44flash_bwd_dq_dk_dv_loop_seqk_parallel_kernelI23Flash_bwd_kernel_traitsILi96ELi64ELi128ELi8ELi2ELi4ELi4ELb1ELb0EN7cutlass6half_tE19Flash_kernel_traitsILi96ELi64ELi128ELi8ES3_EELb0ELb1ELb0ELb0ELb0ELb1ELb0EEEvNS_16Flash_bwd_paramsE,(.L_x_666 - _ZN5flash44flash_bwd_dq_dk_dv_loop_seqk_parallel_kernelI23Flash_bwd_kernel_traitsILi96ELi64ELi128ELi8ELi2ELi4ELi4ELb1ELb0EN7cutlass6half_tE19Flash_kernel_traitsILi96ELi64ELi128ELi8ES3_EELb0ELb1ELb0ELb0ELb0ELb1ELb0EEEvNS_16Flash_bwd_paramsE)
        .other          _ZN5flash44flash_bwd_dq_dk_dv_loop_seqk_parallel_kernelI23Flash_bwd_kernel_traitsILi96ELi64ELi128ELi8ELi2ELi4ELi4ELb1ELb0EN7cutlass6half_tE19Flash_kernel_traitsILi96ELi64ELi128ELi8ES3_EELb0ELb1ELb0ELb0ELb0ELb1ELb0EEEvNS_16Flash_bwd_paramsE,@"STO_CUDA_ENTRY STV_DEFAULT"
_ZN5flash44flash_bwd_dq_dk_dv_loop_seqk_parallel_kernelI23Flash_bwd_kernel_traitsILi96ELi64ELi128ELi8ELi2ELi4ELi4ELb1ELb0EN7cutlass6half_tE19Flash_kernel_traitsILi96ELi64ELi128ELi8ES3_EELb0ELb1ELb0ELb0ELb0ELb1ELb0EEEvNS_16Flash_bwd_paramsE:
.text._ZN5flash44flash_bwd_dq_dk_dv_loop_seqk_parallel_kernelI23Flash_bwd_kernel_traitsILi96ELi64ELi128ELi8ELi2ELi4ELi4ELb1ELb0EN7cutlass6half_tE19Flash_kernel_traitsILi96ELi64ELi128ELi8ES3_EELb0ELb1ELb0ELb0ELb0ELb1ELb0EEEvNS_16Flash_bwd_paramsE:
        /* <DEDUP_REMOVED lines=12> */
[----:B------:R-:W2:Y:S01]  /*00c0*/  S2UR UR36, SR_CTAID.Z ;  /* 0x00000000002479c3 */ /* 0x000ea20000002700 */
[----:B------:R-:W-:Y:S01]  /*00d0*/  ULDC.U8 UR7, c[0x0][0x328] ;  /* 0x0000ca0000077ab9 */ /* 0x000fe20000000000 */
[----:B------:R-:W-:Y:S01]  /*00e0*/  IMAD.MOV.U32 R230, RZ, RZ, 0x20 ;  /* 0x00000020ffe67424 */ /* 0x000fe200078e00ff */
[----:B------:R-:W-:Y:S01]  /*00f0*/  UISETP.NE.AND UP5, UPT, UR7, URZ, UPT ;  /* 0x0000003f0700728c */ /* 0x000fe2000bfa5270 */
[----:B------:R-:W-:Y:S01]  /*0100*/  IMAD.MOV.U32 R232, RZ, RZ, -0x10 ;  /* 0xfffffff0ffe87424 */ /* 0x000fe200078e00ff */
[----:B------:R-:W-:Y:S01]  /*0110*/  ULDC UR14, c[0x0][0x224] ;  /* 0x00008900000e7ab9 */ /* 0x000fe20000000800 */
[----:B------:R-:W-:Y:S01]  /*0120*/  IMAD.MOV.U32 R227, RZ, RZ, -0x40 ;  /* 0xffffffc0ffe37424 */ /* 0x000fe200078e00ff */
[----:B------:R-:W-:Y:S01]  /*0130*/  ULDC UR45, c[0x0][0x22c] ;  /* 0x00008b00002d7ab9 */ /* 0x000fe20000000800 */
[----:B------:R-:W3:Y:S01]  /*0140*/  S2UR UR29, SR_CTAID.Y ;  /* 0x00000000001d79c3 */ /* 0x000ee20000002600 */
[----:B------:R-:W-:-:S02]  /*0150*/  ULDC UR34, c[0x0][0x1c0] ;  /* 0x0000700000227ab9 */ /* 0x000fc40000000800 */
[----:B------:R-:W-:Y:S02]  /*0160*/  ULDC UR10, c[0x0][0x1c0] ;  /* 0x00007000000a7ab9 */ /* 0x000fe40000000800 */
[----:B------:R-:W-:Y:S02]  /*0170*/  USHF.R.S32.HI UR5, URZ, 0x1f, UR14 ;  /* 0x0000001f3f057899 */ /* 0x000fe4000801140e */
[----:B------:R-:W-:Y:S01]  /*0180*/  UIMAD.WIDE UR34, UR45, UR34, URZ ;  /* 0x000000222d2272a5 */ /* 0x000fe2000f8e023f */
[----:B------:R-:W4:Y:S01]  /*0190*/  S2UR UR59, SR_CTAID.X ;  /* 0x00000000003b79c3 */ /* 0x000f220000002500 */
[----:B------:R-:W-:Y:S02]  /*01a0*/  UMOV UR6, 0x80 ;  /* 0x0000008000067882 */ /* 0x000fe40000000000 */
[----:B------:R-:W-:Y:S02]  /*01b0*/  ULDC UR4, c[0x0][0x210] ;  /* 0x0000840000047ab9 */ /* 0x000fe40000000800 */
[----:B------:R-:W-:Y:S01]  /*01c0*/  ULDC UR54, c[0x0][0x234] ;  /* 0x00008d0000367ab9 */ /* 0x000fe20000000800 */
[----:B-1----:R-:W-:Y:S01]  /*01d0*/  SHF.R.S32.HI R20, RZ, 0x1f, R21 ;  /* 0x0000001fff147819 */ /* 0x002fe20000011415 */
[----:B--2---:R-:W-:-:S02]  /*01e0*/  UIMAD UR46, UR36, UR45, URZ ;  /* 0x0000002d242e72a4 */ /* 0x004fc4000f8e023f */
[----:B------:R-:W-:Y:S01]  /*01f0*/  UIMAD UR45, UR45, UR10, URZ ;  /* 0x0000000a2d2d72a4 */ /* 0x000fe2000f8e023f */
[CC--:B------:R-:W-:Y:S01]  /*0200*/  LEA.HI R13, R20.reuse, R21.reuse, RZ, 0x3 ;  /* 0x00000015140d7211 */ /* 0x0c0fe200078f18ff */
[----:B------:R-:W-:Y:S01]  /*0210*/  ULDC UR11, c[0x0][0x1c0] ;  /* 0x00007000000b7ab9 */ /* 0x000fe20000000800 */
[-C--:B------:R-:W-:Y:S01]  /*0220*/  LEA.HI R6, R20, R21.reuse, RZ, 0x2 ;  /* 0x0000001514067211 */ /* 0x080fe200078f10ff */
[----:B------:R-:W-:Y:S01]  /*0230*/  ULDC UR9, c[0x0][0x1c0] ;  /* 0x0000700000097ab9 */ /* 0x000fe20000000800 */
[----:B------:R-:W-:Y:S01]  /*0240*/  SHF.R.S32.HI R3, RZ, 0x3, R13 ;  /* 0x00000003ff037819 */ /* 0x000fe2000001140d */
[----:B------:R-:W-:Y:S01]  /*0250*/  UIMAD UR54, UR6, UR4, UR54 ;  /* 0x00000004063672a4 */ /* 0x000fe2000f8e0236 */
[--C-:B------:R-:W-:Y:S01]  /*0260*/  SHF.R.S32.HI R0, RZ, 0x2, R6.reuse ;  /* 0x00000002ff007819 */ /* 0x100fe20000011406 */
[----:B---3--:R-:W-:Y:S01]  /*0270*/  UIMAD UR51, UR5, UR29, URZ ;  /* 0x0000001d053372a4 */ /* 0x008fe2000f8e023f */
[----:B------:R-:W-:Y:S01]  /*0280*/  SHF.R.S32.HI R2, RZ, 0x1f, R6 ;  /* 0x0000001fff027819 */ /* 0x000fe20000011406 */
[----:B------:R-:W-:Y:S01]  /*0290*/  IMAD.SHL.U32 R5, R3, 0x40, RZ ;  /* 0x0000004003057824 */ /* 0x000fe200078e00ff */
[----:B------:R-:W-:Y:S01]  /*02a0*/  LOP3.LUT R4, R6, 0xfffffffc, RZ, 0xc0, !PT ;  /* 0xfffffffc06047812 */ /* 0x000fe200078ec0ff */
[----:B------:R-:W-:Y:S01]  /*02b0*/  UIMAD.WIDE.U32 UR42, UR29, UR14, URZ ;  /* 0x0000000e1d2a72a5 */ /* 0x000fe2000f8e003f */
[----:B------:R-:W-:Y:S01]  /*02c0*/  LEA.HI R10, R20, R21, RZ, 0x4 ;  /* 0x00000015140a7211 */ /* 0x000fe200078f20ff */
[----:B------:R-:W-:Y:S01]  /*02d0*/  UIMAD UR4, UR29, UR9, UR36 ;  /* 0x000000091d0472a4 */ /* 0x000fe2000f8e0224 */
[-C--:B------:R-:W-:Y:S01]  /*02e0*/  LEA.HI R3, R6, R0.reuse, RZ, 0x1 ;  /* 0x0000000006037211 */ /* 0x080fe200078f08ff */
[----:B------:R-:W-:Y:S01]  /*02f0*/  IMAD.IADD R18, R21, 0x1, -R4 ;  /* 0x0000000115127824 */ /* 0x000fe200078e0a04 */
[----:B------:R-:W-:Y:S01]  /*0300*/  LEA.HI R2, R2, R0, RZ, 0x3 ;  /* 0x0000000002027211 */ /* 0x000fe200078f18ff */
[----:B------:R-:W-:Y:S01]  /*0310*/  @!UP5 UIMAD UR5, UR29, UR11, UR36 ;  /* 0x0000000b1d05d2a4 */ /* 0x000fe2000f8e0224 */
[----:B------:R-:W-:Y:S01]  /*0320*/  SHF.R.S32.HI R7, RZ, 0x4, R10 ;  /* 0x00000004ff077819 */ /* 0x000fe2000001140a */
[----:B------:R-:W-:Y:S01]  /*0330*/  USHF.L.U32 UR44, UR45, 0x6, URZ ;  /* 0x000000062d2c7899 */ /* 0x000fe2000800063f */
[----:B------:R-:W-:Y:S01]  /*0340*/  LOP3.LUT R4, R3, 0x7fffffe, RZ, 0xc0, !PT ;  /* 0x07fffffe03047812 */ /* 0x000fe200078ec0ff */
[----:B------:R-:W-:Y:S01]  /*0350*/  ULDC UR48, c[0x0][0x214] ;  /* 0x0000850000307ab9 */ /* 0x000fe20000000800 */
[----:B------:R-:W-:Y:S01]  /*0360*/  LOP3.LUT R3, R2, 0xfffffff8, RZ, 0xc0, !PT ;  /* 0xfffffff802037812 */ /* 0x000fe200078ec0ff */
[----:B------:R-:W-:Y:S01]  /*0370*/  ULDC UR55, c[0x0][0x1c8] ;  /* 0x0000720000377ab9 */ /* 0x000fe20000000800 */
[----:B------:R-:W-:Y:S01]  /*0380*/  LEA.HI R6, R10, R7, RZ, 0x1 ;  /* 0x000000070a067211 */ /* 0x000fe200078f08ff */
[----:B------:R-:W-:Y:S01]  /*0390*/  IMAD.IADD R8, R0, 0x1, -R4 ;  /* 0x0000000100087824 */ /* 0x000fe200078e0a04 */
[----:B------:R-:W-:Y:S01]  /*03a0*/  LOP3.LUT R2, R5, 0xc0, RZ, 0xc0, !PT ;  /* 0x000000c005027812 */ /* 0x000fe200078ec0ff */
[----:B------:R-:W-:Y:S01]  /*03b0*/  IMAD.SHL.U32 R5, R18, 0x8, RZ ;  /* 0x0000000812057824 */ /* 0x000fe200078e00ff */
[----:B------:R-:W-:Y:S01]  /*03c0*/  ULDC.U8 UR8, c[0x0][0x3d0] ;  /* 0x0000f40000087ab9 */ /* 0x000fe20000000000 */
[----:B------:R-:W-:Y:S01]  /*03d0*/  IMAD.IADD R9, R0, 0x1, -R3 ;  /* 0x0000000100097824 */ /* 0x000fe200078e0a03 */
[----:B------:R-:W-:Y:S01]  /*03e0*/  LOP3.LUT R0, R6, 0xfffffffe, RZ, 0xc0, !PT ;  /* 0xfffffffe06007812 */ /* 0x000fe200078ec0ff */
[----:B------:R-:W-:Y:S01]  /*03f0*/  ULDC UR49, c[0x0][0x224] ;  /* 0x0000890000317ab9 */ /* 0x000fe20000000800 */
[----:B------:R-:W-:Y:S01]  /*0400*/  LOP3.LUT R4, R2, 0x18, R5, 0xf8, !PT ;  /* 0x0000001802047812 */ /* 0x000fe200078ef805 */
[----:B------:R-:W-:Y:S01]  /*0410*/  @UP5 UIMAD UR53, UR29, UR48, URZ ;  /* 0x000000301d3552a4 */ /* 0x000fe2000f8e023f */
[----:B------:R-:W-:Y:S01]  /*0420*/  SHF.R.U32.HI R3, RZ, 0x3, R2 ;  /* 0x00000003ff037819 */ /* 0x000fe20000011602 */
[----:B------:R-:W-:Y:S01]  /*0430*/  IMAD.IADD R14, R7, 0x1, -R0 ;  /* 0x00000001070e7824 */ /* 0x000fe200078e0a00 */
[----:B------:R-:W-:Y:S01]  /*0440*/  LEA.HI R6, R20, R21, RZ, 0x5 ;  /* 0x0000001514067211 */ /* 0x000fe200078f28ff */
[----:B------:R-:W-:Y:S01]  /*0450*/  ULDC.64 UR12, c[0x0][0x118] ;  /* 0x00004600000c7ab9 */ /* 0x000fe20000000a00 */
[----:B------:R-:W-:Y:S01]  /*0460*/  LOP3.LUT R7, R4, R3, RZ, 0x3c, !PT ;  /* 0x0000000304077212 */ /* 0x000fe200078e3cff */
[----:B------:R-:W-:Y:S01]  /*0470*/  UMOV UR60, 0x4 ;  /* 0x00000004003c7882 */ /* 0x000fe20000000000 */
[--C-:B------:R-:W-:Y:S01]  /*0480*/  SHF.R.S32.HI R0, RZ, 0x5, R6.reuse ;  /* 0x00000005ff007819 */ /* 0x100fe20000011406 */
[----:B------:R-:W-:Y:S01]  /*0490*/  ULOP3.LUT UR55, UR36, UR55, URZ, 0x3c, !UPT ;  /* 0x0000003724377292 */ /* 0x000fe2000f8e3c3f */
[----:B------:R-:W-:Y:S01]  /*04a0*/  SHF.R.S32.HI R2, RZ, 0x1f, R6 ;  /* 0x0000001fff027819 */ /* 0x000fe20000011406 */
[----:B------:R-:W-:Y:S01]  /*04b0*/  USHF.R.S32.HI UR56, URZ, 0x1f, UR36 ;  /* 0x0000001f3f387899 */ /* 0x000fe20008011424 */
[C---:B------:R-:W-:Y:S01]  /*04c0*/  LOP3.LUT R3, R6.reuse, 0xffffffe0, RZ, 0xc0, !PT ;  /* 0xffffffe006037812 */ /* 0x040fe200078ec0ff */
[----:B------:R-:W-:Y:S01]  /*04d0*/  USHF.L.U32 UR61, UR29, 0x7, URZ ;  /* 0x000000071d3d7899 */ /* 0x000fe2000800063f */
[-C--:B------:R-:W-:Y:S01]  /*04e0*/  LEA.HI R4, R6, R0.reuse, RZ, 0x1 ;  /* 0x0000000006047211 */ /* 0x080fe200078f08ff */
[----:B------:R-:W-:Y:S01]  /*04f0*/  UISETP.NE.AND UP6, UPT, UR8, URZ, UPT ;  /* 0x0000003f0800728c */ /* 0x000fe2000bfc5270 */
[----:B------:R-:W-:Y:S01]  /*0500*/  LEA.HI R2, R2, R0, RZ, 0x2 ;  /* 0x0000000002027211 */ /* 0x000fe200078f10ff */
[----:B------:R-:W-:Y:S01]  /*0510*/  IMAD.IADD R3, R21, 0x1, -R3 ;  /* 0x0000000115037824 */ /* 0x000fe200078e0a03 */
[----:B------:R-:W-:Y:S01]  /*0520*/  LOP3.LUT R5, R13, 0xfffffff8, RZ, 0xc0, !PT ;  /* 0xfffffff80d057812 */ /* 0x000fe200078ec0ff */
[----:B------:R-:W-:Y:S01]  /*0530*/  USHF.R.S32.HI UR58, URZ, 0x1f, UR29 ;  /* 0x0000001f3f3a7899 */ /* 0x000fe2000801141d */
[----:B------:R-:W-:Y:S01]  /*0540*/  LOP3.LUT R4, R4, 0xfffffffe, RZ, 0xc0, !PT ;  /* 0xfffffffe04047812 */ /* 0x000fe200078ec0ff */
[----:B------:R-:W-:Y:S01]  /*0550*/  USHF.R.S32.HI UR57, URZ, 0x1f, UR36 ;  /* 0x0000001f3f397899 */ /* 0x000fe20008011424 */
[----:B------:R-:W-:Y:S01]  /*0560*/  LOP3.LUT R2, R2, 0xfffffffc, RZ, 0xc0, !PT ;  /* 0xfffffffc02027812 */ /* 0x000fe200078ec0ff */
[----:B------:R-:W-:Y:S01]  /*0570*/  IMAD.IADD R5, R21, 0x1, -R5 ;  /* 0x0000000115057824 */ /* 0x000fe200078e0a05 */
[----:B------:R-:W-:Y:S01]  /*0580*/  SHF.R.S32.HI R6, RZ, 0x1f, R3 ;  /* 0x0000001fff067819 */ /* 0x000fe20000011403 */
[----:B------:R-:W-:Y:S01]  /*0590*/  IMAD.IADD R231, R0, 0x1, -R4 ;  /* 0x0000000100e77824 */ /* 0x000fe200078e0a04 */
[----:B------:R-:W-:Y:S01]  /*05a0*/  LOP3.LUT R4, R10, 0xfffffff0, RZ, 0xc0, !PT ;  /* 0xfffffff00a047812 */ /* 0x000fe200078ec0ff */
[----:B------:R-:W-:Y:S01]  /*05b0*/  IMAD.IADD R12, R0, 0x1, -R2 ;  /* 0x00000001000c7824 */ /* 0x000fe200078e0a02 */
[----:B------:R-:W-:Y:S01]  /*05c0*/  LEA.HI R22, R6, R3, RZ, 0x2 ;  /* 0x0000000306167211 */ /* 0x000fe200078f10ff */
[----:B------:R-:W-:Y:S01]  /*05d0*/  IMAD R0, R0, 0x8, R8 ;  /* 0x0000000800007824 */ /* 0x000fe200078e0208 */
[----:B------:R-:W-:Y:S01]  /*05e0*/  LEA.HI R6, R5, R5, RZ, 0x1 ;  /* 0x0000000505067211 */ /* 0x000fe200078f08ff */
[----:B------:R-:W-:Y:S01]  /*05f0*/  UIMAD.WIDE.U32 UR40, UR34, UR42, URZ ;  /* 0x0000002a222872a5 */ /* 0x000fe2000f8e003f */
[-C--:B------:R-:W-:Y:S01]  /*0600*/  LEA.HI R2, R20, R21.reuse, RZ, 0x6 ;  /* 0x0000001514027211 */ /* 0x080fe200078f30ff */
[----:B------:R-:W-:Y:S01]  /*0610*/  IMAD.U32 R3, R0, 0x20, R7 ;  /* 0x0000002000037824 */ /* 0x000fe200078e0007 */
[----:B------:R-:W-:Y:S01]  /*0620*/  LOP3.LUT R0, R6, 0x3fffffe, RZ, 0xc0, !PT ;  /* 0x03fffffe06007812 */ /* 0x000fe200078ec0ff */
[----:B------:R-:W-:Y:S01]  /*0630*/  UIMAD UR50, UR35, UR42, URZ ;  /* 0x0000002a233272a4 */ /* 0x000fe2000f8e023f */
[----:B------:R-:W-:Y:S01]  /*0640*/  SHF.R.S32.HI R11, RZ, 0x6, R2 ;  /* 0x00000006ff0b7819 */ /* 0x000fe20000011402 */
[----:B------:R-:W-:Y:S01]  /*0650*/  USHF.R.S32.HI UR52, URZ, 0x1f, UR46 ;  /* 0x0000001f3f347899 */ /* 0x000fe2000801142e */
[----:B------:R1:W-:Y:S01]  /*0660*/  STL [R1+0x28], R3 ;  /* 0x0000280301007387 */ /* 0x0003e20000100800 */
[----:B------:R-:W-:Y:S01]  /*0670*/  LEA.HI R8, R20, R21, RZ, 0x7 ;  /* 0x0000001514087211 */ /* 0x000fe200078f38ff */
[----:B------:R-:W-:Y:S01]  /*0680*/  UIMAD UR49, UR4, UR49, URZ ;  /* 0x00000031043172a4 */ /* 0x000fe2000f8e023f */
[----:B------:R-:W-:Y:S01]  /*0690*/  IMAD R2, R11, 0x4, R14 ;  /* 0x000000040b027824 */ /* 0x000fe200078e020e */
[----:B------:R-:W-:Y:S01]  /*06a0*/  LOP3.LUT P4, RZ, R9, 0x2, RZ, 0xc0, !PT ;  /* 0x0000000209ff7812 */ /* 0x000fe2000788c0ff */
[----:B------:R-:W-:-:S02]  /*06b0*/  @!UP5 UIMAD UR48, UR5, UR48, URZ ;  /* 0x000000300530d2a4 */ /* 0x000fc4000f8e023f */
[----:B------:R-:W-:Y:S02]  /*06c0*/  USHF.R.S32.HI UR47, URZ, 0x1f, UR44 ;  /* 0x0000001f3f2f7899 */ /* 0x000fe4000801142c */
[----:B------:R-:W-:Y:S01]  /*06d0*/  UMOV UR39, 0xffffd000 ;  /* 0xffffd00000277882 */ /* 0x000fe20000000000 */
[----:B-1----:R-:W-:Y:S02]  /*06e0*/  IMAD.IADD R3, R5, 0x1, -R0 ;  /* 0x0000000105037824 */ /* 0x002fe400078e0a00 */
[C---:B------:R-:W-:Y:S02]  /*06f0*/  IMAD.IADD R0, R21.reuse, 0x1, -R4 ;  /* 0x0000000115007824 */ /* 0x040fe400078e0a04 */
[----:B------:R-:W-:Y:S02]  /*0700*/  IMAD R19, R2, 0x8, R3 ;  /* 0x0000000802137824 */ /* 0x000fe400078e0203 */
[----:B------:R-:W-:Y:S01]  /*0710*/  IMAD.SHL.U32 R21, R21, 0x2, RZ ;  /* 0x0000000215157824 */ /* 0x000fe200078e00ff */
[----:B------:R-:W-:-:S02]  /*0720*/  SHF.R.S32.HI R3, RZ, 0x1f, R0 ;  /* 0x0000001fff037819 */ /* 0x000fc40000011400 */
[-C--:B------:R-:W-:Y:S02]  /*0730*/  LEA.HI R2, R0, R0.reuse, RZ, 0x1 ;  /* 0x0000000000027211 */ /* 0x080fe400078f08ff */
[----:B------:R-:W-:Y:S02]  /*0740*/  LEA.HI R10, R3, R0, RZ, 0x3 ;  /* 0x00000000030a7211 */ /* 0x000fe400078f18ff */
[----:B------:R-:W-:Y:S02]  /*0750*/  LOP3.LUT R4, R2, 0x7fffffe, RZ, 0xc0, !PT ;  /* 0x07fffffe02047812 */ /* 0x000fe400078ec0ff */
[----:B------:R-:W-:-:S03]  /*0760*/  LOP3.LUT R3, R10, 0xfffffff8, RZ, 0xc0, !PT ;  /* 0xfffffff80a037812 */ /* 0x000fc600078ec0ff */
[C---:B------:R-:W-:Y:S01]  /*0770*/  IMAD.IADD R17, R0.reuse, 0x1, -R4 ;  /* 0x0000000100117824 */ /* 0x040fe200078e0a04 */
[----:B------:R-:W-:Y:S01]  /*0780*/  LOP3.LUT R4, R9, 0x1, RZ, 0xc0, !PT ;  /* 0x0000000109047812 */ /* 0x000fe200078ec0ff */
[----:B------:R-:W-:Y:S01]  /*0790*/  IMAD.IADD R15, R0, 0x1, -R3 ;  /* 0x00000001000f7824 */ /* 0x000fe200078e0a03 */
[----:B------:R-:W-:Y:S01]  /*07a0*/  SHF.R.S32.HI R3, RZ, 0x1, R6 ;  /* 0x00000001ff037819 */ /* 0x000fe20000011406 */
[----:B------:R-:W-:Y:S01]  /*07b0*/  IMAD.SHL.U32 R0, R5, 0x40, RZ ;  /* 0x0000004005007824 */ /* 0x000fe200078e00ff */
[--C-:B------:R-:W-:Y:S02]  /*07c0*/  SHF.R.S32.HI R6, RZ, 0x1, R2.reuse ;  /* 0x00000001ff067819 */ /* 0x100fe40000011402 */
[----:B------:R-:W-:Y:S02]  /*07d0*/  SHF.R.S32.HI R2, RZ, 0x1f, R2 ;  /* 0x0000001fff027819 */ /* 0x000fe40000011402 */
[----:B------:R-:W-:Y:S01]  /*07e0*/  LOP3.LUT R5, R0, 0x1c0, RZ, 0xc0, !PT ;  /* 0x000001c000057812 */ /* 0x000fe200078ec0ff */
[----:B------:R-:W-:Y:S01]  /*07f0*/  IMAD.SHL.U32 R0, R12, 0x10, RZ ;  /* 0x000000100c007824 */ /* 0x000fe200078e00ff */
[C---:B------:R-:W-:Y:S01]  /*0800*/  LOP3.LUT P6, RZ, R3.reuse, 0x2, RZ, 0xc0, !PT ;  /* 0x0000000203ff7812 */ /* 0x040fe200078cc0ff */
[----:B------:R-:W-:Y:S01]  /*0810*/  IMAD.SHL.U32 R3, R3, 0x40, RZ ;  /* 0x0000004003037824 */ /* 0x000fe200078e00ff */
[----:B------:R-:W-:-:S02]  /*0820*/  ISETP.NE.U32.AND P5, PT, R4, 0x1, PT ;  /* 0x000000010400780c */ /* 0x000fc40003fa5070 */
[----:B------:R-:W-:Y:S02]  /*0830*/  LEA.HI R4, R2, R6, RZ, 0x2 ;  /* 0x0000000602047211 */ /* 0x000fe400078f10ff */
[----:B------:R-:W-:Y:S02]  /*0840*/  LOP3.LUT R2, R5, 0x30, R0, 0xf8, !PT ;  /* 0x0000003005027812 */ /* 0x000fe400078ef800 */
[----:B------:R-:W-:Y:S02]  /*0850*/  LOP3.LUT R0, R3, 0xc0, RZ, 0xc0, !PT ;  /* 0x000000c003007812 */ /* 0x000fe400078ec0ff */
[--C-:B------:R-:W-:Y:S02]  /*0860*/  LOP3.LUT R3, R2, 0x8, R13.reuse, 0xf8, !PT ;  /* 0x0000000802037812 */ /* 0x100fe400078ef80d */
[----:B------:R-:W-:Y:S02]  /*0870*/  LOP3.LUT R2, R0, 0x8, R13, 0xf8, !PT ;  /* 0x0000000800027812 */ /* 0x000fe400078ef80d */
[----:B------:R-:W-:-:S02]  /*0880*/  SHF.R.U32.HI R0, RZ, 0x3, R0 ;  /* 0x00000003ff007819 */ /* 0x000fc40000011600 */
[----:B------:R-:W-:Y:S02]  /*0890*/  LOP3.LUT R4, R4, 0xfffffffc, RZ, 0xc0, !PT ;  /* 0xfffffffc04047812 */ /* 0x000fe400078ec0ff */
[----:B------:R-:W-:Y:S01]  /*08a0*/  LOP3.LUT R222, R2, R0, RZ, 0x3c, !PT ;  /* 0x0000000002de7212 */ /* 0x000fe200078e3cff */
[C---:B------:R-:W-:Y:S01]  /*08b0*/  IMAD.SHL.U32 R2, R9.reuse, 0x40, RZ ;  /* 0x0000004009027824 */ /* 0x040fe200078e00ff */
[----:B------:R-:W-:Y:S01]  /*08c0*/  SHF.R.U32.HI R0, RZ, 0x3, R5 ;  /* 0x00000003ff007819 */ /* 0x000fe20000011605 */
[----:B------:R-:W-:Y:S01]  /*08d0*/  IMAD.IADD R13, R6, 0x1, -R4 ;  /* 0x00000001060d7824 */ /* 0x000fe200078e0a04 */
[----:B------:R-:W-:Y:S01]  /*08e0*/  LEA.HI R5, R9, R9, RZ, 0x1 ;  /* 0x0000000909057211 */ /* 0x000fe200078f08ff */
[----:B------:R-:W-:Y:S01]  /*08f0*/  IMAD.SHL.U32 R6, R18, 0x2, RZ ;  /* 0x0000000212067824 */ /* 0x000fe200078e00ff */
[----:B------:R-:W-:Y:S01]  /*0900*/  LOP3.LUT R16, R3, R0, RZ, 0x3c, !PT ;  /* 0x0000000003107212 */ /* 0x000fe200078e3cff */
[----:B------:R-:W-:Y:S01]  /*0910*/  IMAD.U32 R222, R19, 0x20, R222 ;  /* 0x0000002013de7824 */ /* 0x000fe200078e00de */
[----:B------:R-:W-:-:S02]  /*0920*/  LOP3.LUT R0, R5, 0x3fffffe, RZ, 0xc0, !PT ;  /* 0x03fffffe05007812 */ /* 0x000fc400078ec0ff */
[----:B------:R-:W-:Y:S02]  /*0930*/  LOP3.LUT R2, R2, 0x1c0, RZ, 0xc0, !PT ;  /* 0x000001c002027812 */ /* 0x000fe400078ec0ff */
[----:B------:R-:W-:Y:S01]  /*0940*/  SHF.R.S32.HI R3, RZ, 0x3, R10 ;  /* 0x00000003ff037819 */ /* 0x000fe2000001140a */
[----:B------:R-:W-:Y:S01]  /*0950*/  IMAD.IADD R7, R9, 0x1, -R0 ;  /* 0x0000000109077824 */ /* 0x000fe200078e0a00 */
[----:B------:R-:W-:Y:S01]  /*0960*/  SEL R221, R230, 0xffffffe0, !P6 ;  /* 0xffffffe0e6dd7807 */ /* 0x000fe20007000000 */
[----:B------:R-:W-:Y:S01]  /*0970*/  IMAD.SHL.U32 R0, R11, 0x20, RZ ;  /* 0x000000200b007824 */ /* 0x000fe200078e00ff */
[----:B------:R-:W-:Y:S01]  /*0980*/  SEL R232, R232, 0x10, !P5 ;  /* 0x00000010e8e87807 */ /* 0x000fe20006800000 */
[----:B------:R-:W-:Y:S02]  /*0990*/  IMAD R17, R3, 0x8, R17 ;  /* 0x0000000803117824 */ /* 0x000fe400078e0211 */
[----:B------:R-:W-:Y:S01]  /*09a0*/  IMAD R225, R12, 0x2, R3 ;  /* 0x000000020ce17824 */ /* 0x000fe200078e0203 */
[----:B------:R-:W-:Y:S01]  /*09b0*/  LOP3.LUT R9, R0, 0x6, R21, 0xf8, !PT ;  /* 0x0000000600097812 */ /* 0x000fe200078ef815 */
[----:B------:R-:W-:Y:S01]  /*09c0*/  IMAD R221, R222, 0x2, R221 ;  /* 0x00000002dedd7824 */ /* 0x000fe200078e02dd */
[----:B------:R-:W-:Y:S01]  /*09d0*/  LOP3.LUT R4, R2, 0x20, R0, 0xf8, !PT ;  /* 0x0000002002047812 */ /* 0x000fe200078ef800 */
[----:B------:R-:W-:Y:S01]  /*09e0*/  IMAD R0, R12, 0x200, R6 ;  /* 0x000002000c007824 */ /* 0x000fe200078e0206 */
[----:B------:R-:W-:Y:S01]  /*09f0*/  SHF.R.U32.HI R2, RZ, 0x3, R2 ;  /* 0x00000003ff027819 */ /* 0x000fe20000011602 */
[----:B------:R1:W-:Y:S01]  /*0a00*/  STL [R1+0x34], R9 ;  /* 0x0000340901007387 */ /* 0x0003e20000100800 */
[----:B------:R-:W-:-:S02]  /*0a10*/  IMAD.SHL.U32 R222, R222, 0x2, RZ ;  /* 0x00000002dede7824 */ /* 0x000fc400078e00ff */
[----:B------:R-:W-:Y:S01]  /*0a20*/  IMAD R10, R7, 0x20, R0 ;  /* 0x00000020070a7824 */ /* 0x000fe200078e0200 */
[----:B------:R-:W-:-:S04]  /*0a30*/  SHF.R.S32.HI R0, RZ, 0x1, R5 ;  /* 0x00000001ff007819 */ /* 0x000fc80000011405 */
        /* <DEDUP_REMOVED lines=40> */
[C---:B------:R-:W-:Y:S01]  /*0cc0*/  IMAD R11, R231.reuse, 0x10, R4 ;  /* 0x00000010e70b7824 */ /* 0x040fe200078e0204 */
[----:B------:R-:W-:Y:S01]  /*0cd0*/  LEA R4, R8, 0x9000, 0x1 ;  /* 0x0000900008047811 */ /* 0x000fe200078e08ff */
[----:B------:R-:W-:Y:S01]  /*0ce0*/  IMAD R231, R231, 0x200, R0 ;  /* 0x00000200e7e77824 */ /* 0x000fe200078e0200 */
[----:B------:R-:W-:Y:S01]  /*0cf0*/  @P4 IADD3 R234, R235, -0x20, RZ ;  /* 0xffffffe0ebea4810 */ /* 0x000fe20007ffe0ff */
[----:B------:R-:W-:Y:S01]  /*0d00*/  IMAD.IADD R226, R225, 0x1, R226 ;  /* 0x00000001e1e27824 */ /* 0x000fe200078e02e2 */
[----:B------:R-:W-:Y:S01]  /*0d10*/  IADD3 R0, R11, -0x40, RZ ;  /* 0xffffffc00b007810 */ /* 0x000fe20007ffe0ff */
[----:B------:R-:W-:Y:S01]  /*0d20*/  STL [R1+0x38], R11 ;  /* 0x0000380b01007387 */ /* 0x000fe20000100800 */
[----:B------:R-:W-:-:S02]  /*0d30*/  IMAD.IADD R228, R225, 0x1, R227 ;  /* 0x00000001e1e47824 */ /* 0x000fc400078e02e3 */
[----:B------:R-:W-:Y:S01]  /*0d40*/  SHF.R.S32.HI R2, RZ, 0x1f, R0 ;  /* 0x0000001fff027819 */ /* 0x000fe20000011400 */
[----:B------:R-:W-:Y:S02]  /*0d50*/  IMAD.IADD R231, R231, 0x1, R5 ;  /* 0x00000001e7e77824 */ /* 0x000fe400078e0205 */
[----:B------:R-:W-:Y:S01]  /*0d60*/  IMAD.IADD R232, R232, 0x1, R234 ;  /* 0x00000001e8e87824 */ /* 0x000fe200078e02ea */
[C---:B------:R-:W-:Y:S01]  /*0d70*/  SHF.L.U64.HI R2, R0.reuse, 0x2, R2 ;  /* 0x0000000200027819 */ /* 0x040fe20000010202 */
[----:B------:R-:W-:Y:S02]  /*0d80*/  IMAD.SHL.U32 R0, R0, 0x4, RZ ;  /* 0x0000000400007824 */ /* 0x000fe400078e00ff */
[----:B------:R-:W-:Y:S02]  /*0d90*/  IMAD.IADD R227, R226, 0x1, R227 ;  /* 0x00000001e2e37824 */ /* 0x000fe400078e02e3 */
[----:B------:R1:W-:Y:S04]  /*0da0*/  STL [R1+0x30], R2 ;  /* 0x0000300201007387 */ /* 0x0003e80000100800 */
[----:B------:R2:W-:Y:S04]  /*0db0*/  STL [R1+0x2c], R0 ;  /* 0x00002c0001007387 */ /* 0x0005e80000100800 */
[----:B------:R3:W-:Y:S01]  /*0dc0*/  STL [R1+0x14], R4 ;  /* 0x0000140401007387 */ /* 0x0007e20000100800 */
[----:B-1----:R-:W-:Y:S01]  /*0dd0*/  IMAD.SHL.U32 R2, R3, 0x2, RZ ;  /* 0x0000000203027824 */ /* 0x002fe200078e00ff */
[----:B--2---:R-:W-:-:S02]  /*0de0*/  IADD3 R0, R4, 0x20, RZ ;  /* 0x0000002004007810 */ /* 0x004fc40007ffe0ff */
[----:B------:R-:W-:-:S05]  /*0df0*/  @P3 IADD3 R0, R4, -0x20, RZ ;  /* 0xffffffe004003810 */ /* 0x000fca0007ffe0ff */
[----:B----4-:R3:W-:Y:S02]  /*0e00*/  STL [R1+0x18], R0 ;  /* 0x0000180001007387 */ /* 0x0107e40000100800 */
.L_x_81:
        /* <DEDUP_REMOVED lines=12> */
[----:B-1-3--:R-:W-:Y:S01]  /*0ed0*/  IMAD.U32 R4, RZ, RZ, UR4 ;  /* 0x00000004ff047e24 */ /* 0x00afe2000f8e00ff */
        /* <DEDUP_REMOVED lines=14> */
[----:B------:R-:W4:Y:S01]  /*0fc0*/  @P0 LDG.E R6, [R6.64] ;  /* 0x0000000c06060981 */ /* 0x000f22000c1e1900 */
[----:B------:R-:W-:Y:S01]  /*0fd0*/  PLOP3.LUT P1, PT, PT, PT, UP2, 0x80, 0x0 ;  /* 0x000000000000781c */ /* 0x000fe20003f2f028 */
[----:B------:R-:W-:Y:S01]  /*0fe0*/  UIADD3.X UR7, UR10, UR7, URZ, UP0, !UPT ;  /* 0x000000070a077290 */ /* 0x000fe200087fe43f */
[----:B-1----:R-:W-:-:S05]  /*0ff0*/  IMAD.U32 R4, RZ, RZ, UR6 ;  /* 0x00000006ff047e24 */ /* 0x002fca000f8e00ff */
[----:B------:R-:W-:-:S06]  /*1000*/  MOV R5, UR7 ;  /* 0x0000000700057c02 */ /* 0x000fcc0008000f00 */
[----:B------:R-:W5:Y:S01]  /*1010*/  @!P1 LDG.E R0, [R4.64] ;  /* 0x0000000c04009981 */ /* 0x000f62000c1e1900 */
        /* <DEDUP_REMOVED lines=20> */
.L_x_53:
        /* <DEDUP_REMOVED lines=21> */
[----:B-1----:R-:W-:Y:S02]  /*12b0*/  UISETP.NE.AND UP0, UPT, UR25, -0x1, UPT ;  /* 0xffffffff1900788c */ /* 0x002fe4000bf05270 */
[----:B------:R-:W-:Y:S02]  /*12c0*/  ULDC.64 UR4, c[0x0][0x190] ;  /* 0x0000640000047ab9 */ /* 0x000fe40000000a00 */
[----:B------:R-:W-:Y:S02]  /*12d0*/  UIMAD.WIDE.U32 UR6, UR15, UR4, URZ ;  /* 0x000000040f0672a5 */ /* 0x000fe4000f8e003f */
[----:B------:R-:W-:Y:S01]  /*12e0*/  UIADD3 UR4, UR26, 0x3f, URZ ;  /* 0x0000003f1a047890 */ /* 0x000fe2000fffe03f */
[----:B------:R-:W-:Y:S01]  /*12f0*/  PLOP3.LUT P1, PT, PT, PT, UP0, 0x80, 0x0 ;  /* 0x000000000000781c */ /* 0x000fe20003f2f008 */
[----:B------:R-:W-:Y:S02]  /*1300*/  UISETP.NE.AND UP2, UPT, UR15, -0x1, UPT ;  /* 0xffffffff0f00788c */ /* 0x000fe4000bf45270 */
[----:B------:R-:W-:-:S02]  /*1310*/  USHF.R.S32.HI UR10, URZ, 0x1f, UR4 ;  /* 0x0000001f3f0a7899 */ /* 0x000fc40008011404 */
[----:B------:R-:W-:Y:S02]  /*1320*/  @UP0 UIADD3 UR11, UR19, UR25, URZ ;  /* 0x00000019130b0290 */ /* 0x000fe4000fffe03f */
[----:B------:R-:W-:Y:S02]  /*1330*/  ULEA.HI UR10, UR10, UR4, URZ, 0x6 ;  /* 0x000000040a0a7291 */ /* 0x000fe4000f8f303f */
[----:B------:R-:W-:Y:S02]  /*1340*/  ULDC.64 UR16, c[0x0][0x178] ;  /* 0x00005e0000107ab9 */ /* 0x000fe40000000a00 */
[----:B------:R-:W-:Y:S02]  /*1350*/  ULDC.64 UR20, c[0x0][0x198] ;  /* 0x0000660000147ab9 */ /* 0x000fe40000000a00 */
[----:B------:R-:W-:Y:S02]  /*1360*/  UIMAD UR23, UR15, UR5, URZ ;  /* 0x000000050f1772a4 */ /* 0x000fe4000f8e023f */
[----:B------:R-:W-:-:S02]  /*1370*/  UIMAD UR22, UR38, UR16, URZ ;  /* 0x00000010261672a4 */ /* 0x000fc4000f8e023f */
[----:B------:R-:W-:Y:S02]  /*1380*/  @UP0 UIMAD.WIDE.U32 UR4, UR11, UR20, URZ ;  /* 0x000000140b0402a5 */ /* 0x000fe4000f8e003f */
[----:B------:R-:W-:Y:S02]  /*1390*/  USHF.R.S32.HI UR32, URZ, 0x6, UR10 ;  /* 0x000000063f207899 */ /* 0x000fe4000801140a */
[----:B------:R-:W-:Y:S02]  /*13a0*/  ULOP3.LUT UR10, UR10, 0xffffffc0, URZ, 0xc0, !UPT ;  /* 0xffffffc00a0a7892 */ /* 0x000fe4000f8ec03f */
[----:B------:R-:W-:Y:S02]  /*13b0*/  UIMAD.WIDE.U32 UR8, UR29, UR16, URZ ;  /* 0x000000101d0872a5 */ /* 0x000fe4000f8e003f */
[----:B------:R-:W-:Y:S02]  /*13c0*/  UIMAD UR17, UR29, UR17, UR22 ;  /* 0x000000111d1172a4 */ /* 0x000fe4000f8e0216 */
[----:B------:R-:W-:-:S02]  /*13d0*/  @UP0 UIMAD UR33, UR11, UR21, UR5 ;  /* 0x000000150b2102a4 */ /* 0x000fc4000f8e0205 */
[----:B------:R-:W-:Y:S02]  /*13e0*/  UIADD3 UR11, UR10, -0x40, URZ ;  /* 0xffffffc00a0b7890 */ /* 0x000fe4000fffe03f */
[----:B------:R-:W-:Y:S02]  /*13f0*/  UIADD3 UR30, UR9, UR17, URZ ;  /* 0x00000011091e7290 */ /* 0x000fe4000fffe03f */
[----:B------:R-:W-:Y:S02]  /*1400*/  @UP2 UIADD3 UR30, UR7, UR23, URZ ;  /* 0x00000017071e2290 */ /* 0x000fe4000fffe03f */
[----:B------:R-:W-:Y:S02]  /*1410*/  USEL UR37, UR8, UR6, !UP2 ;  /* 0x0000000608257287 */ /* 0x000fe4000d000000 */
        /* <DEDUP_REMOVED lines=15> */
.L_x_55:
        /* <DEDUP_REMOVED lines=18> */
.L_x_56:
[----:B------:R-:W-:Y:S01]  /*1630*/  IABS R6, c[0x0][0x1c8] ;  /* 0x0000720000067a13 */ /* 0x000fe20000000000 */
[----:B------:R-:W-:Y:S01]  /*1640*/  ULDC.64 UR6, c[0x0][0x370] ;  /* 0x0000dc0000067ab9 */ /* 0x000fe20000000a00 */
[----:B------:R-:W-:Y:S01]  /*1650*/  ISETP.NE.AND P2, PT, RZ, c[0x0][0x1c8], PT ;  /* 0x00007200ff007a0c */ /* 0x000fe20003f45270 */
[----:B------:R-:W-:Y:S01]  /*1660*/  @UP2 UIMAD.WIDE.U32 UR4, UR15, UR6, URZ ;  /* 0x000000060f0422a5 */ /* 0x000fe2000f8e003f */
[----:B------:R-:W1:Y:S01]  /*1670*/  I2F.RP R4, R6 ;  /* 0x0000000600047306 */ /* 0x000e620000209400 */
[----:B------:R-:W-:Y:S02]  /*1680*/  ULDC UR8, c[0x0][0x224] ;  /* 0x0000890000087ab9 */ /* 0x000fe40000000800 */
        /* <DEDUP_REMOVED lines=11> */
[----:B------:R-:W-:-:S03]  /*1740*/  UIMAD UR4, UR38, UR8, UR51 ;  /* 0x00000008260472a4 */ /* 0x000fc6000f8e0233 */
[----:B------:R-:W-:Y:S01]  /*1750*/  ULDC UR8, c[0x0][0x234] ;  /* 0x00008d0000087ab9 */ /* 0x000fe20000000800 */
[----:B-1----:R-:W-:Y:S01]  /*1760*/  IADD3 R4, R4, 0xffffffe, RZ ;  /* 0x0ffffffe04047810 */ /* 0x002fe20007ffe0ff */
[----:B------:R-:W-:-:S03]  /*1770*/  UIADD3 UR4, UR43, UR4, URZ ;  /* 0x000000042b047290 */ /* 0x000fc6000fffe03f */
[----:B------:R-:W1:Y:S01]  /*1780*/  F2I.FTZ.U32.TRUNC.NTZ R5, R4 ;  /* 0x0000000400057305 */ /* 0x000e62000021f000 */
[----:B------:R-:W-:-:S04]  /*1790*/  UIMAD UR4, UR34, UR4, UR50 ;  /* 0x00000004220472a4 */ /* 0x000fc8000f8e0232 */
[----:B------:R-:W-:Y:S02]  /*17a0*/  UIADD3 UR10, UR41, UR4, URZ ;  /* 0x00000004290a7290 */ /* 0x000fe4000fffe03f */
[----:B------:R-:W-:-:S04]  /*17b0*/  UIMAD.WIDE.U32 UR4, UR34, UR15, URZ ;  /* 0x0000000f220472a5 */ /* 0x000fc8000f8e003f */
[----:B------:R-:W-:Y:S02]  /*17c0*/  @UP2 UIADD3 UR10, UR5, UR6, URZ ;  /* 0x00000006050a2290 */ /* 0x000fe4000fffe03f */
[----:B------:R-:W-:Y:S02]  /*17d0*/  USEL UR17, UR40, UR4, !UP2 ;  /* 0x0000000428117287 */ /* 0x000fe4000d000000 */
[----:B------:R-:W-:Y:S01]  /*17e0*/  ULDC.64 UR6, c[0x0][0x3d8] ;  /* 0x0000f60000067ab9 */ /* 0x000fe20000000a00 */
[----:B-1----:R-:W-:Y:S01]  /*17f0*/  IMAD.MOV R0, RZ, RZ, -R5 ;  /* 0x000000ffff007224 */ /* 0x002fe200078e0a05 */
[----:B------:R-:W-:Y:S01]  /*1800*/  UIMAD.WIDE.U32 UR4, UR59, UR6, URZ ;  /* 0x000000063b0472a5 */ /* 0x000fe2000f8e003f */
[----:B------:R-:W-:Y:S02]  /*1810*/  IMAD.MOV.U32 R4, RZ, RZ, RZ ;  /* 0x000000ffff047224 */ /* 0x000fe400078e00ff */
[----:B------:R-:W-:Y:S01]  /*1820*/  IMAD R3, R0, R6, RZ ;  /* 0x0000000600037224 */ /* 0x000fe200078e02ff */
[----:B------:R-:W-:Y:S01]  /*1830*/  IABS R0, UR36 ;  /* 0x0000002400007c13 */ /* 0x000fe20008000000 */
[----:B------:R-:W-:-:S02]  /*1840*/  USEL UR16, UR4, URZ, UP6 ;  /* 0x0000003f04107287 */ /* 0x000fc4000b000000 */
[----:B------:R-:W-:Y:S01]  /*1850*/  IMAD.HI.U32 R3, R5, R3, R4 ;  /* 0x0000000305037227 */ /* 0x000fe200078e0004 */
[----:B------:R-:W-:Y:S02]  /*1860*/  USHF.L.U64.HI UR4, UR29, 0x7, UR38 ;  /* 0x000000071d047899 */ /* 0x000fe40008010226 */
[----:B------:R-:W-:Y:S02]  /*1870*/  UIMAD UR7, UR59, UR7, UR5 ;  /* 0x000000073b0772a4 */ /* 0x000fe4000f8e0205 */
[----:B------:R-:W-:Y:S01]  /*1880*/  USEL UR5, UR4, URZ, UP1 ;  /* 0x0000003f04057287 */ /* 0x000fe20008800000 */
[----:B------:R-:W-:Y:S01]  /*1890*/  IMAD.HI.U32 R3, R3, R0, RZ ;  /* 0x0000000003037227 */ /* 0x000fe200078e00ff */
[----:B------:R-:W-:-:S03]  /*18a0*/  USEL UR4, UR61, URZ, UP1 ;  /* 0x0000003f3d047287 */ /* 0x000fc60008800000 */
[----:B------:R-:W-:Y:S01]  /*18b0*/  IMAD.MOV R4, RZ, RZ, -R3 ;  /* 0x000000ffff047224 */ /* 0x000fe200078e0a03 */
[----:B------:R-:W-:-:S03]  /*18c0*/  UIADD3 UR4, UP1, UR11, UR4, URZ ;  /* 0x000000040b047290 */ /* 0x000fc6000ff3e03f */
[C---:B------:R-:W-:Y:S01]  /*18d0*/  IMAD R0, R6.reuse, R4, R0 ;  /* 0x0000000406007224 */ /* 0x040fe200078e0200 */
[----:B------:R-:W-:Y:S02]  /*18e0*/  UIADD3.X UR6, UR23, UR5, URZ, UP1, !UPT ;  /* 0x0000000517067290 */ /* 0x000fe40008ffe43f */
[----:B------:R-:W-:Y:S02]  /*18f0*/  UIMAD UR5, UR35, UR4, URZ ;  /* 0x00000004230572a4 */ /* 0x000fe4000f8e023f */
[----:B------:R-:W-:Y:S02]  /*1900*/  ISETP.GT.U32.AND P0, PT, R6, R0, PT ;  /* 0x000000000600720c */ /* 0x000fe40003f04070 */
[----:B------:R-:W-:Y:S02]  /*1910*/  UIMAD UR6, UR34, UR6, UR5 ;  /* 0x00000006220672a4 */ /* 0x000fe4000f8e0205 */
[----:B------:R-:W-:-:S04]  /*1920*/  @UP5 USEL UR5, UR53, UR15, !UP2 ;  /* 0x0000000f35055287 */ /* 0x000fc8000d000000 */
[----:B------:R-:W-:Y:S02]  /*1930*/  @UP5 UIMAD UR9, UR36, UR8, UR5 ;  /* 0x00000008240952a4 */ /* 0x000fe4000f8e0205 */
[----:B------:R-:W-:Y:S02]  /*1940*/  UIMAD.WIDE.U32 UR4, UR34, UR4, URZ ;  /* 0x00000004220472a5 */ /* 0x000fe4000f8e003f */
[----:B------:R-:W-:Y:S01]  /*1950*/  USEL UR8, UR7, URZ, UP6 ;  /* 0x0000003f07087287 */ /* 0x000fe2000b000000 */
[----:B------:R-:W-:Y:S01]  /*1960*/  @!P0 IMAD.IADD R0, R0, 0x1, -R6 ;  /* 0x0000000100008824 */ /* 0x000fe200078e0a06 */
[----:B------:R-:W-:Y:S01]  /*1970*/  @!P0 IADD3 R3, R3, 0x1, RZ ;  /* 0x0000000103038810 */ /* 0x000fe20007ffe0ff */
[----:B------:R-:W-:Y:S01]  /*1980*/  @!UP5 UMOV UR9, UR48 ;  /* 0x000000300009dc82 */ /* 0x000fe20008000000 */
[----:B------:R-:W-:Y:S01]  /*1990*/  ISETP.LE.AND P0, PT, RZ, UR55, PT ;  /* 0x00000037ff007c0c */ /* 0x000fe2000bf03270 */
[----:B------:R-:W-:Y:S01]  /*19a0*/  UIADD3 UR7, UR5, UR6, URZ ;  /* 0x0000000605077290 */ /* 0x000fe2000fffe03f */
[----:B------:R-:W-:-:S13]  /*19b0*/  ISETP.GE.U32.AND P3, PT, R0, R6, PT ;  /* 0x000000060000720c */ /* 0x000fda0003f66070 */
[----:B------:R-:W-:-:S05]  /*19c0*/  @P3 IADD3 R3, R3, 0x1, RZ ;  /* 0x0000000103033810 */ /* 0x000fca0007ffe0ff */
        /* <DEDUP_REMOVED lines=10> */
.L_x_57:
[----:B------:R-:W-:Y:S02]  /*1a70*/  UMOV UR6, UR49 ;  /* 0x0000003100067c82 */ /* 0x000fe40008000000 */
.L_x_58:
[----:B------:R-:W1:Y:S01]  /*1a80*/  S2R R14, SR_TID.X ;  /* 0x00000000000e7919 */ /* 0x000e620000002100 */
[----:B------:R-:W-:Y:S01]  /*1a90*/  UIADD3 UR4, UP4, UP3, UR4, UR44, UR46 ;  /* 0x0000002c04047290 */ /* 0x000fe2000fb9e02e */
[----:B------:R-:W-:Y:S01]  /*1aa0*/  IMAD.U32 R12, RZ, RZ, UR36 ;  /* 0x00000024ff0c7e24 */ /* 0x000fe2000f8e00ff */
[----:B------:R-:W-:Y:S01]  /*1ab0*/  ULDC UR15, c[0x0][0x2e8] ;  /* 0x0000ba00000f7ab9 */ /* 0x000fe20000000800 */
[----:B------:R-:W-:Y:S01]  /*1ac0*/  BSSY B1, `(.L_x_54) ;  /* 0x000064a000017945 */ /* 0x000fe20003800000 */
[----:B------:R-:W-:Y:S02]  /*1ad0*/  UIADD3 UR17, UP2, UP1, UR16, UR4, UR17 ;  /* 0x0000000410117290 */ /* 0x000fe4000f95e011 */
[----:B------:R-:W-:Y:S02]  /*1ae0*/  UIADD3.X UR4, UR7, UR47, UR52, UP4, UP3 ;  /* 0x0000002f07047290 */ /* 0x000fe4000a7e6434 */
[----:B------:R-:W-:-:S02]  /*1af0*/  UIADD3 UR16, UR11, UR6, URZ ;  /* 0x000000060b107290 */ /* 0x000fc4000fffe03f */
[----:B------:R-:W-:Y:S02]  /*1b00*/  UIADD3.X UR10, UR8, UR4, UR10, UP2, UP1 ;  /* 0x00000004080a7290 */ /* 0x000fe400097e240a */
[----:B------:R-:W-:Y:S02]  /*1b10*/  UIADD3 UR6, UR11, UR9, URZ ;  /* 0x000000090b067290 */ /* 0x000fe4000fffe03f */
[----:B------:R-:W-:Y:S02]  /*1b20*/  ULDC.64 UR4, c[0x0][0x1a8] ;  /* 0x00006a0000047ab9 */ /* 0x000fe40000000a00 */
[----:B------:R-:W-:-:S04]  /*1b30*/  UIMAD UR4, UR56, UR4, URZ ;  /* 0x00000004380472a4 */ /* 0x000fc8000f8e023f */
[----:B------:R-:W-:Y:S01]  /*1b40*/  UIMAD UR8, UR36, UR5, UR4 ;  /* 0x00000005240872a4 */ /* 0x000fe2000f8e0204 */
[----:B-1----:R-:W-:Y:S02]  /*1b50*/  SHF.R.S32.HI R11, RZ, 0x1f, R14 ;  /* 0x0000001fff0b7819 */ /* 0x002fe4000001140e */
[----:B------:R-:W-:Y:S02]  /*1b60*/  ULDC.64 UR4, c[0x0][0x378] ;  /* 0x0000de0000047ab9 */ /* 0x000fe40000000a00 */
[----:B------:R-:W-:Y:S01]  /*1b70*/  UIMAD UR4, UR56, UR4, URZ ;  /* 0x00000004380472a4 */ /* 0x000fe2000f8e023f */
[----:B------:R-:W-:-:S03]  /*1b80*/  LEA.HI R4, R11, R14, RZ, 0x2 ;  /* 0x0000000e0b047211 */ /* 0x000fc600078f10ff */
[----:B------:R-:W-:Y:S01]  /*1b90*/  UIMAD UR7, UR36, UR5, UR4 ;  /* 0x00000005240772a4 */ /* 0x000fe2000f8e0204 */
[----:B------:R-:W-:Y:S02]  /*1ba0*/  SHF.R.S32.HI R0, RZ, 0x2, R4 ;  /* 0x00000002ff007819 */ /* 0x000fe40000011404 */
[----:B------:R-:W-:Y:S01]  /*1bb0*/  LOP3.LUT R4, R4, 0xfffffffc, RZ, 0xc0, !PT ;  /* 0xfffffffc04047812 */ /* 0x000fe200078ec0ff */
[----:B------:R-:W-:Y:S01]  /*1bc0*/  ULDC.64 UR4, c[0x0][0x370] ;  /* 0x0000dc0000047ab9 */ /* 0x000fe20000000a00 */
[----:B------:R-:W-:Y:S01]  /*1bd0*/  SHF.R.S32.HI R18, RZ, 0x1f, R0 ;  /* 0x0000001fff127819 */ /* 0x000fe20000011400 */
[----:B------:R-:W-:Y:S01]  /*1be0*/  UIMAD UR4, UR23, UR4, URZ ;  /* 0x00000004170472a4 */ /* 0x000fe2000f8e023f */
[----:B------:R-:W-:Y:S01]  /*1bf0*/  IADD3 R9, P0, R0, UR11, RZ ;  /* 0x0000000b00097c10 */ /* 0x000fe2000ff1e0ff */
[----:B------:R-:W-:Y:S02]  /*1c00*/  IMAD.IADD R4, R14, 0x1, -R4 ;  /* 0x000000010e047824 */ /* 0x000fe400078e0a04 */
[----:B------:R-:W-:Y:S01]  /*1c10*/  UIMAD UR5, UR11, UR5, UR4 ;  /* 0x000000050b0572a4 */ /* 0x000fe2000f8e0204 */
[----:B------:R-:W-:Y:S01]  /*1c20*/  IADD3.X R10, R18, UR23, RZ, P0, !PT ;  /* 0x00000017120a7c10 */ /* 0x000fe200087fe4ff */
[----:B------:R-:W-:Y:S01]  /*1c30*/  IMAD.SHL.U32 R4, R4, 0x8, RZ ;  /* 0x0000000804047824 */ /* 0x000fe200078e00ff */
[----:B------:R-:W-:-:S03]  /*1c40*/  UIADD3 UR4, -UR14, UR26, UR24 ;  /* 0x0000001a0e047290 */ /* 0x000fc6000fffe118 */
[----:B------:R-:W-:Y:S01]  /*1c50*/  IMAD R10, R10, c[0x0][0x190], RZ ;  /* 0x000064000a0a7a24 */ /* 0x000fe200078e02ff */
[----:B------:R-:W-:Y:S01]  /*1c60*/  SHF.R.S32.HI R5, RZ, 0x1f, R4 ;  /* 0x0000001fff057819 */ /* 0x000fe20000011404 */
[----:B------:R-:W-:-:S04]  /*1c70*/  UIADD3 UR4, UR4, -UR15, URZ ;  /* 0x8000000f04047290 */ /* 0x000fc8000fffe03f */
[----:B------:R-:W-:-:S04]  /*1c80*/  IMAD.WIDE.U32 R6, R9, c[0x0][0x190], R4 ;  /* 0x0000640009067a25 */ /* 0x000fc800078e0004 */
[----:B------:R-:W-:Y:S01]  /*1c90*/  IMAD R9, R9, c[0x0][0x194], R10 ;  /* 0x0000650009097a24 */ /* 0x000fe200078e020a */
[----:B------:R-:W-:Y:S01]  /*1ca0*/  IADD3 R8, P0, R6, UR37, RZ ;  /* 0x0000002506087c10 */ /* 0x000fe2000ff1e0ff */
[----:B------:R-:W-:Y:S01]  /*1cb0*/  IMAD.U32 R10, RZ, RZ, UR11 ;  /* 0x0000000bff0a7e24 */ /* 0x000fe2000f8e00ff */
[----:B------:R-:W-:Y:S02]  /*1cc0*/  USHF.R.S32.HI UR11, URZ, 0x1f, UR4 ;  /* 0x0000001f3f0b7899 */ /* 0x000fe40008011404 */
[----:B------:R-:W-:Y:S02]  /*1cd0*/  IADD3.X R9, R7, UR30, R9, P0, !PT ;  /* 0x0000001e07097c10 */ /* 0x000fe400087fe409 */
[----:B------:R-:W-:Y:S01]  /*1ce0*/  IADD3 R6, P0, R4, UR21, RZ ;  /* 0x0000001504067c10 */ /* 0x000fe2000ff1e0ff */
[----:B------:R-:W-:-:S03]  /*1cf0*/  ULEA.HI UR11, UR11, UR4, URZ, 0x6 ;  /* 0x000000040b0b7291 */ /* 0x000fc6000f8f303f */
[----:B------:R-:W-:Y:S01]  /*1d00*/  IADD3.X R7, R5, UR22, RZ, P0, !PT ;  /* 0x0000001605077c10 */ /* 0x000fe200087fe4ff */
[----:B------:R-:W-:Y:S02]  /*1d10*/  USHF.R.S32.HI UR11, URZ, 0x6, UR11 ;  /* 0x000000063f0b7899 */ /* 0x000fe4000801140b */
[----:B------:R-:W-:Y:S02]  /*1d20*/  ULDC.64 UR22, c[0x0][0x200] ;  /* 0x0000800000167ab9 */ /* 0x000fe40000000a00 */
[----:B------:R-:W-:Y:S01]  /*1d30*/  IMAD.WIDE.U32 R6, R10, c[0x0][0x370], R6 ;  /* 0x0000dc000a067a25 */ /* 0x000fe200078e0006 */
[----:B------:R-:W-:Y:S01]  /*1d40*/  LEA.HI R10, R11, R14, RZ, 0x5 ;  /* 0x0000000e0b0a7211 */ /* 0x000fe200078f28ff */
[----:B------:R-:W-:-:S03]  /*1d50*/  UISETP.LT.AND UP1, UPT, URZ, UR11, UPT ;  /* 0x0000000b3f00728c */ /* 0x000fc6000bf21270 */
[----:B------:R-:W-:Y:S01]  /*1d60*/  LOP3.LUT R11, R10, 0xffffffe0, RZ, 0xc0, !PT ;  /* 0xffffffe00a0b7812 */ /* 0x000fe200078ec0ff */
[----:B------:R-:W-:Y:S01]  /*1d70*/  USEL UR11, URZ, UR11, !UP1 ;  /* 0x0000000b3f0b7287 */ /* 0x000fe2000c800000 */
[----:B------:R-:W-:Y:S01]  /*1d80*/  IADD3 R7, R7, UR5, RZ ;  /* 0x0000000507077c10 */ /* 0x000fe2000fffe0ff */
[----:B------:R-:W-:Y:S01]  /*1d90*/  UIADD3 UR5, UR32, -0x1, URZ ;  /* 0xffffffff20057890 */ /* 0x000fe2000fffe03f */
[----:B------:R-:W-:Y:S01]  /*1da0*/  SHF.R.S32.HI R10, RZ, 0x5, R10 ;  /* 0x00000005ff0a7819 */ /* 0x000fe2000001140a */
[----:B------:R-:W-:Y:S01]  /*1db0*/  IMAD.IADD R11, R14, 0x1, -R11 ;  /* 0x000000010e0b7824 */ /* 0x000fe200078e0a0b */
[----:B------:R-:W-:Y:S01]  /*1dc0*/  UISETP.GT.AND UP1, UPT, UR32, UR11, UPT ;  /* 0x0000000b2000728c */ /* 0x000fe2000bf24270 */
[----:B------:R-:W-:Y:S02]  /*1dd0*/  IMAD.U32 R14, RZ, RZ, UR36 ;  /* 0x00000024ff0e7e24 */ /* 0x000fe4000f8e00ff */
[----:B------:R-:W-:-:S04]  /*1de0*/  IMAD.WIDE.U32 R6, R12, c[0x0][0x378], R6 ;  /* 0x0000de000c067a25 */ /* 0x000fc800078e0006 */
[----:B------:R-:W-:Y:S01]  /*1df0*/  IMAD.WIDE.U32 R8, R14, c[0x0][0x1a8], R8 ;  /* 0x00006a000e087a25 */ /* 0x000fe200078e0008 */
[----:B------:R-:W-:Y:S01]  /*1e00*/  IADD3 R7, R7, UR7, RZ ;  /* 0x0000000707077c10 */ /* 0x000fe2000fffe0ff */
[----:B------:R-:W-:Y:S02]  /*1e10*/  UIMAD.WIDE UR6, UR6, UR60, UR22 ;  /* 0x0000003c060672a5 */ /* 0x000fe4000f8e0216 */
[----:B------:R-:W-:Y:S01]  /*1e20*/  IMAD R10, R10, UR45, R11 ;  /* 0x0000002d0a0a7c24 */ /* 0x000fe2000f8e020b */
[----:B------:R-:W-:Y:S01]  /*1e30*/  IADD3 R12, R9, UR8, RZ ;  /* 0x00000008090c7c10 */ /* 0x000fe2000fffe0ff */
[----:B------:R-:W-:Y:S01]  /*1e40*/  IMAD R11, R18, c[0x0][0x370], RZ ;  /* 0x0000dc00120b7a24 */ /* 0x000fe200078e02ff */
[----:B------:R-:W-:Y:S01]  /*1e50*/  LEA R238, P0, R8, c[0x0][0x160], 0x1 ;  /* 0x0000580008ee7a11 */ /* 0x000fe200078008ff */
[----:B------:R-:W-:Y:S01]  /*1e60*/  ULDC.64 UR22, c[0x0][0x3c8] ;  /* 0x0000f20000167ab9 */ /* 0x000fe20000000a00 */
[----:B------:R-:W-:Y:S01]  /*1e70*/  IADD3 R9, P3, R10, UR17, RZ ;  /* 0x000000110a097c10 */ /* 0x000fe2000ff7e0ff */
[----:B------:R-:W-:Y:S01]  /*1e80*/  UIMAD.WIDE UR16, UR16, UR60, UR22 ;  /* 0x0000003c101072a5 */ /* 0x000fe2000f8e0216 */
[----:B------:R-:W-:Y:S01]  /*1e90*/  LEA.HI.X R239, R8, c[0x0][0x164], R12, 0x1, P0 ;  /* 0x0000590008ef7a11 */ /* 0x000fe200000f0c0c */
[C---:B------:R-:W-:Y:S01]  /*1ea0*/  IMAD R11, R0.reuse, c[0x0][0x374], R11 ;  /* 0x0000dd00000b7a24 */ /* 0x040fe200078e020b */
[----:B------:R-:W-:Y:S01]  /*1eb0*/  PLOP3.LUT P0, PT, PT, PT, UP1, 0x80, 0x0 ;  /* 0x000000000000781c */ /* 0x000fe20003f0f018 */
[----:B------:R-:W-:Y:S01]  /*1ec0*/  IMAD.WIDE.U32 R6, R0, c[0x0][0x370], R6 ;  /* 0x0000dc0000067a25 */ /* 0x000fe200078e0006 */
[----:B------:R-:W-:Y:S01]  /*1ed0*/  LEA R241, P2, R9, c[0x0][0x350], 0x2 ;  /* 0x0000d40009f17a11 */ /* 0x000fe200078410ff */
[----:B------:R-:W-:Y:S01]  /*1ee0*/  UMOV UR8, UR6 ;  /* 0x0000000600087c82 */ /* 0x000fe20008000000 */
[----:B------:R-:W-:Y:S01]  /*1ef0*/  LEA.HI.X.SX32 R10, R10, UR10, 0x1, P3 ;  /* 0x0000000a0a0a7c11 */ /* 0x000fe200098f0eff */
[----:B------:R-:W-:Y:S01]  /*1f00*/  IMAD.IADD R7, R7, 0x1, R11 ;  /* 0x0000000107077824 */ /* 0x000fe200078e020b */
[C---:B------:R-:W-:Y:S01]  /*1f10*/  LEA R236, P4, R6.reuse, c[0x0][0x330], 0x1 ;  /* 0x0000cc0006ec7a11 */ /* 0x040fe200078808ff */
[----:B------:R-:W-:Y:S01]  /*1f20*/  UMOV UR10, UR16 ;  /* 0x00000010000a7c82 */ /* 0x000fe20008000000 */
[----:B------:R-:W-:Y:S01]  /*1f30*/  LEA.HI.X R240, R9, c[0x0][0x354], R10, 0x2, P2 ;  /* 0x0000d50009f07a11 */ /* 0x000fe200010f140a */
[----:B------:R-:W-:Y:S01]  /*1f40*/  UMOV UR9, UR17 ;  /* 0x0000001100097c82 */ /* 0x000fe20008000000 */
[----:B------:R-:W-:-:S03]  /*1f50*/  LEA.HI.X R237, R6, c[0x0][0x334], R7, 0x1, P4 ;  /* 0x0000cd0006ed7a11 */ /* 0x000fc600020f0c07 */
[----:B------:R-:W-:Y:S05]  /*1f60*/  @P0 BRA `(.L_x_59) ;  /* 0x000007c000000947 */ /* 0x000fea0003800000 */
        /* <DEDUP_REMOVED lines=18> */
.L_x_60:
        /* <DEDUP_REMOVED lines=18> */
.L_x_61:
[----:B------:R-:W-:Y:S01]  /*21b0*/  ULDC.64 UR4, c[0x0][0x3a0] ;  /* 0x0000e80000047ab9 */ /* 0x000fe20000000a00 */
[----:B------:R-:W-:Y:S01]  /*21c0*/  IMAD.U32 R13, RZ, RZ, UR24 ;  /* 0x00000018ff0d7e24 */ /* 0x000fe2000f8e00ff */
[----:B------:R-:W-:Y:S01]  /*21d0*/  UIMAD UR4, UR20, UR4, URZ ;  /* 0x00000004140472a4 */ /* 0x000fe2000f8e023f */
[----:B------:R-:W-:Y:S01]  /*21e0*/  BSSY B0, `(.L_x_62) ;  /* 0x000001a000007945 */ /* 0x000fe20003800000 */
[----:B------:R-:W-:Y:S01]  /*21f0*/  ULDC.64 UR6, c[0x0][0x3b8] ;  /* 0x0000ee0000067ab9 */ /* 0x000fe20000000a00 */
[----:B------:R-:W-:Y:S01]  /*2200*/  IMAD.WIDE.U32 R6, R13, c[0x0][0x3a0], R4 ;  /* 0x0000e8000d067a25 */ /* 0x000fe200078e0004 */
[----:B------:R-:W-:Y:S02]  /*2210*/  UIMAD UR5, UR24, UR5, UR4 ;  /* 0x00000005180572a4 */ /* 0x000fe4000f8e0204 */
[----:B------:R-:W-:-:S02]  /*2220*/  UIMAD UR4, UR18, -0x80, UR14 ;  /* 0xffffff80120478a4 */ /* 0x000fc4000f8e020e */
        /* <DEDUP_REMOVED lines=10> */
[----:B------:R-:W-:Y:S01]  /*22d0*/  MOV R6, R8 ;  /* 0x0000000800067202 */ /* 0x000fe20000000f00 */
[----:B------:R-:W-:Y:S01]  /*22e0*/  IMAD R3, R18, c[0x0][0x3a0], RZ ;  /* 0x0000e80012037a24 */ /* 0x000fe200078e02ff */
[----:B------:R-:W-:-:S03]  /*22f0*/  MOV R7, R12 ;  /* 0x0000000c00077202 */ /* 0x000fc60000000f00 */
[C---:B------:R-:W-:Y:S02]  /*2300*/  IMAD R3, R0.reuse, c[0x0][0x3a4], R3 ;  /* 0x0000e90000037a24 */ /* 0x040fe400078e0203 */
[----:B------:R-:W-:-:S05]  /*2310*/  IMAD.WIDE.U32 R10, R0, c[0x0][0x3a0], R6 ;  /* 0x0000e800000a7a25 */ /* 0x000fca00078e0006 */
[----:B------:R-:W-:Y:S02]  /*2320*/  IADD3 R3, R11, R3, RZ ;  /* 0x000000030b037210 */ /* 0x000fe40007ffe0ff */
[----:B------:R-:W-:-:S04]  /*2330*/  LEA R6, P0, R10, c[0x0][0x340], 0x1 ;  /* 0x0000d0000a067a11 */ /* 0x000fc800078008ff */
[----:B------:R-:W-:-:S05]  /*2340*/  LEA.HI.X R7, R10, c[0x0][0x344], R3, 0x1, P0 ;  /* 0x0000d1000a077a11 */ /* 0x000fca00000f0c03 */
[----:B------:R1:W-:Y:S04]  /*2350*/  STG.E.128 [R6.64], RZ ;  /* 0x000000ff06007986 */ /* 0x0003e8000c101d0c */
[----:B------:R1:W-:Y:S04]  /*2360*/  STG.E.128 [R6.64+0x40], RZ ;  /* 0x000040ff06007986 */ /* 0x0003e8000c101d0c */
[----:B------:R1:W-:Y:S02]  /*2370*/  STG.E.128 [R6.64+0x80], RZ ;  /* 0x000080ff06007986 */ /* 0x0003e4000c101d0c */
.L_x_63:
[----:B------:R-:W-:Y:S05]  /*2380*/  BSYNC B0 ;  /* 0x0000000000007941 */ /* 0x000fea0003800000 */
.L_x_62:
[----:B------:R-:W-:Y:S01]  /*2390*/  IADD3 R3, R0, 0x40, RZ ;  /* 0x0000004000037810 */ /* 0x000fe20007ffe0ff */
[----:B------:R-:W-:Y:S03]  /*23a0*/  BSSY B0, `(.L_x_64) ;  /* 0x000000f000007945 */ /* 0x000fe60003800000 */
[----:B------:R-:W-:-:S13]  /*23b0*/  ISETP.GE.AND P0, PT, R3, UR4, PT ;  /* 0x0000000403007c0c */ /* 0x000fda000bf06270 */
[----:B------:R-:W-:Y:S05]  /*23c0*/  @P0 BRA `(.L_x_65) ;  /* 0x000000c000000947 */ /* 0x000fea0003800000 */
[----:B------:R-:W-:Y:S02]  /*23d0*/  IADD3 R3, P2, R0, 0x40, RZ ;  /* 0x0000004000037810 */ /* 0x000fe40007f5e0ff */
[----:B------:R-:W-:Y:S02]  /*23e0*/  MOV R9, R12 ;  /* 0x0000000c00097202 */ /* 0x000fe40000000f00 */
[----:B-1----:R-:W-:-:S03]  /*23f0*/  IADD3.X R6, RZ, R18, RZ, P2, !PT ;  /* 0x00000012ff067210 */ /* 0x002fc600017fe4ff */
[----:B------:R-:W-:-:S04]  /*2400*/  IMAD.WIDE.U32 R8, R3, c[0x0][0x3a0], R8 ;  /* 0x0000e80003087a25 */ /* 0x000fc800078e0008 */
[----:B------:R-:W-:-:S04]  /*2410*/  IMAD R6, R6, c[0x0][0x3a0], RZ ;  /* 0x0000e80006067a24 */ /* 0x000fc800078e02ff */
[----:B------:R-:W-:Y:S01]  /*2420*/  IMAD R3, R3, c[0x0][0x3a4], R6 ;  /* 0x0000e90003037a24 */ /* 0x000fe200078e0206 */
[----:B------:R-:W-:-:S04]  /*2430*/  LEA R6, P2, R8, c[0x0][0x340], 0x1 ;  /* 0x0000d00008067a11 */ /* 0x000fc800078408ff */
[----:B------:R-:W-:-:S04]  /*2440*/  IADD3 R3, R9, R3, RZ ;  /* 0x0000000309037210 */ /* 0x000fc80007ffe0ff */
[----:B------:R-:W-:-:S05]  /*2450*/  LEA.HI.X R7, R8, c[0x0][0x344], R3, 0x1, P2 ;  /* 0x0000d10008077a11 */ /* 0x000fca00010f0c03 */
[----:B------:R1:W-:Y:S04]  /*2460*/  STG.E.128 [R6.64], RZ ;  /* 0x000000ff06007986 */ /* 0x0003e8000c101d0c */
[----:B------:R1:W-:Y:S04]  /*2470*/  STG.E.128 [R6.64+0x40], RZ ;  /* 0x000040ff06007986 */ /* 0x0003e8000c101d0c */
[----:B------:R1:W-:Y:S02]  /*2480*/  STG.E.128 [R6.64+0x80], RZ ;  /* 0x000080ff06007986 */ /* 0x0003e4000c101d0c */
.L_x_65:
[----:B------:R-:W-:Y:S05]  /*2490*/  BSYNC B0 ;  /* 0x0000000000007941 */ /* 0x000fea0003800000 */
.L_x_64:
[----:B------:R-:W-:Y:S01]  /*24a0*/  ULDC.64 UR4, c[0x0][0x3a8] ;  /* 0x0000ea0000047ab9 */ /* 0x000fe20000000a00 */
[----:B------:R-:W-:Y:S01]  /*24b0*/  IMAD.WIDE.U32 R4, R13, c[0x0][0x3a8], R4 ;  /* 0x0000ea000d047a25 */ /* 0x000fe200078e0004 */
[----:B------:R-:W-:Y:S01]  /*24c0*/  UIMAD UR4, UR20, UR4, URZ ;  /* 0x00000004140472a4 */ /* 0x000fe2000f8e023f */
[----:B------:R-:W-:Y:S03]  /*24d0*/  BSSY B0, `(.L_x_66) ;  /* 0x0000017000007945 */ /* 0x000fe60003800000 */
[----:B------:R-:W-:Y:S01]  /*24e0*/  UIMAD UR4, UR24, UR5, UR4 ;  /* 0x00000005180472a4 */ /* 0x000fe2000f8e0204 */
[----:B-1----:R-:W-:-:S05]  /*24f0*/  IADD3 R6, P2, R4, UR8, RZ ;  /* 0x0000000804067c10 */ /* 0x002fca000ff5e0ff */
        /* <DEDUP_REMOVED lines=9> */
[----:B------:R-:W-:Y:S01]  /*2590*/  MOV R4, R6 ;  /* 0x0000000600047202 */ /* 0x000fe20000000f00 */
[----:B------:R-:W-:Y:S01]  /*25a0*/  IMAD R10, R18, c[0x0][0x3a8], RZ ;  /* 0x0000ea00120a7a24 */ /* 0x000fe200078e02ff */
[----:B------:R-:W-:-:S05]  /*25b0*/  MOV R5, R3 ;  /* 0x0000000300057202 */ /* 0x000fca0000000f00 */
[----:B------:R-:W-:-:S04]  /*25c0*/  IMAD.WIDE.U32 R8, R0, c[0x0][0x3a8], R4 ;  /* 0x0000ea0000087a25 */ /* 0x000fc800078e0004 */
[----:B------:R-:W-:-:S05]  /*25d0*/  IMAD R4, R0, c[0x0][0x3ac], R10 ;  /* 0x0000eb0000047a24 */ /* 0x000fca00078e020a */
[----:B------:R-:W-:Y:S02]  /*25e0*/  IADD3 R5, R9, R4, RZ ;  /* 0x0000000409057210 */ /* 0x000fe40007ffe0ff */
[----:B------:R-:W-:-:S04]  /*25f0*/  LEA R4, P1, R8, c[0x0][0x348], 0x1 ;  /* 0x0000d20008047a11 */ /* 0x000fc800078208ff */
[----:B------:R-:W-:-:S05]  /*2600*/  LEA.HI.X R5, R8, c[0x0][0x34c], R5, 0x1, P1 ;  /* 0x0000d30008057a11 */ /* 0x000fca00008f0c05 */
[----:B------:R1:W-:Y:S04]  /*2610*/  STG.E.128 [R4.64], RZ ;  /* 0x000000ff04007986 */ /* 0x0003e8000c101d0c */
[----:B------:R1:W-:Y:S04]  /*2620*/  STG.E.128 [R4.64+0x40], RZ ;  /* 0x000040ff04007986 */ /* 0x0003e8000c101d0c */
[----:B------:R1:W-:Y:S02]  /*2630*/  STG.E.128 [R4.64+0x80], RZ ;  /* 0x000080ff04007986 */ /* 0x0003e4000c101d0c */
.L_x_67:
[----:B------:R-:W-:Y:S05]  /*2640*/  BSYNC B0 ;  /* 0x0000000000007941 */ /* 0x000fea0003800000 */
.L_x_66:
[----:B------:R-:W-:Y:S05]  /*2650*/  @P0 BRA `(.L_x_68) ;  /* 0x0000590000000947 */ /* 0x000fea0003800000 */
[----:B------:R-:W-:Y:S02]  /*2660*/  IADD3 R0, P0, R0, 0x40, RZ ;  /* 0x0000004000007810 */ /* 0x000fe40007f1e0ff */
[----:B------:R-:W-:-:S02]  /*2670*/  MOV R7, R3 ;  /* 0x0000000300077202 */ /* 0x000fc40000000f00 */
        /* <DEDUP_REMOVED lines=9> */
[----:B------:R1:W-:Y:S01]  /*2710*/  STG.E.128 [R4.64+0x80], RZ ;  /* 0x000080ff04007986 */ /* 0x0003e2000c101d0c */
[----:B------:R-:W-:Y:S05]  /*2720*/  BRA `(.L_x_68) ;  /* 0x0000583000007947 */ /* 0x000fea0003800000 */
.L_x_59:
[----:B------:R-:W2:Y:S01]  /*2730*/  LDL R19, [R1+0x38] ;  /* 0x0000380001137983 */ /* 0x000ea20000100800 */
[----:B------:R-:W-:-:S03]  /*2740*/  ULDC.64 UR16, c[0x0][0x1a0] ;  /* 0x0000680000107ab9 */ /* 0x000fc60000000a00 */
[----:B------:R-:W3:Y:S01]  /*2750*/  LDL R20, [R1+0x28] ;  /* 0x0000280001147983 */ /* 0x000ee20000100800 */
[----:B------:R-:W-:-:S04]  /*2760*/  UIMAD UR4, UR20, UR16, URZ ;  /* 0x00000010140472a4 */ /* 0x000fc8000f8e023f */
[----:B------:R-:W-:-:S03]  /*2770*/  UIMAD UR15, UR24, UR17, UR4 ;  /* 0x00000011180f72a4 */ /* 0x000fc6000f8e0204 */
[----:B------:R-:W-:Y:S01]  /*2780*/  ULDC.64 UR16, c[0x0][0x198] ;  /* 0x0000660000107ab9 */ /* 0x000fe20000000a00 */
[----:B------:R-:W-:Y:S01]  /*2790*/  IMAD.U32 R8, RZ, RZ, UR24 ;  /* 0x00000018ff087e24 */ /* 0x000fe2000f8e00ff */
[----:B------:R-:W-:Y:S02]  /*27a0*/  UIMAD UR4, UR20, UR16, URZ ;  /* 0x00000010140472a4 */ /* 0x000fe4000f8e023f */
[----:B------:R-:W-:Y:S01]  /*27b0*/  UIMAD UR6, UR18, -0x80, UR14 ;  /* 0xffffff80120678a4 */ /* 0x000fe2000f8e020e */
[----:B------:R-:W-:Y:S01]  /*27c0*/  IADD3 R10, R0, 0x40, RZ ;  /* 0x00000040000a7810 */ /* 0x000fe20007ffe0ff */
[----:B------:R-:W-:Y:S01]  /*27d0*/  UIMAD UR4, UR24, UR17, UR4 ;  /* 0x00000011180472a4 */ /* 0x000fe2000f8e0204 */
[----:B------:R-:W-:-:S03]  /*27e0*/  IMAD.WIDE.U32 R6, R8, c[0x0][0x1a0], R4 ;  /* 0x0000680008067a25 */ /* 0x000fc600078e0004 */
[----:B------:R-:W-:Y:S01]  /*27f0*/  ISETP.GE.AND P2, PT, R10, UR6, PT ;  /* 0x000000060a007c0c */ /* 0x000fe2000bf46270 */
[----:B------:R-:W-:Y:S01]  /*2800*/  IMAD.WIDE.U32 R4, R8, c[0x0][0x198], R4 ;  /* 0x0000660008047a25 */ /* 0x000fe200078e0004 */
[----:B------:R-:W-:-:S03]  /*2810*/  IADD3 R6, P1, R6, UR27, RZ ;  /* 0x0000001b06067c10 */ /* 0x000fc6000ff3e0ff */
[----:B------:R-:W-:Y:S01]  /*2820*/  IMAD.U32 R9, RZ, RZ, UR15 ;  /* 0x0000000fff097e24 */ /* 0x000fe2000f8e00ff */
[----:B------:R-:W-:Y:S01]  /*2830*/  IADD3 R4, P0, R4, UR31, RZ ;  /* 0x0000001f04047c10 */ /* 0x000fe2000ff1e0ff */
[----:B------:R-:W-:Y:S01]  /*2840*/  IMAD.U32 R8, RZ, RZ, UR4 ;  /* 0x00000004ff087e24 */ /* 0x000fe2000f8e00ff */
[C---:B------:R-:W-:Y:S02]  /*2850*/  ISETP.GE.AND P3, PT, R0.reuse, UR6, PT ;  /* 0x0000000600007c0c */ /* 0x040fe4000bf66270 */
[----:B------:R-:W-:Y:S02]  /*2860*/  IADD3.X R7, R7, UR28, R9, P1, !PT ;  /* 0x0000001c07077c10 */ /* 0x000fe40008ffe409 */
[----:B------:R-:W-:Y:S01]  /*2870*/  IADD3.X R5, R5, UR33, R8, P0, !PT ;  /* 0x0000002105057c10 */ /* 0x000fe200087fe408 */
[C---:B------:R-:W-:Y:S02]  /*2880*/  IMAD R8, R13.reuse, c[0x0][0x1b8], RZ ;  /* 0x00006e000d087a24 */ /* 0x040fe400078e02ff */
[----:B------:R-:W-:Y:S01]  /*2890*/  IMAD R9, R13, c[0x0][0x1b0], RZ ;  /* 0x00006c000d097a24 */ /* 0x000fe200078e02ff */
[----:B------:R-:W-:Y:S01]  /*28a0*/  @!P2 IADD3 R12, P1, R0, 0x40, RZ ;  /* 0x00000040000ca810 */ /* 0x000fe20007f3e0ff */
[C---:B------:R-:W-:Y:S01]  /*28b0*/  IMAD R10, R3.reuse, c[0x0][0x1bc], R8 ;  /* 0x00006f00030a7a24 */ /* 0x040fe200078e0208 */
[----:B------:R-:W-:Y:S01]  /*28c0*/  UIMAD UR4, UR5, -0x40, UR26 ;  /* 0xffffffc0050478a4 */ /* 0x000fe2000f8e021a */
[----:B------:R-:W-:-:S04]  /*28d0*/  IMAD.WIDE.U32 R6, R3, c[0x0][0x1b8], R6 ;  /* 0x00006e0003067a25 */ /* 0x000fc800078e0006 */
[C---:B------:R-:W-:Y:S02]  /*28e0*/  IMAD R9, R3.reuse, c[0x0][0x1b4], R9 ;  /* 0x00006d0003097a24 */ /* 0x040fe400078e0209 */
[----:B------:R-:W-:Y:S01]  /*28f0*/  IMAD.WIDE.U32 R4, R3, c[0x0][0x1b0], R4 ;  /* 0x00006c0003047a25 */ /* 0x000fe200078e0004 */
[----:B------:R-:W-:-:S03]  /*2900*/  @!P2 IADD3 R3, P0, R0, 0x40, RZ ;  /* 0x000000400003a810 */ /* 0x000fc60007f1e0ff */
[----:B------:R-:W-:Y:S02]  /*2910*/  IMAD.IADD R7, R7, 0x1, R10 ;  /* 0x0000000107077824 */ /* 0x000fe400078e020a */
[----:B------:R-:W-:Y:S02]  /*2920*/  @!P2 IMAD.X R10, RZ, RZ, R18, P1 ;  /* 0x000000ffff0aa224 */ /* 0x000fe400008e0612 */
[----:B------:R-:W-:Y:S01]  /*2930*/  @!P3 IMAD R13, R18, c[0x0][0x1a0], RZ ;  /* 0x00006800120dba24 */ /* 0x000fe200078e02ff */
[----:B------:R-:W-:Y:S01]  /*2940*/  IADD3 R5, R5, R9, RZ ;  /* 0x0000000905057210 */ /* 0x000fe20007ffe0ff */
[----:B------:R-:W-:Y:S01]  /*2950*/  @!P2 IMAD.MOV.U32 R9, RZ, RZ, R7 ;  /* 0x000000ffff09a224 */ /* 0x000fe200078e0007 */
[----:B------:R-:W-:Y:S01]  /*2960*/  @!P2 IADD3.X R11, RZ, R18, RZ, P0, !PT ;  /* 0x00000012ff0ba210 */ /* 0x000fe200007fe4ff */
[----:B------:R-:W-:Y:S02]  /*2970*/  @!P2 IMAD R10, R10, c[0x0][0x1a0], RZ ;  /* 0x000068000a0aaa24 */ /* 0x000fe400078e02ff */
[----:B------:R-:W-:-:S02]  /*2980*/  @!P3 IMAD R16, R0, c[0x0][0x1a4], R13 ;  /* 0x000069000010ba24 */ /* 0x000fc400078e020d */
[----:B------:R-:W-:Y:S02]  /*2990*/  @!P2 IMAD R11, R11, c[0x0][0x198], RZ ;  /* 0x000066000b0baa24 */ /* 0x000fe400078e02ff */
[----:B------:R-:W-:Y:S02]  /*29a0*/  @!P2 IMAD R17, R12, c[0x0][0x1a4], R10 ;  /* 0x000069000c11aa24 */ /* 0x000fe400078e020a */
[--C-:B------:R-:W-:Y:S02]  /*29b0*/  @!P2 IMAD.MOV.U32 R14, RZ, RZ, R4.reuse ;  /* 0x000000ffff0ea224 */ /* 0x100fe400078e0004 */
[--C-:B------:R-:W-:Y:S01]  /*29c0*/  @!P2 IMAD.MOV.U32 R15, RZ, RZ, R5.reuse ;  /* 0x000000ffff0fa224 */ /* 0x100fe200078e0005 */
[----:B------:R-:W-:Y:S01]  /*29d0*/  ULEA.HI UR6, UR5, UR5, URZ, 0x1 ;  /* 0x0000000505067291 */ /* 0x000fe2000f8f083f */
[----:B------:R-:W-:-:S04]  /*29e0*/  @!P3 IMAD.WIDE.U32 R4, R0, c[0x0][0x198], R4 ;  /* 0x000066000004ba25 */ /* 0x000fc800078e0004 */
[----:B------:R-:W-:Y:S01]  /*29f0*/  @!P2 IMAD.WIDE.U32 R14, R3, c[0x0][0x198], R14 ;  /* 0x00006600030eaa25 */ /* 0x000fe200078e000e */
[----:B------:R-:W-:-:S04]  /*2a00*/  ULOP3.LUT UR6, UR6, 0xfffffffe, URZ, 0xc0, !UPT ;  /* 0xfffffffe06067892 */ /* 0x000fc8000f8ec03f */
[----:B------:R-:W-:-:S04]  /*2a10*/  UIADD3 UR6, UR5, -UR6, URZ ;  /* 0x8000000605067290 */ /* 0x000fc8000fffe03f */
[----:B------:R-:W-:Y:S01]  /*2a20*/  UISETP.NE.AND UP0, UPT, UR6, 0x1, UPT ;  /* 0x000000010600788c */ /* 0x000fe2000bf05270 */
[----:B--2---:R-:W-:-:S04]  /*2a30*/  IADD3 R8, R19, 0x8, RZ ;  /* 0x0000000813087810 */ /* 0x004fc80007ffe0ff */
[----:B------:R-:W-:Y:S01]  /*2a40*/  ISETP.GE.AND P6, PT, R8, UR4, PT ;  /* 0x0000000408007c0c */ /* 0x000fe2000bfc6270 */
[--C-:B------:R-:W-:Y:S02]  /*2a50*/  @!P2 IMAD.MOV.U32 R8, RZ, RZ, R6.reuse ;  /* 0x000000ffff08a224 */ /* 0x100fe400078e0006 */
[----:B------:R-:W-:-:S04]  /*2a60*/  @!P3 IMAD.WIDE.U32 R6, R0, c[0x0][0x1a0], R6 ;  /* 0x000068000006ba25 */ /* 0x000fc800078e0006 */
[----:B------:R-:W-:Y:S01]  /*2a70*/  @!P3 IMAD.IADD R7, R7, 0x1, R16 ;  /* 0x000000010707b824 */ /* 0x000fe200078e0210 */
[----:B------:R-:W-:Y:S01]  /*2a80*/  @!P3 LEA R10, P0, R6, c[0x0][0x170], 0x1 ;  /* 0x00005c00060aba11 */ /* 0x000fe200078008ff */
[----:B------:R-:W-:-:S04]  /*2a90*/  @!P2 IMAD.WIDE.U32 R12, R12, c[0x0][0x1a0], R8 ;  /* 0x000068000c0caa25 */ /* 0x000fc800078e0008 */
[----:B------:R-:W-:Y:S02]  /*2aa0*/  @!P3 IMAD R8, R18, c[0x0][0x198], RZ ;  /* 0x000066001208ba24 */ /* 0x000fe400078e02ff */
[----:B------:R-:W-:Y:S01]  /*2ab0*/  @!P2 IMAD R18, R3, c[0x0][0x19c], R11 ;  /* 0x000067000312aa24 */ /* 0x000fe200078e020b */
[----:B------:R-:W-:Y:S02]  /*2ac0*/  @!P3 LEA.HI.X R11, R6, c[0x0][0x174], R7, 0x1, P0 ;  /* 0x00005d00060bba11 */ /* 0x000fe400000f0c07 */
[----:B------:R-:W-:Y:S01]  /*2ad0*/  PLOP3.LUT P0, PT, PT, PT, UP6, 0x80, 0x0 ;  /* 0x000000000000781c */ /* 0x000fe20003f0f068 */
[----:B------:R-:W-:-:S12]  /*2ae0*/  @!P3 IMAD R3, R0, c[0x0][0x19c], R8 ;  /* 0x000067000003ba24 */ /* 0x000fd800078e0208 */
[----:B------:R-:W-:Y:S01]  /*2af0*/  @P0 BAR.SYNC.DEFER_BLOCKING 0x0 ;  /* 0x0000000000000b1d */ /* 0x000fe20000010000 */
[----:B------:R-:W-:Y:S01]  /*2b00*/  IADD3 R7, R19, 0x20, RZ ;  /* 0x0000002013077810 */ /* 0x000fe20007ffe0ff */
[----:B------:R-:W-:Y:S01]  /*2b10*/  @!P3 IMAD.IADD R3, R5, 0x1, R3 ;  /* 0x000000010503b824 */ /* 0x000fe200078e0203 */
[----:B------:R-:W-:Y:S02]  /*2b20*/  @!P3 LEA R6, P1, R4, c[0x0][0x168], 0x1 ;  /* 0x00005a000406ba11 */ /* 0x000fe400078208ff */
[----:B------:R-:W-:Y:S02]  /*2b30*/  @!P2 IADD3 R9, R13, R17, RZ ;  /* 0x000000110d09a210 */ /* 0x000fe40007ffe0ff */
[----:B------:R-:W-:Y:S02]  /*2b40*/  @!P2 LEA R8, P4, R12, c[0x0][0x170], 0x1 ;  /* 0x00005c000c08aa11 */ /* 0x000fe400078808ff */
[----:B------:R-:W-:Y:S02]  /*2b50*/  ISETP.GE.AND P5, PT, R7, UR4, PT ;  /* 0x0000000407007c0c */ /* 0x000fe4000bfa6270 */
[----:B------:R-:W-:Y:S01]  /*2b60*/  @!P3 LEA.HI.X R7, R4, c[0x0][0x16c], R3, 0x1, P1 ;  /* 0x00005b000407ba11 */ /* 0x000fe200008f0c03 */
[----:B------:R-:W-:Y:S01]  /*2b70*/  @!P2 IMAD.IADD R3, R15, 0x1, R18 ;  /* 0x000000010f03a824 */ /* 0x000fe200078e0212 */
[----:B------:R-:W-:-:S02]  /*2b80*/  @!P2 LEA.HI.X R9, R12, c[0x0][0x174], R9, 0x1, P4 ;  /* 0x00005d000c09aa11 */ /* 0x000fc400020f0c09 */
[----:B------:R-:W-:Y:S01]  /*2b90*/  ISETP.GE.AND P1, PT, R0, UR4, PT ;  /* 0x0000000400007c0c */ /* 0x000fe2000bf26270 */
[----:B---3--:R-:W-:Y:S01]  /*2ba0*/  IMAD.SHL.U32 R0, R20, 0x2, RZ ;  /* 0x0000000214007824 */ /* 0x008fe200078e00ff */
[C---:B------:R-:W-:Y:S02]  /*2bb0*/  @!P2 LEA R4, P4, R14.reuse, c[0x0][0x168], 0x1 ;  /* 0x00005a000e04aa11 */ /* 0x040fe400078808ff */
[----:B------:R-:W-:Y:S02]  /*2bc0*/  PLOP3.LUT P0, PT, PT, PT, UP0, 0x80, 0x0 ;  /* 0x000000000000781c */ /* 0x000fe40003f0f008 */
[----:B------:R-:W-:Y:S02]  /*2bd0*/  @!P2 LEA.HI.X R5, R14, c[0x0][0x16c], R3, 0x1, P4 ;  /* 0x00005b000e05aa11 */ /* 0x000fe400020f0c03 */
[----:B------:R-:W-:Y:S01]  /*2be0*/  IADD3 R3, R20, 0x1800, RZ ;  /* 0x0000180014037810 */ /* 0x000fe20007ffe0ff */
[----:B------:R-:W-:Y:S04]  /*2bf0*/  @P3 STS [R0+0xf000], RZ ;  /* 0x00f000ff00003388 */ /* 0x000fe80000000800 */
[----:B------:R-:W-:Y:S04]  /*2c00*/  @P3 STS [R0+0xf004], RZ ;  /* 0x00f004ff00003388 */ /* 0x000fe80000000800 */
[----:B------:R-:W-:Y:S04]  /*2c10*/  @P3 STS.64 [R0+0xf008], RZ ;  /* 0x00f008ff00003388 */ /* 0x000fe80000000a00 */
[----:B------:R-:W-:Y:S04]  /*2c20*/  @P3 STS.128 [R0+0x11000], RZ ;  /* 0x011000ff00003388 */ /* 0x000fe80000000c00 */
[----:B------:R-:W-:Y:S04]  /*2c30*/  @P3 STS.128 [R0+0x13000], RZ ;  /* 0x013000ff00003388 */ /* 0x000fe80000000c00 */
[----:B------:R-:W-:Y:S01]  /*2c40*/  @!PT LDS RZ, [RZ] ;  /* 0x00000000fffff984 */ /* 0x000fe20000000800 */
[----:B------:R-:W-:Y:S01]  /*2c50*/  @!PT LDS RZ, [RZ] ;  /* 0x00000000fffff984 */ /* 0x000fe20000000800 */
[----:B------:R-:W-:Y:S01]  /*2c60*/  @!PT LDS RZ, [RZ] ;  /* 0x00000000fffff984 */ /* 0x000fe20000000800 */
[----:B------:R1:W-:Y:S04]  /*2c70*/  @!P3 LDGSTS.E.BYPASS.LTC128B.128 [R0+0xf000], [R10.64] ;  /* 0x0f0000000a00bfae */ /* 0x0003e8000b901d4c */
[----:B------:R1:W-:Y:S04]  /*2c80*/  @!P3 LDGSTS.E.BYPASS.LTC128B.128 [R0+0x11000], [R10.64+0x40] ;  /* 0x110000400a00bfae */ /* 0x0003e8000b901d4c */
[----:B------:R1:W-:Y:S04]  /*2c90*/  @!P3 LDGSTS.E.BYPASS.LTC128B.128 [R0+0x13000], [R10.64+0x80] ;  /* 0x130000800a00bfae */ /* 0x0003e8000b901d4c */
[----:B------:R-:W-:Y:S04]  /*2ca0*/  @P2 STS.128 [R0+0x10000], RZ ;  /* 0x010000ff00002388 */ /* 0x000fe80000000c00 */
[----:B------:R-:W-:Y:S04]  /*2cb0*/  @P2 STS.128 [R0+0x12000], RZ ;  /* 0x012000ff00002388 */ /* 0x000fe80000000c00 */
[----:B------:R-:W-:Y:S04]  /*2cc0*/  @P2 STS.128 [R0+0x14000], RZ ;  /* 0x014000ff00002388 */ /* 0x000fe80000000c00 */
[----:B------:R-:W-:Y:S01]  /*2cd0*/  @!PT LDS RZ, [RZ] ;  /* 0x00000000fffff984 */ /* 0x000fe20000000800 */
[----:B------:R-:W-:Y:S01]  /*2ce0*/  @!PT LDS RZ, [RZ] ;  /* 0x00000000fffff984 */ /* 0x000fe20000000800 */
[----:B------:R-:W-:Y:S01]  /*2cf0*/  @!PT LDS RZ, [RZ] ;  /* 0x00000000fffff984 */ /* 0x000fe20000000800 */
[----:B------:R2:W-:Y:S04]  /*2d00*/  @!P2 LDGSTS.E.BYPASS.LTC128B.128 [R0+0x10000], [R8.64] ;  /* 0x100000000800afae */ /* 0x0005e8000b901d4c */
[----:B------:R2:W-:Y:S04]  /*2d10*/  @!P2 LDGSTS.E.BYPASS.LTC128B.128 [R0+0x12000], [R8.64+0x40] ;  /* 0x120000400800afae */ /* 0x0005e8000b901d4c */
[----:B------:R2:W-:Y:S01]  /*2d20*/  @!P2 LDGSTS.E.BYPASS.LTC128B.128 [R0+0x14000], [R8.64+0x80] ;  /* 0x140000800800afae */ /* 0x0005e2000b901d4c */
[----:B-1----:R-:W-:-:S03]  /*2d30*/  SEL R10, R3, R20, !P0 ;  /* 0x00000014030a7207 */ /* 0x002fc60004000000 */
[----:B------:R-:W0:Y:S01]  /*2d40*/  LDGDEPBAR ;  /* 0x00000000000079af */ /* 0x000e220000000000 */
[----:B------:R-:W-:-:S03]  /*2d50*/  SHF.L.U32 R242, R10, 0x1, RZ ;  /* 0x000000010af27819 */ /* 0x000fc600000006ff */
        /* <DEDUP_REMOVED lines=11> */
[----:B------:R-:W-:Y:S04]  /*2e10*/  @P1 STS [R242], RZ ;  /* 0x000000fff2001388 */ /* 0x000fe80000000800 */
[----:B------:R-:W-:Y:S04]  /*2e20*/  @P1 STS [R242+0x4], RZ ;  /* 0x000004fff2001388 */ /* 0x000fe80000000800 */
        /* <DEDUP_REMOVED lines=10> */
[----:B------:R-:W-:Y:S01]  /*2ed0*/  @!PT LDS RZ, [RZ] ;  /* 0x00000000fffff984 */ /* 0x000fe20000000800 */
[----:B------:R-:W-:Y:S01]  /*2ee0*/  @!PT LDS RZ, [RZ] ;  /* 0x00000000fffff984 */ /* 0x000fe20000000800 */
[----:B------:R-:W-:Y:S01]  /*2ef0*/  @!PT LDS RZ, [RZ] ;  /* 0x00000000fffff984 */ /* 0x000fe20000000800 */
[----:B------:R3:W-:Y:S04]  /*2f00*/  @!P1 LDGSTS.E.BYPASS.LTC128B.128 [R242], [R238.64] ;  /* 0x00000000eef29fae */ /* 0x0007e8000b901d4c */
[----:B------:R3:W-:Y:S04]  /*2f10*/  @!P1 LDGSTS.E.BYPASS.LTC128B.128 [R242+0x1000], [R238.64+0x40] ;  /* 0x01000040eef29fae */ /* 0x0007e8000b901d4c */
[----:B------:R3:W-:Y:S04]  /*2f20*/  @!P1 LDGSTS.E.BYPASS.LTC128B.128 [R242+0x2000], [R238.64+0x80] ;  /* 0x02000080eef29fae */ /* 0x0007e8000b901d4c */
        /* <DEDUP_REMOVED lines=8> */
[----:B------:R4:W-:Y:S01]  /*2fb0*/  @!P3 LDGSTS.E.BYPASS.LTC128B.128 [R0+0x9000], [R6.64] ;  /* 0x090000000600bfae */ /* 0x0009e2000b901d4c */
[----:B--2---:R-:W-:-:S03]  /*2fc0*/  SHF.R.S32.HI R8, RZ, 0x1f, R19 ;  /* 0x0000001fff087819 */ /* 0x004fc60000011413 */
[----:B------:R4:W-:Y:S04]  /*2fd0*/  @!P3 LDGSTS.E.BYPASS.LTC128B.128 [R0+0xb000], [R6.64+0x40] ;  /* 0x0b0000400600bfae */ /* 0x0009e8000b901d4c */
[----:B------:R4:W-:Y:S04]  /*2fe0*/  @!P3 LDGSTS.E.BYPASS.LTC128B.128 [R0+0xd000], [R6.64+0x80] ;  /* 0x0d0000800600bfae */ /* 0x0009e8000b901d4c */
[----:B------:R-:W-:Y:S04]  /*2ff0*/  @P2 STS.128 [R0+0xa000], RZ ;  /* 0x00a000ff00002388 */ /* 0x000fe80000000c00 */
[----:B------:R-:W-:Y:S04]  /*3000*/  @P2 STS.128 [R0+0xc000], RZ ;  /* 0x00c000ff00002388 */ /* 0x000fe80000000c00 */
[----:B------:R1:W-:Y:S04]  /*3010*/  @P2 STS.128 [R0+0xe000], RZ ;  /* 0x00e000ff00002388 */ /* 0x0003e80000000c00 */
[----:B------:R-:W-:Y:S01]  /*3020*/  @!PT LDS RZ, [RZ] ;  /* 0x00000000fffff984 */ /* 0x000fe20000000800 */
[----:B------:R-:W-:Y:S01]  /*3030*/  @!PT LDS RZ, [RZ] ;  /* 0x00000000fffff984 */ /* 0x000fe20000000800 */
[----:B------:R-:W-:Y:S01]  /*3040*/  @!PT LDS RZ, [RZ] ;  /* 0x00000000fffff984 */ /* 0x000fe20000000800 */
[----:B------:R2:W-:Y:S04]  /*3050*/  @!P2 LDGSTS.E.BYPASS.LTC128B.128 [R0+0xa000], [R4.64] ;  /* 0x0a0000000400afae */ /* 0x0005e8000b901d4c */
[----:B------:R2:W-:Y:S04]  /*3060*/  @!P2 LDGSTS.E.BYPASS.LTC128B.128 [R0+0xc000], [R4.64+0x40] ;  /* 0x0c0000400400afae */ /* 0x0005e8000b901d4c */
[----:B------:R2:W-:Y:S01]  /*3070*/  @!P2 LDGSTS.E.BYPASS.LTC128B.128 [R0+0xe000], [R4.64+0x80] ;  /* 0x0e0000800400afae */ /* 0x0005e2000b901d4c */
[----:B----4-:R-:W-:-:S02]  /*3080*/  IMAD.SHL.U32 R6, R19, 0x4, RZ ;  /* 0x0000000413067824 */ /* 0x010fc400078e00ff */
[----:B------:R-:W-:Y:S01]  /*3090*/  IMAD.MOV.U32 R11, RZ, RZ, 0x7f800000 ;  /* 0x7f800000ff0b7424 */ /* 0x000fe200078e00ff */
[C---:B------:R-:W-:Y:S01]  /*30a0*/  IADD3 R3, R19.reuse, 0x28, RZ ;  /* 0x0000002813037810 */ /* 0x040fe20007ffe0ff */
[----:B------:R-:W0:Y:S01]  /*30b0*/  LDGDEPBAR ;  /* 0x00000000000079af */ /* 0x000e220000000000 */
[----:B--2---:R-:W-:Y:S02]  /*30c0*/  IADD3 R4, P3, R6, UR8, RZ ;  /* 0x0000000806047c10 */ /* 0x004fe4000ff7e0ff */
[----:B------:R-:W-:Y:S02]  /*30d0*/  SHF.L.U64.HI R5, R19, 0x2, R8 ;  /* 0x0000000213057819 */ /* 0x000fe40000010208 */
[----:B------:R-:W-:Y:S01]  /*30e0*/  ISETP.GE.AND P1, PT, R3, UR4, PT ;  /* 0x0000000403007c0c */ /* 0x000fe2000bf26270 */
[----:B------:R-:W-:Y:S01]  /*30f0*/  IMAD.MOV.U32 R252, RZ, RZ, 0x7f800000 ;  /* 0x7f800000fffc7424 */ /* 0x000fe200078e00ff */
[----:B------:R-:W-:Y:S01]  /*3100*/  IADD3.X R5, R5, UR7, RZ, P3, !PT ;  /* 0x0000000705057c10 */ /* 0x000fe20009ffe4ff */
[----:B------:R-:W-:Y:S01]  /*3110*/  IMAD.MOV.U32 R251, RZ, RZ, 0x7f800000 ;  /* 0x7f800000fffb7424 */ /* 0x000fe200078e00ff */
[----:B-1----:R-:W-:Y:S01]  /*3120*/  SHF.R.S32.HI R0, RZ, 0x1f, R3 ;  /* 0x0000001fff007819 */ /* 0x002fe20000011403 */
[----:B------:R-:W-:-:S04]  /*3130*/  DEPBAR.LE SB0, 0x1 ;  /* 0x000080400000791a */ /* 0x000fc80000000000 */
[----:B------:R1:W2:Y:S04]  /*3140*/  @!P6 LDG.E R11, [R4.64+0x20] ;  /* 0x0000200c040be981 */ /* 0x0002a8000c1e1900 */
[----:B------:R-:W-:-:S04]  /*3150*/  @!P1 LEA R6, P2, R3, UR8, 0x2 ;  /* 0x0000000803069c11 */ /* 0x000fc8000f8410ff */
[----:B------:R-:W-:Y:S01]  /*3160*/  @!P1 LEA.HI.X R7, R3, UR7, R0, 0x2, P2 ;  /* 0x0000000703079c11 */ /* 0x000fe200090f1400 */
[----:B------:R-:W-:Y:S01]  /*3170*/  IMAD.U32 R0, RZ, RZ, UR26 ;  /* 0x0000001aff007e24 */ /* 0x000fe2000f8e00ff */
[C---:B------:R-:W-:Y:S02]  /*3180*/  IADD3 R3, R19.reuse, 0x1, RZ ;  /* 0x0000000113037810 */ /* 0x040fe40007ffe0ff */
[----:B------:R-:W-:Y:S01]  /*3190*/  ISETP.GE.AND P4, PT, R19, UR4, PT ;  /* 0x0000000413007c0c */ /* 0x000fe2000bf86270 */
[----:B------:R4:W5:Y:S01]  /*31a0*/  @!P1 LDG.E R251, [R6.64] ;  /* 0x0000000c06fb9981 */ /* 0x000962000c1e1900 */
[----:B------:R-:W-:Y:S02]  /*31b0*/  IADD3 R0, R3, UR14, -R0 ;  /* 0x0000000e03007c10 */ /* 0x000fe4000fffe800 */
[----:B------:R-:W-:-:S03]  /*31c0*/  IADD3 R3, R231, 0x1800, RZ ;  /* 0x00001800e7037810 */ /* 0x000fc60007ffe0ff */
[----:B------:R1:W-:Y:S01]  /*31d0*/  STL [R1+0x24], R0 ;  /* 0x0000240001007387 */ /* 0x0003e20000100800 */
[----:B------:R-:W-:Y:S02]  /*31e0*/  SEL R3, R3, R231, !P0 ;  /* 0x000000e703037207 */ /* 0x000fe40004000000 */
[----:B------:R-:W-:-:S03]  /*31f0*/  MOV R250, 0x7f800000 ;  /* 0x7f80000000fa7802 */ /* 0x000fc60000000f00 */
[----:B------:R-:W-:Y:S01]  /*3200*/  IMAD.SHL.U32 R220, R3, 0x2, RZ ;  /* 0x0000000203dc7824 */ /* 0x000fe200078e00ff */
[----:B------:R3:W5:Y:S04]  /*3210*/  @!P4 LDG.E R252, [R4.64] ;  /* 0x0000000c04fcc981 */ /* 0x000768000c1e1900 */
[----:B------:R3:W5:Y:S04]  /*3220*/  @!P5 LDG.E R250, [R4.64+0x80] ;  /* 0x0000800c04fad981 */ /* 0x000768000c1e1900 */
[----:B------:R-:W-:Y:S01]  /*3230*/  BAR.SYNC.DEFER_BLOCKING 0x0 ;  /* 0x0000000000007b1d */ /* 0x000fe20000010000 */
[----:B-1----:R-:W-:-:S04]  /*3240*/  IADD3 R0, R229, 0x1800, RZ ;  /* 0x00001800e5007810 */ /* 0x002fc80007ffe0ff */
[----:B------:R-:W-:-:S04]  /*3250*/  SEL R0, R0, R229, !P0 ;  /* 0x000000e500007207 */ /* 0x000fc80004000000 */
[----:B------:R-:W-:Y:S01]  /*3260*/  SHF.L.U32 R3, R0, 0x1, RZ ;  /* 0x0000000100037819 */ /* 0x000fe200000006ff */
[----:B------:R-:W-:-:S04]  /*3270*/  IMAD.MOV.U32 R0, RZ, RZ, c[0x0][0x22c] ;  /* 0x00008b00ff007624 */ /* 0x000fc800078e00ff */
[----:B------:R-:W-:Y:S01]  /*3280*/  IMAD R0, R0, c[0x0][0x1c0], RZ ;  /* 0x0000700000007a24 */ /* 0x000fe200078e02ff */
[----:B------:R-:W1:Y:S03]  /*3290*/  LDSM.16.M88.4 R172, [R222+0xf000] ;  /* 0x00f00000deac783b */ /* 0x000e660000000200 */
[C---:B----4-:R-:W-:Y:S01]  /*32a0*/  IMAD.SHL.U32 R6, R0.reuse, 0x10, RZ ;  /* 0x0000001000067824 */ /* 0x050fe200078e00ff */
[----:B------:R-:W4:Y:S01]  /*32b0*/  LDSM.16.M88.4 R176, [R222+0xf400] ;  /* 0x00f40000deb0783b */ /* 0x000f220000000200 */
[----:B---3--:R-:W-:-:S03]  /*32c0*/  IMAD.SHL.U32 R4, R0, 0x8, RZ ;  /* 0x0000000800047824 */ /* 0x008fc600078e00ff */
[C---:B------:R-:W-:Y:S01]  /*32d0*/  IADD3 R5, R6.reuse, 0x20, RZ ;  /* 0x0000002006057810 */ /* 0x040fe20007ffe0ff */
[----:B------:R-:W3:Y:S01]  /*32e0*/  LDSM.16.M88.4 R180, [R221+0xf000] ;  /* 0x00f00000ddb4783b */ /* 0x000ee20000000200 */
[----:B------:R-:W-:Y:S02]  /*32f0*/  IADD3 R0, R6, 0x40, RZ ;  /* 0x0000004006007810 */ /* 0x000fe40007ffe0ff */
[----:B------:R-:W-:Y:S01]  /*3300*/  SHF.L.U64.HI R6, R19, 0x2, R8 ;  /* 0x0000000213067819 */ /* 0x000fe20000010208 */
[C---:B------:R-:W-:Y:S01]  /*3310*/  IMAD.IADD R5, R4.reuse, 0x1, R5 ;  /* 0x0000000104057824 */ /* 0x040fe200078e0205 */
[----:B------:R-:W1:Y:S01]  /*3320*/  LDSM.16.M88.4 R184, [R221+0xf400] ;  /* 0x00f40000ddb8783b */ /* 0x000e620000000200 */
[----:B------:R-:W-:-:S03]  /*3330*/  IMAD.IADD R0, R4, 0x1, R0 ;  /* 0x0000000104007824 */ /* 0x000fc600078e0200 */
[----:B------:R-:W1:Y:S04]  /*3340*/  LDSM.16.M88.4 R188, [R222+0x11000] ;  /* 0x01100000debc783b */ /* 0x000e680000000200 */
[----:B------:R-:W1:Y:S04]  /*3350*/  LDSM.16.M88.4 R192, [R222+0x11400] ;  /* 0x01140000dec0783b */ /* 0x000e680000000200 */
[----:B------:R-:W1:Y:S04]  /*3360*/  LDSM.16.M88.4 R196, [R221+0x11000] ;  /* 0x01100000ddc4783b */ /* 0x000e680000000200 */
[----:B------:R-:W1:Y:S04]  /*3370*/  LDSM.16.M88.4 R200, [R221+0x11400] ;  /* 0x01140000ddc8783b */ /* 0x000e680000000200 */
[----:B------:R-:W1:Y:S04]  /*3380*/  LDSM.16.M88.4 R204, [R222+0x13000] ;  /* 0x01300000decc783b */ /* 0x000e680000000200 */
[----:B------:R-:W1:Y:S04]  /*3390*/  LDSM.16.M88.4 R208, [R222+0x13400] ;  /* 0x01340000ded0783b */ /* 0x000e680000000200 */
[----:B------:R-:W1:Y:S04]  /*33a0*/  LDSM.16.M88.4 R212, [R221+0x13000] ;  /* 0x01300000ddd4783b */ /* 0x000e680000000200 */
[----:B------:R-:W1:Y:S01]  /*33b0*/  LDSM.16.M88.4 R216, [R221+0x13400] ;  /* 0x01340000ddd8783b */ /* 0x000e620000000200 */
[----:B------:R-:W-:Y:S01]  /*33c0*/  SHF.L.U32 R223, R231, 0x1, RZ ;  /* 0x00000001e7df7819 */ /* 0x000fe200000006ff */
[----:B------:R-:W-:Y:S01]  /*33d0*/  UIADD3 UR15, UR26, 0x80, UR24 ;  /* 0x000000801a0f7890 */ /* 0x000fe2000fffe018 */
        /* <DEDUP_REMOVED lines=48> */
[----:B------:R-:W-:Y:S01]  /*36e0*/  IADD3 R224, R223, R230, RZ ;  /* 0x000000e6dfe07210 */ /* 0x000fe20007ffe0ff */
[----:B------:R-:W-:Y:S01]  /*36f0*/  UIADD3 UR15, UR15, -UR14, URZ ;  /* 0x8000000e0f0f7290 */ /* 0x000fe2000fffe03f */
[----:B--2---:R-:W-:Y:S04]  /*3700*/  STL [R1], R11 ;  /* 0x0000000b01007387 */ /* 0x004fe80000100800 */
[----:B------:R2:W-:Y:S02]  /*3710*/  STL [R1+0x20], R6 ;  /* 0x0000200601007387 */ /* 0x0005e40000100800 */
[----:B--2---:R-:W-:-:S05]  /*3720*/  IMAD.SHL.U32 R6, R19, 0x4, RZ ;  /* 0x0000000413067824 */ /* 0x004fca00078e00ff */
[----:B------:R2:W-:Y:S02]  /*3730*/  STL [R1+0x1c], R6 ;  /* 0x00001c0601007387 */ /* 0x0005e40000100800 */
[C---:B--2---:R-:W-:Y:S02]  /*3740*/  IMAD.IADD R6, R4.reuse, 0x1, R5 ;  /* 0x0000000104067824 */ /* 0x044fe400078e0205 */
[C---:B------:R-:W-:Y:S02]  /*3750*/  IMAD.IADD R5, R4.reuse, 0x1, R0 ;  /* 0x0000000104057824 */ /* 0x040fe400078e0200 */
[----:B------:R-:W-:-:S03]  /*3760*/  IMAD.IADD R6, R4, 0x1, R6 ;  /* 0x0000000104067824 */ /* 0x000fc600078e0206 */
[C---:B------:R-:W-:Y:S01]  /*3770*/  IADD3 R5, R4.reuse, R5, RZ ;  /* 0x0000000504057210 */ /* 0x040fe20007ffe0ff */
[----:B------:R-:W-:-:S04]  /*3780*/  IMAD.IADD R6, R4, 0x1, R6 ;  /* 0x0000000104067824 */ /* 0x000fc800078e0206 */
[C---:B------:R-:W-:Y:S01]  /*3790*/  IMAD.IADD R5, R4.reuse, 0x1, R5 ;  /* 0x0000000104057824 */ /* 0x040fe200078e0205 */
[----:B------:R2:W-:Y:S03]  /*37a0*/  STL [R1+0x8], R6 ;  /* 0x0000080601007387 */ /* 0x0005e60000100800 */
[C---:B------:R-:W-:Y:S01]  /*37b0*/  IMAD.IADD R0, R4.reuse, 0x1, R5 ;  /* 0x0000000104007824 */ /* 0x040fe200078e0205 */
[----:B------:R1:W-:Y:S01]  /*37c0*/  STL [R1+0x4], R5 ;  /* 0x0000040501007387 */ /* 0x0003e20000100800 */
[----:B--2---:R-:W-:-:S05]  /*37d0*/  IADD3 R6, R4, R6, RZ ;  /* 0x0000000604067210 */ /* 0x004fca0007ffe0ff */
[----:B------:R2:W-:Y:S04]  /*37e0*/  STL [R1+0x10], R6 ;  /* 0x0000100601007387 */ /* 0x0005e80000100800 */
[----:B-1-34-:R2:W-:Y:S02]  /*37f0*/  STL [R1+0xc], R0 ;  /* 0x00000c0001007387 */ /* 0x01a5e40000100800 */
.L_x_71:
[----:B------:R-:W0:Y:S01]  /*3800*/  LDGDEPBAR ;  /* 0x00000000000079af */ /* 0x000e220000000000 */
[----:B--2---:R-:W-:Y:S01]  /*3810*/  IMAD.IADD R0, R230, 0x1, R220 ;  /* 0x00000001e6007824 */ /* 0x004fe200078e02dc */
[----:B------:R-:W-:Y:S01]  /*3820*/  USHF.L.U32 UR6, UR5, 0x6, URZ ;  /* 0x0000000605067899 */ /* 0x000fe2000800063f */
[C---:B-----5:R-:W-:Y:S01]  /*3830*/  FSETP.NEU.FTZ.AND P1, PT, R252.reuse, -INF , PT ;  /* 0xff800000fc00780b */ /* 0x060fe20003f3d000 */
[----:B------:R-:W-:Y:S02]  /*3840*/  USHF.L.U32 UR4, UR18, 0x7, URZ ;  /* 0x0000000712047899 */ /* 0x000fe4000800063f */
[----:B------:R-:W-:Y:S02]  /*3850*/  UISETP.GE.AND UP0, UPT, UR6, UR15, UPT ;  /* 0x0000000f0600728c */ /* 0x000fe4000bf06270 */
[----:B------:R-:W2:Y:S01]  /*3860*/  LDL R244, [R1+0x34] ;  /* 0x0000340001f47983 */ /* 0x000ea20000100800 */
[----:B------:R-:W-:Y:S02]  /*3870*/  UIADD3 UR4, UR4, 0x80, URZ ;  /* 0x0000008004047890 */ /* 0x000fe4000fffe03f */
[----:B------:R-:W-:Y:S01]  /*3880*/  UISETP.GT.AND UP3, UPT, UR5, UR11, UPT ;  /* 0x0000000b0500728c */ /* 0x000fe2000bf64270 */
[----:B------:R-:W3:Y:S01]  /*3890*/  LDL R245, [R1+0x24] ;  /* 0x0000240001f57983 */ /* 0x000ee20000100800 */
[----:B------:R-:W-:Y:S03]  /*38a0*/  UISETP.LT.AND UP0, UPT, UR4, UR14, UP0 ;  /* 0x0000000e0400728c */ /* 0x000fe60008701270 */
[----:B------:R-:W4:Y:S03]  /*38b0*/  LDL R243, [R1] ;  /* 0x0000000001f37983 */ /* 0x000f260000100800 */
[----:B------:R-:W-:Y:S01]  /*38c0*/  PLOP3.LUT P0, PT, PT, PT, UP0, 0x80, 0x0 ;  /* 0x000000000000781c */ /* 0x000fe20003f0f008 */
        /* <DEDUP_REMOVED lines=45> */
[----:B------:R-:W-:Y:S08]  /*3ba0*/  HMMA.16816.F32 R32, R152, R166, R32 ;  /* 0x000000a69820723c */ /* 0x000ff00000001820 */
[-C--:B-1----:R-:W-:Y:S08]  /*3bb0*/  HMMA.16816.F32 R4, R132, R140.reuse, R4 ;  /* 0x0000008c8404723c */ /* 0x082ff00000001804 */
[C---:B------:R-:W-:Y:S08]  /*3bc0*/  HMMA.16816.F32 R8, R144.reuse, R140, R8 ;  /* 0x0000008c9008723c */ /* 0x040ff00000001808 */
[-C--:B------:R-:W-:Y:S08]  /*3bd0*/  HMMA.16816.F32 R12, R144, R142.reuse, R12 ;  /* 0x0000008e900c723c */ /* 0x080ff0000000180c */
[C---:B------:R-:W-:Y:S01]  /*3be0*/  HMMA.16816.F32 R16, R132.reuse, R142, R16 ;  /* 0x0000008e8410723c */ /* 0x040fe20000001810 */
[----:B------:R-:W-:Y:S07]  /*3bf0*/  LDSM.16.M88.4 R140, [R0+0x2000] ;  /* 0x00200000008c783b */ /* 0x000fee0000000200 */
        /* <DEDUP_REMOVED lines=10> */
[----:B---3--:R-:W-:Y:S03]  /*3ca0*/  IMAD.U32 R0, RZ, RZ, UR18 ;  /* 0x00000012ff007e24 */ /* 0x008fe6000f8e00ff */
[----:B------:R-:W-:Y:S01]  /*3cb0*/  FSEL R148, R148, RZ, P1 ;  /* 0x000000ff94947208 */ /* 0x000fe20000800000 */
[----:B------:R-:W-:Y:S03]  /*3cc0*/  @!P0 IMAD R0, R0, 0x80, R244 ;  /* 0x0000008000008824 */ /* 0x000fe600078e02f4 */
[C---:B------:R-:W-:Y:S07]  /*3cd0*/  HMMA.16816.F32 R16, R136.reuse, R150, R16 ;  /* 0x000000968810723c */ /* 0x040fee0000001810 */
[----:B------:R-:W-:Y:S01]  /*3ce0*/  @!P0 IADD3 R150, R0, 0x1, RZ ;  /* 0x0000000100968810 */ /* 0x000fe20007ffe0ff */
[-C--:B------:R-:W-:Y:S08]  /*3cf0*/  HMMA.16816.F32 R20, R136, R160.reuse, R20 ;  /* 0x000000a08814723c */ /* 0x080ff00000001814 */
[C---:B------:R-:W-:Y:S08]  /*3d00*/  HMMA.16816.F32 R24, R156.reuse, R160, R24 ;  /* 0x000000a09c18723c */ /* 0x040ff00000001818 */
[-C--:B------:R-:W-:Y:S08]  /*3d10*/  HMMA.16816.F32 R28, R156, R162.reuse, R28 ;  /* 0x000000a29c1c723c */ /* 0x080ff0000000181c */
[----:B------:R-:W-:Y:S07]  /*3d20*/  HMMA.16816.F32 R32, R136, R162, R32 ;  /* 0x000000a28820723c */ /* 0x000fee0000001820 */
[----:B----4-:R-:W-:Y:S01]  /*3d30*/  FMUL.FTZ R139, R243, 1.4426950216293334961 ;  /* 0x3fb8aa3bf38b7820 */ /* 0x010fe20000410000 */
[-C--:B-1----:R-:W-:Y:S05]  /*3d40*/  HMMA.16816.F32 R4, R140, R144.reuse, R4 ;  /* 0x000000908c04723c */ /* 0x082fea0000001804 */
[----:B------:R-:W-:Y:S01]  /*3d50*/  @!P0 IADD3 R137, R245, UR6, RZ ;  /* 0x00000006f5898c10 */ /* 0x000fe2000fffe0ff */
[----:B------:R-:W-:Y:S02]  /*3d60*/  FMUL.FTZ R138, R250, 1.4426950216293334961 ;  /* 0x3fb8aa3bfa8a7820 */ /* 0x000fe40000410000 */
[C---:B------:R-:W-:Y:S01]  /*3d70*/  HMMA.16816.F32 R8, R132.reuse, R144, R8 ;  /* 0x000000908408723c */ /* 0x040fe20000001808 */
[----:B------:R-:W2:Y:S03]  /*3d80*/  LDL R145, [R1+0x1c] ;  /* 0x00001c0001917983 */ /* 0x000ea60000100800 */
[C---:B------:R-:W-:Y:S02]  /*3d90*/  @!P0 IMNMX R149, R137.reuse, UR14, PT ;  /* 0x0000000e89958c17 */ /* 0x040fe4000b800200 */
[----:B------:R-:W-:Y:S02]  /*3da0*/  @!P0 IADD3 R136, R137, 0x8, RZ ;  /* 0x0000000889888810 */ /* 0x000fe40007ffe0ff */
[-C--:B------:R-:W-:Y:S03]  /*3db0*/  HMMA.16816.F32 R12, R132, R146.reuse, R12 ;  /* 0x00000092840c723c */ /* 0x080fe6000000180c */
[-C--:B------:R-:W-:Y:S02]  /*3dc0*/  @!P0 ISETP.GE.AND P1, PT, R150, R149.reuse, PT ;  /* 0x000000959600820c */ /* 0x080fe40003f26270 */
[----:B------:R-:W-:Y:S02]  /*3dd0*/  @!P0 ISETP.GE.AND P2, PT, R0, R149, PT ;  /* 0x000000950000820c */ /* 0x000fe40003f46270 */
[----:B------:R-:W-:Y:S01]  /*3de0*/  @!P0 IMNMX R144, R136, UR14, PT ;  /* 0x0000000e88908c17 */ /* 0x000fe2000b800200 */
[C---:B------:R-:W-:Y:S01]  /*3df0*/  HMMA.16816.F32 R16, R140.reuse, R146, R16 ;  /* 0x000000928c10723c */ /* 0x040fe20000001810 */
[----:B------:R-:W3:Y:S03]  /*3e00*/  LDL R146, [R1+0x20] ;  /* 0x0000200001927983 */ /* 0x000ee60000100800 */
[----:B------:R-:W-:Y:S02]  /*3e10*/  @!P0 FSEL R5, R5, -INF , !P1 ;  /* 0xff80000005058808 */ /* 0x000fe40004800000 */
[----:B------:R-:W-:Y:S02]  /*3e20*/  FSETP.NEU.FTZ.AND P1, PT, R243, -INF , PT ;  /* 0xff800000f300780b */ /* 0x000fe40003f3d000 */
[----:B------:R-:W-:Y:S01]  /*3e30*/  @!P0 IADD3 R136, R137, 0x20, RZ ;  /* 0x0000002089888810 */ /* 0x000fe20007ffe0ff */
[--C-:B------:R-:W-:Y:S03]  /*3e40*/  FFMA.FTZ R5, R5, c[0x0][0x23c], -R148.reuse ;  /* 0x00008f0005057a23 */ /* 0x100fe60000010894 */
[----:B------:R-:W-:Y:S01]  /*3e50*/  @!P0 IMNMX R136, R136, UR14, PT ;  /* 0x0000000e88888c17 */ /* 0x000fe2000b800200 */
[----:B------:R-:W-:Y:S01]  /*3e60*/  MUFU.EX2 R163, R5 ;  /* 0x0000000500a37308 */ /* 0x000fe20000000800 */
[----:B------:R-:W-:Y:S02]  /*3e70*/  @!P0 FSEL R4, R4, -INF , !P2 ;  /* 0xff80000004048808 */ /* 0x000fe40005000000 */
[----:B------:R-:W-:Y:S02]  /*3e80*/  FSEL R139, R139, RZ, P1 ;  /* 0x000000ff8b8b7208 */ /* 0x000fe40000800000 */
[-C--:B------:R-:W-:Y:S01]  /*3e90*/  @!P0 ISETP.GE.AND P2, PT, R0, R144.reuse, PT ;  /* 0x000000900000820c */ /* 0x080fe20003f46270 */
[----:B------:R-:W-:Y:S01]  /*3ea0*/  FFMA.FTZ R4, R4, c[0x0][0x23c], -R148 ;  /* 0x00008f0004047a23 */ /* 0x000fe20000010894 */
[----:B------:R-:W-:Y:S02]  /*3eb0*/  @!P0 ISETP.GE.AND P1, PT, R150, R144, PT ;  /* 0x000000909600820c */ /* 0x000fe40003f26270 */
[----:B------:R-:W-:Y:S01]  /*3ec0*/  @!P0 FSEL R6, R6, -INF , !P2 ;  /* 0xff80000006068808 */ /* 0x000fe20005000000 */
[----:B------:R-:W-:Y:S01]  /*3ed0*/  MUFU.EX2 R169, R4 ;  /* 0x0000000400a97308 */ /* 0x000fe20000000800 */
[-C--:B------:R-:W-:Y:S02]  /*3ee0*/  @!P0 ISETP.GE.AND P2, PT, R0, R136.reuse, PT ;  /* 0x000000880000820c */ /* 0x080fe40003f46270 */
[----:B------:R-:W-:Y:S01]  /*3ef0*/  @!P0 FSEL R7, R7, -INF , !P1 ;  /* 0xff80000007078808 */ /* 0x000fe20004800000 */
[--C-:B------:R-:W-:Y:S01]  /*3f00*/  FFMA.FTZ R6, R6, c[0x0][0x23c], -R139.reuse ;  /* 0x00008f0006067a23 */ /* 0x100fe2000001088b */
[----:B------:R-:W-:Y:S02]  /*3f10*/  FSETP.NEU.FTZ.AND P1, PT, R250, -INF , PT ;  /* 0xff800000fa00780b */ /* 0x000fe40003f3d000 */
[----:B------:R-:W-:Y:S01]  /*3f20*/  @!P0 FSEL R8, R8, -INF , !P2 ;  /* 0xff80000008088808 */ /* 0x000fe20005000000 */
[--C-:B------:R-:W-:Y:S01]  /*3f30*/  FFMA.FTZ R7, R7, c[0x0][0x23c], -R139.reuse ;  /* 0x00008f0007077a23 */ /* 0x100fe2000001088b */
[----:B------:R-:W-:Y:S01]  /*3f40*/  FSEL R138, R138, RZ, P1 ;  /* 0x000000ff8a8a7208 */ /* 0x000fe20000800000 */
[----:B------:R-:W-:Y:S01]  /*3f50*/  MUFU.EX2 R162, R6 ;  /* 0x0000000600a27308 */ /* 0x000fe20000000800 */
[----:B------:R-:W-:Y:S02]  /*3f60*/  @!P0 IADD3 R137, R137, 0x28, RZ ;  /* 0x0000002889898810 */ /* 0x000fe40007ffe0ff */
[-C--:B------:R-:W-:Y:S01]  /*3f70*/  @!P0 ISETP.GE.AND P1, PT, R150, R136.reuse, PT ;  /* 0x000000889600820c */ /* 0x080fe20003f26270 */
[--C-:B------:R-:W-:Y:S01]  /*3f80*/  FFMA.FTZ R8, R8, c[0x0][0x23c], -R138.reuse ;  /* 0x00008f0008087a23 */ /* 0x100fe2000001088a */
[----:B------:R-:W-:Y:S02]  /*3f90*/  @!P0 IMNMX R137, R137, UR14, PT ;  /* 0x0000000e89898c17 */ /* 0x000fe4000b800200 */
[----:B------:R-:W-:Y:S02]  /*3fa0*/  @!P0 FSEL R9, R9, -INF , !P1 ;  /* 0xff80000009098808 */ /* 0x000fe40004800000 */
[-C--:B------:R-:W-:Y:S01]  /*3fb0*/  @!P0 ISETP.GE.AND P2, PT, R0, R137.reuse, PT ;  /* 0x000000890000820c */ /* 0x080fe20003f46270 */
[----:B------:R1:W-:Y:S01]  /*3fc0*/  MUFU.EX2 R247, R8 ;  /* 0x0000000800f77308 */ /* 0x0003e20000000800 */
[----:B------:R-:W-:Y:S01]  /*3fd0*/  FSETP.NEU.FTZ.AND P1, PT, R251, -INF , PT ;  /* 0xff800000fb00780b */ /* 0x000fe20003f3d000 */
[----:B------:R-:W-:Y:S01]  /*3fe0*/  FFMA.FTZ R9, R9, c[0x0][0x23c], -R138 ;  /* 0x00008f0009097a23 */ /* 0x000fe2000001088a */
[----:B------:R-:W-:Y:S07]  /*3ff0*/  @!P0 FSEL R10, R10, -INF , !P2 ;  /* 0xff8000000a0a8808 */ /* 0x000fee0005000000 */
[----:B------:R4:W4:Y:S10]  /*4000*/  MUFU.EX2 R243, R7 ;  /* 0x0000000700f37308 */ /* 0x0009340000000800 */
[----:B------:R4:W4:Y:S01]  /*4010*/  MUFU.EX2 R246, R9 ;  /* 0x0000000900f67308 */ /* 0x0009220000000800 */
[----:B-1----:R-:W-:Y:S05]  /*4020*/  FMUL.FTZ R8, R251, 1.4426950216293334961 ;  /* 0x3fb8aa3bfb087820 */ /* 0x002fea0000410000 */
[----:B------:R-:W-:Y:S02]  /*4030*/  FSEL R8, R8, RZ, P1 ;  /* 0x000000ff08087208 */ /* 0x000fe40000800000 */
[-C--:B------:R-:W-:Y:S01]  /*4040*/  @!P0 ISETP.GE.AND P1, PT, R150, R137.reuse, PT ;  /* 0x000000899600820c */ /* 0x080fe20003f26270 */
[----:B----4-:R-:W1:Y:S02]  /*4050*/  LDSM.16.M88.4 R4, [R221+0xd400] ;  /* 0x00d40000dd04783b */ /* 0x010e640000000200 */
[--C-:B------:R-:W-:Y:S01]  /*4060*/  FFMA.FTZ R10, R10, c[0x0][0x23c], -R8.reuse ;  /* 0x00008f000a0a7a23 */ /* 0x100fe20000010808 */
[----:B------:R-:W-:Y:S03]  /*4070*/  @!P0 FSEL R11, R11, -INF , !P1 ;  /* 0xff8000000b0b8808 */ /* 0x000fe60004800000 */
[----:B------:R4:W-:Y:S02]  /*4080*/  MUFU.EX2 R248, R10 ;  /* 0x0000000a00f87308 */ /* 0x0009e40000000800 */
[----:B------:R-:W-:Y:S01]  /*4090*/  FFMA.FTZ R11, R11, c[0x0][0x23c], -R8 ;  /* 0x00008f000b0b7a23 */ /* 0x000fe20000010808 */
[----:B------:R-:W-:Y:S04]  /*40a0*/  @!P0 IADD3 R9, R0, 0x8, RZ ;  /* 0x0000000800098810 */ /* 0x000fe80007ffe0ff */
[-C--:B------:R-:W-:Y:S03]  /*40b0*/  @!P0 ISETP.GE.AND P1, PT, R9, R136.reuse, PT ;  /* 0x000000880900820c */ /* 0x080fe60003f26270 */
[----:B------:R-:W1:Y:S01]  /*40c0*/  MUFU.EX2 R249, R11 ;  /* 0x0000000b00f97308 */ /* 0x000e620000000800 */
[----:B------:R-:W-:Y:S05]  /*40d0*/  @!P0 FSEL R12, R12, -INF , !P1 ;  /* 0xff8000000c0c8808 */ /* 0x000fea0004800000 */
[--C-:B------:R-:W-:Y:S04]  /*40e0*/  FFMA.FTZ R12, R12, c[0x0][0x23c], -R138.reuse ;  /* 0x00008f000c0c7a23 */ /* 0x100fe8000001088a */
[----:B------:R-:W-:Y:S01]  /*40f0*/  MUFU.EX2 R171, R12 ;  /* 0x0000000c00ab7308 */ /* 0x000fe20000000800 */
[----:B----4-:R-:W-:Y:S04]  /*4100*/  @!P0 IADD3 R10, R0, 0x9, RZ ;  /* 0x00000009000a8810 */ /* 0x010fe80007ffe0ff */
        /* <DEDUP_REMOVED lines=16> */
[-C--:B------:R-:W-:Y:S02]  /*4210*/  @!P0 ISETP.GE.AND P1, PT, R10, R149.reuse, PT ;  /* 0x000000950a00820c */ /* 0x080fe40003f26270 */
[----:B------:R-:W-:Y:S04]  /*4220*/  HMMA.16816.F32 R32, R140, R6, R32 ;  /* 0x000000068c20723c */ /* 0x000fe80000001820 */
[----:B------:R-:W-:Y:S01]  /*4230*/  @!P0 FSEL R17, R17, -INF , !P1 ;  /* 0xff80000011118808 */ /* 0x000fe20004800000 */
[--C-:B------:R-:W-:Y:S01]  /*4240*/  FFMA.FTZ R16, R16, c[0x0][0x23c], -R148.reuse ;  /* 0x00008f0010107a23 */ /* 0x100fe20000010894 */
[-C--:B------:R-:W-:Y:S01]  /*4250*/  @!P0 ISETP.GE.AND P1, PT, R9, R144.reuse, PT ;  /* 0x000000900900820c */ /* 0x080fe20003f26270 */
[----:B------:R-:W-:Y:S01]  /*4260*/  MUFU.EX2 R244, R15 ;  /* 0x0000000f00f47308 */ /* 0x000fe20000000800 */
[----:B------:R-:W-:Y:S01]  /*4270*/  @!P0 IADD3 R9, R0, 0x10, RZ ;  /* 0x0000001000098810 */ /* 0x000fe20007ffe0ff */
[--C-:B------:R-:W-:Y:S03]  /*4280*/  FFMA.FTZ R17, R17, c[0x0][0x23c], -R148.reuse ;  /* 0x00008f0011117a23 */ /* 0x100fe60000010894 */
        /* <DEDUP_REMOVED lines=10> */
[----:B------:R-:W-:Y:S02]  /*4330*/  @!P0 ISETP.GE.AND P1, PT, R10, R149, PT ;  /* 0x000000950a00820c */ /* 0x000fe40003f26270 */
[----:B------:R-:W-:Y:S01]  /*4340*/  @!P0 IADD3 R0, R0, 0x19, RZ ;  /* 0x0000001900008810 */ /* 0x000fe20007ffe0ff */
[----:B------:R-:W4:Y:S01]  /*4350*/  MUFU.EX2 R159, R17 ;  /* 0x00000011009f7308 */ /* 0x000f220000000800 */
[----:B------:R-:W-:Y:S01]  /*4360*/  @!P0 FSEL R21, R21, -INF , !P1 ;  /* 0xff80000015158808 */ /* 0x000fe20004800000 */
[--C-:B------:R-:W-:Y:S01]  /*4370*/  FFMA.FTZ R20, R20, c[0x0][0x23c], -R148.reuse ;  /* 0x00008f0014147a23 */ /* 0x100fe20000010894 */
[----:B------:R-:W-:Y:S02]  /*4380*/  @!P0 ISETP.GE.AND P1, PT, R9, R144, PT ;  /* 0x000000900900820c */ /* 0x000fe40003f26270 */
[----:B------:R-:W-:Y:S01]  /*4390*/  F2FP.PACK_AB R7, R243, R162 ;  /* 0x000000a2f307723e */ /* 0x000fe200000000ff */
        /* <DEDUP_REMOVED lines=9> */
[----:B------:R-:W-:Y:S01]  /*4430*/  F2FP.PACK_AB R5, R249, R248 ;  /* 0x000000f8f905723e */ /* 0x000fe200000000ff */
[--C-:B------:R-:W-:Y:S01]  /*4440*/  FFMA.FTZ R23, R23, c[0x0][0x23c], -R139.reuse ;  /* 0x00008f0017177a23 */ /* 0x100fe2000001088b */
[----:B------:R-:W-:Y:S01]  /*4450*/  @!P0 FSEL R24, R24, -INF , !P1 ;  /* 0xff80000018188808 */ /* 0x000fe20004800000 */
[----:B------:R-:W4:Y:S01]  /*4460*/  MUFU.EX2 R164, R19 ;  /* 0x0000001300a47308 */ /* 0x000f220000000800 */
[-C--:B------:R-:W-:Y:S03]  /*4470*/  @!P0 ISETP.GE.AND P1, PT, R10, R136.reuse, PT ;  /* 0x000000880a00820c */ /* 0x080fe60003f26270 */
[--C-:B------:R-:W-:Y:S01]  /*4480*/  FFMA.FTZ R24, R24, c[0x0][0x23c], -R138.reuse ;  /* 0x00008f0018187a23 */ /* 0x100fe2000001088a */
[----:B------:R-:W-:Y:S02]  /*4490*/  @!P0 FSEL R25, R25, -INF , !P1 ;  /* 0xff80000019198808 */ /* 0x000fe40004800000 */
[-C--:B------:R-:W-:Y:S03]  /*44a0*/  @!P0 ISETP.GE.AND P1, PT, R9, R137.reuse, PT ;  /* 0x000000890900820c */ /* 0x080fe60003f26270 */
[----:B------:R-:W-:Y:S01]  /*44b0*/  MUFU.EX2 R156, R20 ;  /* 0x00000014009c7308 */ /* 0x000fe20000000800 */
[----:B------:R-:W-:Y:S01]  /*44c0*/  @!P0 FSEL R26, R26, -INF , !P1 ;  /* 0xff8000001a1a8808 */ /* 0x000fe20004800000 */
[----:B------:R-:W-:Y:S01]  /*44d0*/  FFMA.FTZ R25, R25, c[0x0][0x23c], -R138 ;  /* 0x00008f0019197a23 */ /* 0x000fe2000001088a */
[----:B------:R-:W-:Y:S02]  /*44e0*/  @!P0 ISETP.GE.AND P1, PT, R10, R137, PT ;  /* 0x000000890a00820c */ /* 0x000fe40003f26270 */
        /* <DEDUP_REMOVED lines=11> */
[----:B------:R-:W-:Y:S03]  /*45a0*/  @!P0 ISETP.GE.AND P1, PT, R4, R137, PT ;  /* 0x000000890400820c */ /* 0x000fe60003f26270 */
[----:B------:R-:W-:Y:S01]  /*45b0*/  FFMA.FTZ R138, R29, c[0x0][0x23c], -R138 ;  /* 0x00008f001d8a7a23 */ /* 0x000fe2000001088a */
[----:B------:R-:W-:Y:S02]  /*45c0*/  @!P0 FSEL R30, R30, -INF , !P1 ;  /* 0xff8000001e1e8808 */ /* 0x000fe40004800000 */
[-C--:B------:R-:W-:Y:S03]  /*45d0*/  @!P0 ISETP.GE.AND P1, PT, R4, R149.reuse, PT ;  /* 0x000000950400820c */ /* 0x080fe60003f26270 */
[----:B------:R-:W1:Y:S01]  /*45e0*/  MUFU.EX2 R157, R23 ;  /* 0x00000017009d7308 */ /* 0x000e620000000800 */
[----:B------:R-:W-:Y:S01]  /*45f0*/  @!P0 FSEL R32, R32, -INF , !P1 ;  /* 0xff80000020208808 */ /* 0x000fe20004800000 */
[----:B------:R-:W-:Y:S01]  /*4600*/  FFMA.FTZ R30, R30, c[0x0][0x23c], -R8 ;  /* 0x00008f001e1e7a23 */ /* 0x000fe20000010808 */
[----:B------:R-:W-:Y:S03]  /*4610*/  @!P0 ISETP.GE.AND P1, PT, R0, R149, PT ;  /* 0x000000950000820c */ /* 0x000fe60003f26270 */
[--C-:B------:R-:W-:Y:S01]  /*4620*/  FFMA.FTZ R32, R32, c[0x0][0x23c], -R148.reuse ;  /* 0x00008f0020207a23 */ /* 0x100fe20000010894 */
[----:B------:R-:W-:Y:S02]  /*4630*/  @!P0 FSEL R33, R33, -INF , !P1 ;  /* 0xff80000021218808 */ /* 0x000fe40004800000 */
[-C--:B------:R-:W-:Y:S01]  /*4640*/  @!P0 ISETP.GE.AND P1, PT, R4, R144.reuse, PT ;  /* 0x000000900400820c */ /* 0x080fe20003f26270 */
[----:B------:R-:W-:Y:S01]  /*4650*/  MUFU.EX2 R147, R32 ;  /* 0x0000002000937308 */ /* 0x000fe20000000800 */
[----:B----4-:R-:W-:Y:S01]  /*4660*/  F2FP.PACK_AB R4, R159, R161 ;  /* 0x000000a19f04723e */ /* 0x010fe200000000ff */
[----:B------:R-:W-:Y:S01]  /*4670*/  FFMA.FTZ R148, R33, c[0x0][0x23c], -R148 ;  /* 0x00008f0021947a23 */ /* 0x000fe20000010894 */
[----:B------:R-:W-:Y:S02]  /*4680*/  @!P0 FSEL R34, R34, -INF , !P1 ;  /* 0xff80000022228808 */ /* 0x000fe40004800000 */
[----:B------:R-:W-:Y:S03]  /*4690*/  @!P0 ISETP.GE.AND P1, PT, R0, R144, PT ;  /* 0x000000900000820c */ /* 0x000fe60003f26270 */
[--C-:B------:R-:W-:Y:S01]  /*46a0*/  FFMA.FTZ R34, R34, c[0x0][0x23c], -R139.reuse ;  /* 0x00008f0022227a23 */ /* 0x100fe2000001088b */
[----:B------:R-:W-:Y:S01]  /*46b0*/  @!P0 FSEL R35, R35, -INF , !P1 ;  /* 0xff80000023238808 */ /* 0x000fe20004800000 */
[----:B------:R-:W4:Y:S01]  /*46c0*/  MUFU.EX2 R148, R148 ;  /* 0x0000009400947308 */ /* 0x000f220000000800 */
[----:B------:R-:W-:Y:S02]  /*46d0*/  @!P0 ISETP.GE.AND P1, PT, R0, R137, PT ;  /* 0x000000890000820c */ /* 0x000fe40003f26270 */
[----:B------:R-:W-:Y:S01]  /*46e0*/  F2FP.PACK_AB R0, R163, R169 ;  /* 0x000000a9a300723e */ /* 0x000fe200000000ff */
[----:B------:R-:W-:Y:S01]  /*46f0*/  FFMA.FTZ R139, R35, c[0x0][0x23c], -R139 ;  /* 0x00008f00238b7a23 */ /* 0x000fe2000001088b */
[----:B------:R-:W-:Y:S03]  /*4700*/  @!P0 FSEL R31, R31, -INF , !P1 ;  /* 0xff8000001f1f8808 */ /* 0x000fe60004800000 */
[----:B------:R1:W-:Y:S02]  /*4710*/  STS [R235+0x13000], R0 ;  /* 0x01300000eb007388 */ /* 0x0003e40000000800 */
[----:B------:R-:W-:Y:S01]  /*4720*/  MUFU.EX2 R150, R34 ;  /* 0x0000002200967308 */ /* 0x000fe20000000800 */
[----:B------:R-:W-:Y:S01]  /*4730*/  FFMA.FTZ R8, R31, c[0x0][0x23c], -R8 ;  /* 0x00008f001f087a23 */ /* 0x000fe20000010808 */
[----:B------:R4:W-:Y:S08]  /*4740*/  STS [R233+0x13000], R4 ;  /* 0x01300004e9007388 */ /* 0x0009f00000000800 */
[----:B------:R-:W-:Y:S10]  /*4750*/  MUFU.EX2 R149, R139 ;  /* 0x0000008b00957308 */ /* 0x000ff40000000800 */
[----:B------:R-:W-:Y:S01]  /*4760*/  MUFU.EX2 R167, R24 ;  /* 0x0000001800a77308 */ /* 0x000fe20000000800 */
[----:B-1----:R-:W-:Y:S02]  /*4770*/  F2FP.PACK_AB R0, R164, R165 ;  /* 0x000000a5a400723e */ /* 0x002fe400000000ff */
[----:B--2---:R-:W-:Y:S02]  /*4780*/  IADD3 R144, P0, R145, UR10, RZ ;  /* 0x0000000a91907c10 */ /* 0x004fe4000ff1e0ff */
[----:B----4-:R-:W-:Y:S01]  /*4790*/  F2FP.PACK_AB R4, R157, R158 ;  /* 0x0000009e9d04723e */ /* 0x010fe200000000ff */
[----:B------:R1:W-:Y:S04]  /*47a0*/  STS [R233+0x13400], R0 ;  /* 0x01340000e9007388 */ /* 0x0003e80000000800 */
[----:B------:R-:W2:Y:S01]  /*47b0*/  MUFU.EX2 R160, R25 ;  /* 0x0000001900a07308 */ /* 0x000ea20000000800 */
[----:B------:R4:W-:Y:S04]  /*47c0*/  STS [R235+0x14000], R6 ;  /* 0x01400006eb007388 */ /* 0x0009e80000000800 */
[----:B------:R2:W-:Y:S04]  /*47d0*/  STS [R235+0x14400], R5 ;  /* 0x01440005eb007388 */ /* 0x0005e80000000800 */
[----:B------:R2:W-:Y:S01]  /*47e0*/  STS [R233+0x14000], R7 ;  /* 0x01400007e9007388 */ /* 0x0005e20000000800 */
[----:B------:R-:W-:Y:S01]  /*47f0*/  MUFU.EX2 R168, R26 ;  /* 0x0000001a00a87308 */ /* 0x000fe20000000800 */
[----:B---3--:R-:W-:Y:S02]  /*4800*/  IADD3.X R145, R146, UR9, RZ, P0, !PT ;  /* 0x0000000992917c10 */ /* 0x008fe400087fe4ff */
[----:B------:R-:W-:Y:S03]  /*4810*/  PLOP3.LUT P0, PT, PT, PT, UP3, 0x80, 0x0 ;  /* 0x000000000000781c */ /* 0x000fe60003f0f038 */
[----:B------:R-:W3:Y:S04]  /*4820*/  LDG.E R142, [R144.64] ;  /* 0x0000000c908e7981 */ /* 0x000ee8000c1e1900 */
[----:B------:R-:W2:Y:S01]  /*4830*/  MUFU.EX2 R166, R27 ;  /* 0x0000001b00a67308 */ /* 0x000ea20000000800 */
[----:B------:R-:W3:Y:S01]  /*4840*/  LDG.E R141, [R144.64+0x20] ;  /* 0x0000200c908d7981 */ /* 0x000ee2000c1e1900 */
[----:B-1----:R-:W-:Y:S03]  /*4850*/  F2FP.PACK_AB R0, R148, R147 ;  /* 0x000000939400723e */ /* 0x002fe600000000ff */
[----:B------:R1:W3:Y:S01]  /*4860*/  LDG.E R140, [R144.64+0x80] ;  /* 0x0000800c908c7981 */ /* 0x0002e2000c1e1900 */
[----:B----4-:R-:W-:Y:S02]  /*4870*/  F2FP.PACK_AB R6, R244, R245 ;  /* 0x000000f5f406723e */ /* 0x010fe400000000ff */
[----:B--2---:R-:W-:Y:S03]  /*4880*/  F2FP.PACK_AB R5, R154, R156 ;  /* 0x0000009c9a05723e */ /* 0x004fe600000000ff */
[----:B------:R2:W-:Y:S01]  /*4890*/  STS [R233+0x14400], R6 ;  /* 0x01440006e9007388 */ /* 0x0005e20000000800 */
[----:B------:R-:W-:Y:S01]  /*48a0*/  MUFU.EX2 R153, R28 ;  /* 0x0000001c00997308 */ /* 0x000fe20000000800 */
[----:B------:R-:W-:Y:S02]  /*48b0*/  F2FP.PACK_AB R7, R160, R167 ;  /* 0x000000a7a007723e */ /* 0x000fe400000000ff */
[----:B------:R4:W-:Y:S04]  /*48c0*/  STS [R234+0x13000], R5 ;  /* 0x01300005ea007388 */ /* 0x0009e80000000800 */
[----:B------:R1:W-:Y:S03]  /*48d0*/  STS [R234+0x13400], R4 ;  /* 0x01340004ea007388 */ /* 0x0003e60000000800 */
[----:B------:R-:W1:Y:S01]  /*48e0*/  MUFU.EX2 R152, R138 ;  /* 0x0000008a00987308 */ /* 0x000e620000000800 */
[----:B------:R1:W-:Y:S09]  /*48f0*/  STS [R232+0x13000], R0 ;  /* 0x01300000e8007388 */ /* 0x0003f20000000800 */
[----:B------:R-:W-:Y:S01]  /*4900*/  MUFU.EX2 R155, R30 ;  /* 0x0000001e009b7308 */ /* 0x000fe20000000800 */
[----:B--2---:R-:W-:Y:S02]  /*4910*/  F2FP.PACK_AB R6, R166, R168 ;  /* 0x000000a8a606723e */ /* 0x004fe400000000ff */
[----:B----4-:R-:W-:Y:S07]  /*4920*/  F2FP.PACK_AB R5, R149, R150 ;  /* 0x000000969505723e */ /* 0x010fee00000000ff */
[----:B------:R-:W2:Y:S01]  /*4930*/  MUFU.EX2 R151, R8 ;  /* 0x0000000800977308 */ /* 0x000ea20000000800 */
[----:B------:R-:W-:Y:S01]  /*4940*/  STS [R232+0x13400], R5 ;  /* 0x01340005e8007388 */ /* 0x000fe20000000800 */
[----:B-1----:R-:W-:Y:S03]  /*4950*/  F2FP.PACK_AB R4, R152, R153 ;  /* 0x000000999804723e */ /* 0x002fe600000000ff */
[----:B------:R-:W-:Y:S04]  /*4960*/  STS [R234+0x14000], R7 ;  /* 0x01400007ea007388 */ /* 0x000fe80000000800 */
[----:B------:R-:W-:Y:S04]  /*4970*/  STS [R234+0x14400], R6 ;  /* 0x01440006ea007388 */ /* 0x000fe80000000800 */
[----:B------:R-:W-:Y:S01]  /*4980*/  STS [R232+0x14000], R4 ;  /* 0x01400004e8007388 */ /* 0x000fe20000000800 */
[----:B--2---:R-:W-:Y:S05]  /*4990*/  F2FP.PACK_AB R0, R151, R155 ;  /* 0x0000009b9700723e */ /* 0x004fea00000000ff */
[----:B------:R1:W-:Y:S04]  /*49a0*/  STS [R232+0x14400], R0 ;  /* 0x01440000e8007388 */ /* 0x0003e80000000800 */
[----:B------:R-:W2:Y:S08]  /*49b0*/  LDSM.16.M88.4 R32, [R223+0x6000] ;  /* 0x00600000df20783b */ /* 0x000eb00000000200 */
[----:B------:R-:W4:Y:S08]  /*49c0*/  LDSM.16.M88.4 R28, [R223+0x6800] ;  /* 0x00680000df1c783b */ /* 0x000f300000000200 */
[----:B------:R-:W4:Y:S08]  /*49d0*/  LDSM.16.M88.4 R132, [R224+0x6000] ;  /* 0x00600000e084783b */ /* 0x000f300000000200 */
[----:B-1----:R1:W3:Y:S04]  /*49e0*/  LDG.E R0, [R144.64+0xa0] ;  /* 0x0000a00c90007981 */ /* 0x0022e8000c1e1900 */
[----:B------:R-:W1:Y:S01]  /*49f0*/  LDSM.16.M88.4 R136, [R224+0x6800] ;  /* 0x00680000e088783b */ /* 0x000e620000000200 */
[-C--:B--2---:R-:W-:Y:S08]  /*4a00*/  HMMA.16816.F32 R4, R32, R172.reuse, RZ ;  /* 0x000000ac2004723c */ /* 0x084ff000000018ff */
        /* <DEDUP_REMOVED lines=16> */
[----:B------:R-:W2:Y:S07]  /*4b10*/  LDSM.16.M88.4 R132, [R223+0x7800] ;  /* 0x00780000df84783b */ /* 0x000eae0000000200 */
[-C--:B-1----:R-:W-:Y:S08]  /*4b20*/  HMMA.16816.F32 R4, R136, R188.reuse, R4 ;  /* 0x000000bc8804723c */ /* 0x082ff00000001804 */
[C---:B--2---:R-:W-:Y:S08]  /*4b30*/  HMMA.16816.F32 R8, R132.reuse, R188, R8 ;  /* 0x000000bc8408723c */ /* 0x044ff00000001808 */
        /* <DEDUP_REMOVED lines=31> */
[C---:B---3--:R-:W-:Y:S01]  /*4d30*/  FADD.FTZ R5, -R142.reuse, R5 ;  /* 0x000000058e057221 */ /* 0x048fe20000010100 */
[C---:B------:R-:W-:Y:S04]  /*4d40*/  HMMA.16816.F32 R16, R132.reuse, R214, R16 ;  /* 0x000000d68410723c */ /* 0x040fe80000001810 */
[C---:B------:R-:W-:Y:S02]  /*4d50*/  FADD.FTZ R6, -R141.reuse, R6 ;  /* 0x000000068d067221 */ /* 0x040fe40000010100 */
[----:B------:R-:W-:Y:S02]  /*4d60*/  FADD.FTZ R7, -R141, R7 ;  /* 0x000000078d077221 */ /* 0x000fe40000010100 */
[----:B------:R-:W-:Y:S01]  /*4d70*/  FADD.FTZ R4, -R142, R4 ;  /* 0x000000048e047221 */ /* 0x000fe20000010100 */
[-C--:B------:R-:W-:Y:S03]  /*4d80*/  HMMA.16816.F32 R20, R132, R216.reuse, R20 ;  /* 0x000000d88414723c */ /* 0x080fe60000001814 */
[----:B------:R-:W-:Y:S02]  /*4d90*/  FMUL.FTZ R144, R163, R5 ;  /* 0x00000005a3907220 */ /* 0x000fe40000410000 */
        /* <DEDUP_REMOVED lines=62> */
[----:B------:R-:W-:Y:S02]  /*5180*/  IMAD.MOV.U32 R148, RZ, RZ, R241 ;  /* 0x000000ffff947224 */ /* 0x000fe400078e00f1 */
[----:B------:R-:W-:Y:S01]  /*5190*/  IMAD.MOV.U32 R149, RZ, RZ, R240 ;  /* 0x000000ffff957224 */ /* 0x000fe200078e00f0 */
        /* <DEDUP_REMOVED lines=19> */
.L_x_69:
[----:B------:R-:W-:Y:S01]  /*52d0*/  F2FP.PACK_AB R16, R144, R145 ;  /* 0x000000919010723e */ /* 0x000fe200000000ff */
[----:B------:R-:W-:Y:S01]  /*52e0*/  IMAD.SHL.U32 R144, R229, 0x2, RZ ;  /* 0x00000002e5907824 */ /* 0x000fe200078e00ff */
[----:B------:R-:W-:Y:S01]  /*52f0*/  F2FP.PACK_AB R15, R32, R146 ;  /* 0x00000092200f723e */ /* 0x000fe200000000ff */
        /* <DEDUP_REMOVED lines=31> */
[----:B------:R-:W-:Y:S06]  /*54f0*/  BAR.SYNC.DEFER_BLOCKING 0x0 ;  /* 0x0000000000007b1d */ /* 0x000fec0000010000 */
[----:B------:R-:W-:Y:S04]  /*5500*/  LDSM.16.MT88.4 R4, [R2+0x13000] ;  /* 0x013000000204783b */ /* 0x000fe80000004200 */
[----:B------:R-:W3:Y:S04]  /*5510*/  LDSM.16.MT88.4 R8, [R144+0x6000] ;  /* 0x006000009008783b */ /* 0x000ee80000004200 */
[----:B------:R-:W4:Y:S04]  /*5520*/  LDSM.16.MT88.4 R12, [R2+0x15000] ;  /* 0x01500000020c783b */ /* 0x000f280000004200 */
[----:B------:R-:W1:Y:S04]  /*5530*/  LDSM.16.MT88.4 R16, [R144+0x7000] ;  /* 0x007000009010783b */ /* 0x000e680000004200 */
[----:B------:R-:W1:Y:S04]  /*5540*/  LDSM.16.MT88.4 R20, [R144+0x8000] ;  /* 0x008000009014783b */ /* 0x000e680000004200 */
[----:B------:R-:W-:Y:S04]  /*5550*/  LDSM.16.MT88.4 R24, [R2+0x13800] ;  /* 0x013800000218783b */ /* 0x000fe80000004200 */
[----:B------:R-:W1:Y:S04]  /*5560*/  LDSM.16.MT88.4 R28, [R144+0x6400] ;  /* 0x00640000901c783b */ /* 0x000e680000004200 */
[----:B------:R-:W1:Y:S04]  /*5570*/  LDSM.16.MT88.4 R32, [R2+0x15800] ;  /* 0x015800000220783b */ /* 0x000e680000004200 */
[----:B------:R-:W1:Y:S04]  /*5580*/  LDSM.16.MT88.4 R132, [R144+0x7400] ;  /* 0x007400009084783b */ /* 0x000e680000004200 */
[----:B------:R-:W-:Y:S01]  /*5590*/  LDSM.16.MT88.4 R136, [R2+0x16800] ;  /* 0x016800000288783b */ /* 0x000fe20000004200 */
[-C--:B---3--:R-:W-:Y:S08]  /*55a0*/  HMMA.16816.F32 R36, R4, R8.reuse, R36 ;  /* 0x000000080424723c */ /* 0x088ff00000001824 */
[C---:B----4-:R-:W-:Y:S08]  /*55b0*/  HMMA.16816.F32 R40, R12.reuse, R8, R40 ;  /* 0x000000080c28723c */ /* 0x050ff00000001828 */
[-C--:B------:R-:W-:Y:S08]  /*55c0*/  HMMA.16816.F32 R44, R12, R10.reuse, R44 ;  /* 0x0000000a0c2c723c */ /* 0x080ff0000000182c */
[C---:B------:R-:W-:Y:S01]  /*55d0*/  HMMA.16816.F32 R48, R4.reuse, R10, R48 ;  /* 0x0000000a0430723c */ /* 0x040fe20000001830 */
[----:B------:R-:W3:Y:S07]  /*55e0*/  LDSM.16.MT88.4 R8, [R144+0x8400] ;  /* 0x008400009008783b */ /* 0x000eee0000004200 */
[-C--:B-1----:R-:W-:Y:S08]  /*55f0*/  HMMA.16816.F32 R52, R4, R16.reuse, R52 ;  /* 0x000000100434723c */ /* 0x082ff00000001834 */
        /* <DEDUP_REMOVED lines=9> */
[----:B------:R-:W1:Y:S04]  /*5690*/  LDSM.16.MT88.4 R4, [R2+0x14000] ;  /* 0x014000000204783b */ /* 0x000e680000004200 */
[----:B------:R-:W4:Y:S03]  /*56a0*/  LDSM.16.MT88.4 R20, [R144+0x7800] ;  /* 0x007800009014783b */ /* 0x000f260000004200 */
[-C--:B------:R-:W-:Y:S08]  /*56b0*/  HMMA.16816.F32 R36, R24, R28.reuse, R36 ;  /* 0x0000001c1824723c */ /* 0x080ff00000001824 */
        /* <DEDUP_REMOVED lines=9> */
[-C--:B---3--:R-:W-:Y:S08]  /*5750*/  HMMA.16816.F32 R68, R24, R8.reuse, R68 ;  /* 0x000000081844723c */ /* 0x088ff00000001844 */
[C---:B------:R-:W-:Y:S08]  /*5760*/  HMMA.16816.F32 R72, R32.reuse, R8, R72 ;  /* 0x000000082048723c */ /* 0x040ff00000001848 */
[-C--:B------:R-:W-:Y:S01]  /*5770*/  HMMA.16816.F32 R76, R32, R10.reuse, R76 ;  /* 0x0000000a204c723c */ /* 0x080fe2000000184c */
[----:B------:R-:W3:Y:S07]  /*5780*/  LDSM.16.MT88.4 R32, [R2+0x14800] ;  /* 0x014800000220783b */ /* 0x000eee0000004200 */
        /* <DEDUP_REMOVED lines=16> */
[-C--:B---3--:R-:W-:Y:S08]  /*5890*/  HMMA.16816.F32 R36, R32, R132.reuse, R36 ;  /* 0x000000842024723c */ /* 0x088ff00000001824 */
[C---:B------:R-:W-:Y:S08]  /*58a0*/  HMMA.16816.F32 R40, R136.reuse, R132, R40 ;  /* 0x000000848828723c */ /* 0x040ff00000001828 */
[-C--:B------:R-:W-:Y:S08]  /*58b0*/  HMMA.16816.F32 R44, R136, R134.reuse, R44 ;  /* 0x00000086882c723c */ /* 0x080ff0000000182c */
[C---:B------:R-:W-:Y:S08]  /*58c0*/  HMMA.16816.F32 R48, R32.reuse, R134, R48 ;  /* 0x000000862030723c */ /* 0x040ff00000001830 */
[-C--:B--2---:R-:W-:Y:S08]  /*58d0*/  HMMA.16816.F32 R52, R32, R8.reuse, R52 ;  /* 0x000000082034723c */ /* 0x084ff00000001834 */
        /* <DEDUP_REMOVED lines=8> */
[----:B------:R-:W-:Y:S02]  /*5960*/  IMAD.MOV.U32 R4, RZ, RZ, c[0x0][0x370] ;  /* 0x0000dc00ff047624 */ /* 0x000fe400078e00ff */
[----:B-----5:R-:W-:Y:S03]  /*5970*/  IMAD.SHL.U32 R0, R150, 0x2, RZ ;  /* 0x0000000296007824 */ /* 0x020fe600078e00ff */
[----:B------:R-:W-:Y:S04]  /*5980*/  LEA R4, -R4, RZ, 0x6 ;  /* 0x000000ff04047211 */ /* 0x000fe800078e31ff */
[C---:B------:R-:W-:Y:S04]  /*5990*/  LEA R5, P1, R4.reuse, R236, 0x1 ;  /* 0x000000ec04057211 */ /* 0x040fe800078208ff */
[----:B------:R-:W-:Y:S02]  /*59a0*/  LEA.HI.X.SX32 R4, R4, R237, 0x1, P1 ;  /* 0x000000ed04047211 */ /* 0x000fe400008f0eff */
[----:B------:R-:W-:Y:S03]  /*59b0*/  MOV R236, R5 ;  /* 0x0000000500ec7202 */ /* 0x000fe60000000f00 */
[----:B------:R-:W-:Y:S05]  /*59c0*/  IMAD.MOV.U32 R237, RZ, RZ, R4 ;  /* 0x000000ffffed7224 */ /* 0x000fea00078e0004 */
[----:B------:R-:W-:Y:S01]  /*59d0*/  @!PT LDS RZ, [RZ] ;  /* 0x00000000fffff984 */ /* 0x000fe20000000800 */
[----:B------:R-:W-:Y:S01]  /*59e0*/  @!PT LDS RZ, [RZ] ;  /* 0x00000000fffff984 */ /* 0x000fe20000000800 */
[----:B------:R-:W-:Y:S01]  /*59f0*/  @!PT LDS RZ, [RZ] ;  /* 0x00000000fffff984 */ /* 0x000fe20000000800 */
[----:B------:R1:W-:Y:S04]  /*5a00*/  LDGSTS.E.BYPASS.LTC128B.128 [R0+0x6000], [R236.64] ;  /* 0x06000000ec007fae */ /* 0x0003e8000b901d4c */
[----:B------:R1:W-:Y:S04]  /*5a10*/  LDGSTS.E.BYPASS.LTC128B.128 [R0+0x7000], [R236.64+0x40] ;  /* 0x07000040ec007fae */ /* 0x0003e8000b901d4c */
[----:B------:R1:W-:Y:S04]  /*5a20*/  LDGSTS.E.BYPASS.LTC128B.128 [R0+0x8000], [R236.64+0x80] ;  /* 0x08000080ec007fae */ /* 0x0003e8000b901d4c */
[----:B------:R-:W0:Y:S02]  /*5a30*/  LDGDEPBAR ;  /* 0x00000000000079af */ /* 0x000e240000000000 */
.L_x_70:
[----:B------:R-:W-:Y:S01]  /*5a40*/  LDSM.16.M88.4 R24, [R225] ;  /* 0x00000000e118783b */ /* 0x000fe20000000200 */
[----:B------:R-:W-:Y:S01]  /*5a50*/  IMAD.MOV.U32 R151, RZ, RZ, c[0x0][0x22c] ;  /* 0x00008b00ff977624 */ /* 0x000fe200078e00ff */
[----:B------:R-:W-:Y:S01]  /*5a60*/  ULOP3.LUT UR4, UR5, 0x1, URZ, 0xc0, !UPT ;  /* 0x0000000105047892 */ /* 0x000fe2000f8ec03f */
[----:B------:R-:W-:Y:S01]  /*5a70*/  IMAD.MOV.U32 R155, RZ, RZ, c[0x0][0x22c] ;  /* 0x00008b00ff9b7624 */ /* 0x000fe200078e00ff */
[----:B------:R-:W2:Y:S01]  /*5a80*/  LDSM.16.MT88.4 R8, [R144+0x9000] ;  /* 0x009000009008783b */ /* 0x000ea20000004200 */
[----:B------:R-:W-:Y:S01]  /*5a90*/  IMAD R151, R151, c[0x0][0x1c0], RZ ;  /* 0x0000700097977a24 */ /* 0x000fe200078e02ff */
[----:B------:R-:W-:Y:S01]  /*5aa0*/  UISETP.NE.U32.AND UP0, UPT, UR4, 0x1, UPT ;  /* 0x000000010400788c */ /* 0x000fe2000bf05070 */
[----:B------:R-:W-:Y:S01]  /*5ab0*/  IMAD R155, R155, c[0x0][0x1c0], RZ ;  /* 0x000070009b9b7a24 */ /* 0x000fe200078e02ff */
[----:B------:R-:W3:Y:S01]  /*5ac0*/  LDSM.16.MT88.4 R16, [R144+0xb000] ;  /* 0x00b000009010783b */ /* 0x000ee20000004200 */
[----:B------:R-:W-:Y:S01]  /*5ad0*/  IMAD.U32 R151, R151, -0x40, RZ ;  /* 0xffffffc097977824 */ /* 0x000fe200078e00ff */
[----:B------:R-:W-:Y:S01]  /*5ae0*/  UISETP.GT.AND UP2, UPT, UR5, UR11, UPT ;  /* 0x0000000b0500728c */ /* 0x000fe2000bf44270 */
[----:B------:R-:W-:Y:S01]  /*5af0*/  IMAD.SHL.U32 R155, R155, 0x10, RZ ;  /* 0x000000109b9b7824 */ /* 0x000fe200078e00ff */
[----:B------:R-:W3:Y:S01]  /*5b00*/  LDSM.16.MT88.4 R28, [R144+0xd000] ;  /* 0x00d00000901c783b */ /* 0x000ee20000004200 */
[----:B------:R-:W-:Y:S01]  /*5b10*/  IMAD.MOV.U32 R154, RZ, RZ, c[0x0][0x22c] ;  /* 0x00008b00ff9a7624 */ /* 0x000fe200078e00ff */
[C---:B------:R-:W-:Y:S01]  /*5b20*/  LEA R241, P1, R151.reuse, R148, 0x2 ;  /* 0x0000009497f17211 */ /* 0x040fe200078210ff */
[----:B------:R-:W-:Y:S01]  /*5b30*/  UIADD3 UR4, UR5, -0x1, URZ ;  /* 0xffffffff05047890 */ /* 0x000fe2000fffe03f */
[----:B------:R-:W4:Y:S01]  /*5b40*/  LDL R153, [R1+0x2c] ;  /* 0x00002c0001997983 */ /* 0x000f220000100800 */
[----:B------:R-:W-:Y:S01]  /*5b50*/  IMAD R154, R154, c[0x0][0x1c0], RZ ;  /* 0x000070009a9a7a24 */ /* 0x000fe200078e02ff */
[----:B------:R-:W-:Y:S01]  /*5b60*/  LEA.HI.X.SX32 R240, R151, R149, 0x2, P1 ;  /* 0x0000009597f07211 */ /* 0x000fe200008f16ff */
[----:B------:R-:W-:Y:S01]  /*5b70*/  IMAD.MOV.U32 R151, RZ, RZ, c[0x0][0x22c] ;  /* 0x00008b00ff977624 */ /* 0x000fe200078e00ff */
[----:B------:R-:W-:Y:S01]  /*5b80*/  LDSM.16.M88.4 R32, [R226] ;  /* 0x00000000e220783b */ /* 0x000fe20000000200 */
[----:B------:R-:W-:Y:S01]  /*5b90*/  IMAD.SHL.U32 R154, R154, 0x10, RZ ;  /* 0x000000109a9a7824 */ /* 0x000fe200078e00ff */
[----:B------:R-:W-:Y:S01]  /*5ba0*/  UMOV UR5, UR4 ;  /* 0x0000000400057c82 */ /* 0x000fe20008000000 */
[----:B------:R-:W-:Y:S01]  /*5bb0*/  IMAD R151, R151, c[0x0][0x1c0], RZ ;  /* 0x0000700097977a24 */ /* 0x000fe200078e02ff */
[----:B------:R-:W4:Y:S03]  /*5bc0*/  LDL R152, [R1+0x30] ;  /* 0x0000300001987983 */ /* 0x000f260000100800 */
[----:B------:R-:W-:Y:S01]  /*5bd0*/  IMAD.SHL.U32 R151, R151, 0x8, RZ ;  /* 0x0000000897977824 */ /* 0x000fe200078e00ff */
[----:B------:R-:W1:Y:S04]  /*5be0*/  LDSM.16.MT88.4 R132, [R144+0x9400] ;  /* 0x009400009084783b */ /* 0x000e680000004200 */
[----:B-1----:R1:W4:Y:S04]  /*5bf0*/  LDL R0, [R1] ;  /* 0x0000000001007983 */ /* 0x0023280000100800 */
[----:B------:R-:W1:Y:S04]  /*5c00*/  LDSM.16.MT88.4 R136, [R144+0xb400] ;  /* 0x00b400009088783b */ /* 0x000e680000004200 */
[----:B------:R-:W1:Y:S01]  /*5c10*/  LDSM.16.MT88.4 R140, [R144+0xd400] ;  /* 0x00d40000908c783b */ /* 0x000e620000004200 */
[C---:B--2---:R-:W-:Y:S08]  /*5c20*/  HMMA.16816.F32 R4, R24.reuse, R8, RZ ;  /* 0x000000081804723c */ /* 0x044ff000000018ff */
        /* <DEDUP_REMOVED lines=8> */
[----:B------:R-:W2:Y:S07]  /*5cb0*/  LDSM.16.MT88.4 R132, [R144+0x9800] ;  /* 0x009800009084783b */ /* 0x000eae0000004200 */
[C---:B-1----:R-:W-:Y:S08]  /*5cc0*/  HMMA.16816.F32 R12, R32.reuse, R136, R12 ;  /* 0x00000088200c723c */ /* 0x042ff0000000180c */
[C---:B------:R-:W-:Y:S01]  /*5cd0*/  HMMA.16816.F32 R16, R32.reuse, R138, R16 ;  /* 0x0000008a2010723c */ /* 0x040fe20000001810 */
[----:B------:R-:W1:Y:S07]  /*5ce0*/  LDSM.16.MT88.4 R136, [R144+0xb800] ;  /* 0x00b800009088783b */ /* 0x000e6e0000004200 */
[C---:B------:R-:W-:Y:S08]  /*5cf0*/  HMMA.16816.F32 R20, R32.reuse, R140, R20 ;  /* 0x0000008c2014723c */ /* 0x040ff00000001814 */
[----:B------:R-:W-:Y:S01]  /*5d00*/  HMMA.16816.F32 R24, R32, R142, R24 ;  /* 0x0000008e2018723c */ /* 0x000fe20000001818 */
[----:B------:R-:W3:Y:S04]  /*5d10*/  LDSM.16.MT88.4 R32, [R144+0xd800] ;  /* 0x00d800009020783b */ /* 0x000ee80000004200 */
[----:B------:R-:W-:Y:S03]  /*5d20*/  LDSM.16.MT88.4 R140, [R144+0x9c00] ;  /* 0x009c0000908c783b */ /* 0x000fe60000004200 */
[C---:B--2---:R-:W-:Y:S08]  /*5d30*/  HMMA.16816.F32 R4, R28.reuse, R132, R4 ;  /* 0x000000841c04723c */ /* 0x044ff00000001804 */
[C---:B------:R-:W-:Y:S01]  /*5d40*/  HMMA.16816.F32 R8, R28.reuse, R134, R8 ;  /* 0x000000861c08723c */ /* 0x040fe20000001808 */
[----:B------:R-:W2:Y:S07]  /*5d50*/  LDSM.16.M88.4 R132, [R227] ;  /* 0x00000000e384783b */ /* 0x000eae0000000200 */
[C---:B-1----:R-:W-:Y:S08]  /*5d60*/  HMMA.16816.F32 R12, R28.reuse, R136, R12 ;  /* 0x000000881c0c723c */ /* 0x042ff0000000180c */
[C---:B------:R-:W-:Y:S01]  /*5d70*/  HMMA.16816.F32 R16, R28.reuse, R138, R16 ;  /* 0x0000008a1c10723c */ /* 0x040fe20000001810 */
[----:B------:R-:W1:Y:S07]  /*5d80*/  LDSM.16.MT88.4 R136, [R144+0xbc00] ;  /* 0x00bc00009088783b */ /* 0x000e6e0000004200 */
[C---:B---3--:R-:W-:Y:S08]  /*5d90*/  HMMA.16816.F32 R20, R28.reuse, R32, R20 ;  /* 0x000000201c14723c */ /* 0x048ff00000001814 */
[----:B------:R-:W-:Y:S01]  /*5da0*/  HMMA.16816.F32 R24, R28, R34, R24 ;  /* 0x000000221c18723c */ /* 0x000fe20000001818 */
[----:B------:R-:W3:Y:S04]  /*5db0*/  LDSM.16.MT88.4 R28, [R144+0xdc00] ;  /* 0x00dc0000901c783b */ /* 0x000ee80000004200 */
[----:B------:R-:W-:Y:S03]  /*5dc0*/  LDSM.16.M88.4 R32, [R225+0x2000] ;  /* 0x00200000e120783b */ /* 0x000fe60000000200 */
[C---:B--2---:R-:W-:Y:S08]  /*5dd0*/  HMMA.16816.F32 R4, R132.reuse, R140, R4 ;  /* 0x0000008c8404723c */ /* 0x044ff00000001804 */
[C---:B------:R-:W-:Y:S01]  /*5de0*/  HMMA.16816.F32 R8, R132.reuse, R142, R8 ;  /* 0x0000008e8408723c */ /* 0x040fe20000001808 */
[----:B------:R-:W2:Y:S07]  /*5df0*/  LDSM.16.MT88.4 R140, [R144+0xa000] ;  /* 0x00a00000908c783b */ /* 0x000eae0000004200 */
        /* <DEDUP_REMOVED lines=32> */
[----:B------:R-:W1:Y:S04]  /*6000*/  LDSM.16.MT88.4 R136, [R144+0xcc00] ;  /* 0x00cc00009088783b */ /* 0x000e680000004200 */
[----:B------:R-:W1:Y:S03]  /*6010*/  LDSM.16.MT88.4 R144, [R144+0xec00] ;  /* 0x00ec00009090783b */ /* 0x000e660000004200 */
[C---:B---3--:R-:W-:Y:S07]  /*6020*/  HMMA.16816.F32 R20, R32.reuse, R28, R20 ;  /* 0x0000001c2014723c */ /* 0x048fee0000001814 */
[----:B------:R-:W-:Y:S01]  /*6030*/  IMAD.MOV.U32 R28, RZ, RZ, R241 ;  /* 0x000000ffff1c7224 */ /* 0x000fe200078e00f1 */
[----:B------:R-:W-:Y:S04]  /*6040*/  HMMA.16816.F32 R24, R32, R30, R24 ;  /* 0x0000001e2018723c */ /* 0x000fe80000001818 */
[----:B------:R-:W-:Y:S03]  /*6050*/  IMAD.MOV.U32 R29, RZ, RZ, R240 ;  /* 0x000000ffff1d7224 */ /* 0x000fe600078e00f0 */
[----:B----4-:R-:W-:Y:S01]  /*6060*/  @P0 IADD3 R30, P2, R153, UR8, RZ ;  /* 0x00000008991e0c10 */ /* 0x010fe2000ff5e0ff */
[----:B------:R-:W-:Y:S01]  /*6070*/  IMAD.MOV.U32 R153, RZ, RZ, c[0x0][0x22c] ;  /* 0x00008b00ff997624 */ /* 0x000fe200078e00ff */
[C---:B--2---:R-:W-:Y:S01]  /*6080*/  HMMA.16816.F32 R4, R132.reuse, R140, R4 ;  /* 0x0000008c8404723c */ /* 0x044fe20000001804 */
[----:B------:R-:W-:Y:S04]  /*6090*/  @UP3 UIADD3 UR8, UP1, UR8, -0x100, URZ ;  /* 0xffffff0008083890 */ /* 0x000fe8000ff3e03f */
[----:B------:R-:W-:Y:S01]  /*60a0*/  @P0 IADD3.X R31, R152, UR7, RZ, P2, !PT ;  /* 0x00000007981f0c10 */ /* 0x000fe200097fe4ff */
[----:B------:R-:W-:Y:S01]  /*60b0*/  IMAD R153, R153, c[0x0][0x1c0], RZ ;  /* 0x0000700099997a24 */ /* 0x000fe200078e02ff */
[CC--:B------:R-:W-:Y:S01]  /*60c0*/  LEA R32, P1, R151.reuse, R28.reuse, 0x2 ;  /* 0x0000001c97207211 */ /* 0x0c0fe200078210ff */
[C---:B------:R-:W-:Y:S01]  /*60d0*/  HMMA.16816.F32 R8, R132.reuse, R142, R8 ;  /* 0x0000008e8408723c */ /* 0x040fe20000001808 */
[----:B------:R-:W-:Y:S01]  /*60e0*/  IMAD.MOV.U32 R152, RZ, RZ, c[0x0][0x22c] ;  /* 0x00008b00ff987624 */ /* 0x000fe200078e00ff */
[----:B------:R2:W3:Y:S01]  /*60f0*/  @P0 LDG.E R0, [R30.64+0x20] ;  /* 0x0000200c1e000981 */ /* 0x0004e2000c1e1900 */
[----:B------:R-:W-:Y:S01]  /*6100*/  @UP3 UIADD3.X UR7, UR7, -0x1, URZ, UP1, !UPT ;  /* 0xffffffff07073890 */ /* 0x000fe20008ffe43f */
[-C--:B------:R-:W-:Y:S01]  /*6110*/  LEA.HI.X.SX32 R33, R151, R29.reuse, 0x2, P1 ;  /* 0x0000001d97217211 */ /* 0x080fe200008f16ff */
[----:B------:R-:W-:Y:S01]  /*6120*/  IMAD.SHL.U32 R153, R153, 0x8, RZ ;  /* 0x0000000899997824 */ /* 0x000fe200078e00ff */
[----:B------:R2:W5:Y:S01]  /*6130*/  @P0 LDG.E R252, [R30.64] ;  /* 0x0000000c1efc0981 */ /* 0x000562000c1e1900 */
[----:B------:R-:W-:Y:S01]  /*6140*/  IMAD R152, R152, c[0x0][0x1c0], RZ ;  /* 0x0000700098987a24 */ /* 0x000fe200078e02ff */
[C---:B-1----:R-:W-:Y:S01]  /*6150*/  HMMA.16816.F32 R12, R132.reuse, R136, R12 ;  /* 0x00000088840c723c */ /* 0x042fe2000000180c */
[----:B------:R-:W-:Y:S01]  /*6160*/  IMAD.MOV.U32 R142, RZ, RZ, c[0x0][0x22c] ;  /* 0x00008b00ff8e7624 */ /* 0x000fe200078e00ff */
[----:B------:R2:W5:Y:S02]  /*6170*/  @P0 LDG.E R250, [R30.64+0x80] ;  /* 0x0000800c1efa0981 */ /* 0x000564000c1e1900 */
[----:B------:R-:W-:Y:S02]  /*6180*/  IMAD.SHL.U32 R152, R152, 0x10, RZ ;  /* 0x0000001098987824 */ /* 0x000fe400078e00ff */
[----:B------:R2:W5:Y:S01]  /*6190*/  @P0 LDG.E R251, [R30.64+0xa0] ;  /* 0x0000a00c1efb0981 */ /* 0x000562000c1e1900 */
[----:B------:R-:W-:Y:S01]  /*61a0*/  IMAD R142, R142, c[0x0][0x1c0], RZ ;  /* 0x000070008e8e7a24 */ /* 0x000fe200078e02ff */
[C---:B------:R-:W-:Y:S01]  /*61b0*/  HMMA.16816.F32 R16, R132.reuse, R138, R16 ;  /* 0x0000008a8410723c */ /* 0x040fe20000001810 */
[----:B------:R-:W-:Y:S01]  /*61c0*/  IMAD.MOV.U32 R141, RZ, RZ, c[0x0][0x22c] ;  /* 0x00008b00ff8d7624 */ /* 0x000fe200078e00ff */
[----:B------:R-:W2:Y:S02]  /*61d0*/  LDL R139, [R1+0x8] ;  /* 0x00000800018b7983 */ /* 0x000ea40000100800 */
[----:B------:R-:W-:Y:S02]  /*61e0*/  IMAD.SHL.U32 R142, R142, 0x20, RZ ;  /* 0x000000208e8e7824 */ /* 0x000fe400078e00ff */
[----:B------:R-:W2:Y:S01]  /*61f0*/  LDL R138, [R1+0x10] ;  /* 0x00001000018a7983 */ /* 0x000ea20000100800 */
[----:B------:R-:W-:Y:S01]  /*6200*/  IMAD R141, R141, c[0x0][0x1c0], RZ ;  /* 0x000070008d8d7a24 */ /* 0x000fe200078e02ff */
[C---:B------:R-:W-:Y:S01]  /*6210*/  HMMA.16816.F32 R20, R132.reuse, R144, R20 ;  /* 0x000000908414723c */ /* 0x040fe20000001814 */
[----:B------:R-:W-:Y:S01]  /*6220*/  IMAD.MOV.U32 R140, RZ, RZ, c[0x0][0x22c] ;  /* 0x00008b00ff8c7624 */ /* 0x000fe200078e00ff */
[----:B------:R-:W-:Y:S02]  /*6230*/  RED.E.ADD.F32.FTZ.RN.STRONG.GPU [R28.64], R4 ;  /* 0x000000041c00798e */ /* 0x000fe4000c10e78c */
[----:B------:R-:W-:Y:S02]  /*6240*/  IMAD R141, R141, 0x28, RZ ;  /* 0x000000288d8d7824 */ /* 0x000fe400078e02ff */
[----:B------:R-:W-:Y:S01]  /*6250*/  RED.E.ADD.F32.FTZ.RN.STRONG.GPU [R32.64], R5 ;  /* 0x000000052000798e */ /* 0x000fe2000c10e78c */
[----:B------:R-:W-:Y:S01]  /*6260*/  IMAD R140, R140, c[0x0][0x1c0], RZ ;  /* 0x000070008c8c7a24 */ /* 0x000fe200078e02ff */
[----:B------:R-:W-:Y:S04]  /*6270*/  HMMA.16816.F32 R24, R132, R146, R24 ;  /* 0x000000928418723c */ /* 0x000fe80000001818 */
[----:B------:R-:W-:Y:S01]  /*6280*/  IMAD R140, R140, 0x38, RZ ;  /* 0x000000388c8c7824 */ /* 0x000fe200078e02ff */
[CC--:B--2---:R-:W-:Y:S02]  /*6290*/  LEA R30, P2, R141.reuse, R28.reuse, 0x2 ;  /* 0x0000001c8d1e7211 */ /* 0x0c4fe400078410ff */
[----:B------:R-:W-:Y:S02]  /*62a0*/  IADD3 R134, R152, 0x40, RZ ;  /* 0x0000004098867810 */ /* 0x000fe40007ffe0ff */
[-C--:B------:R-:W-:Y:S03]  /*62b0*/  LEA.HI.X.SX32 R31, R141, R29.reuse, 0x2, P2 ;  /* 0x0000001d8d1f7211 */ /* 0x080fe600010f16ff */
[----:B------:R-:W-:Y:S05]  /*62c0*/  IADD3 R141, R154, 0x20, RZ ;  /* 0x000000209a8d7810 */ /* 0x000fea0007ffe0ff */
[C---:B------:R-:W-:Y:S04]  /*62d0*/  IMAD.IADD R141, R153.reuse, 0x1, R141 ;  /* 0x00000001998d7824 */ /* 0x040fe800078e028d */
[C---:B------:R-:W-:Y:S01]  /*62e0*/  IMAD.IADD R141, R153.reuse, 0x1, R141 ;  /* 0x00000001998d7824 */ /* 0x040fe200078e028d */
[----:B---3--:R1:W-:Y:S01]  /*62f0*/  @P0 STL [R1], R0 ;  /* 0x0000000001000387 */ /* 0x0083e20000100800 */
[CC--:B------:R-:W-:Y:S04]  /*6300*/  LEA R136, P0, R152.reuse, R28.reuse, 0x2 ;  /* 0x0000001c98887211 */ /* 0x0c0fe800078010ff */
[-C--:B------:R-:W-:Y:S02]  /*6310*/  LEA.HI.X.SX32 R137, R152, R29.reuse, 0x2, P0 ;  /* 0x0000001d98897211 */ /* 0x080fe400000f16ff */
[CC--:B------:R-:W-:Y:S03]  /*6320*/  LEA R34, P0, R142.reuse, R28.reuse, 0x2 ;  /* 0x0000001c8e227211 */ /* 0x0c0fe600078010ff */
[----:B------:R2:W-:Y:S01]  /*6330*/  RED.E.ADD.F32.FTZ.RN.STRONG.GPU [R136.64], R6 ;  /* 0x000000068800798e */ /* 0x0005e2000c10e78c */
[-C--:B------:R-:W-:Y:S02]  /*6340*/  LEA.HI.X.SX32 R35, R142, R29.reuse, 0x2, P0 ;  /* 0x0000001d8e237211 */ /* 0x080fe400000f16ff */
[----:B------:R-:W-:Y:S05]  /*6350*/  IADD3 R142, R154, 0x20, RZ ;  /* 0x000000209a8e7810 */ /* 0x000fea0007ffe0ff */
[----:B------:R-:W-:Y:S02]  /*6360*/  IMAD.IADD R142, R153, 0x1, R142 ;  /* 0x00000001998e7824 */ /* 0x000fe400078e028e */
[----:B-1----:R-:W-:Y:S04]  /*6370*/  IMAD.MOV.U32 R0, RZ, RZ, c[0x0][0x22c] ;  /* 0x00008b00ff007624 */ /* 0x002fe800078e00ff */
[----:B------:R-:W-:Y:S04]  /*6380*/  IMAD R0, R0, c[0x0][0x1c0], RZ ;  /* 0x0000700000007a24 */ /* 0x000fe800078e02ff */
[----:B------:R-:W-:Y:S01]  /*6390*/  IMAD R0, R0, 0x18, RZ ;  /* 0x0000001800007824 */ /* 0x000fe200078e02ff */
[-C--:B--2---:R-:W-:Y:S04]  /*63a0*/  LEA R6, P0, R140, R28.reuse, 0x2 ;  /* 0x0000001c8c067211 */ /* 0x084fe800078010ff */
[CC--:B------:R-:W-:Y:S04]  /*63b0*/  LEA R132, P1, R0.reuse, R28.reuse, 0x2 ;  /* 0x0000001c00847211 */ /* 0x0c0fe800078210ff */
[-C--:B------:R-:W-:Y:S01]  /*63c0*/  LEA.HI.X.SX32 R133, R0, R29.reuse, 0x2, P1 ;  /* 0x0000001d00857211 */ /* 0x080fe200008f16ff */
[----:B------:R-:W-:Y:S04]  /*63d0*/  IMAD.MOV.U32 R0, RZ, RZ, c[0x0][0x22c] ;  /* 0x00008b00ff007624 */ /* 0x000fe800078e00ff */
[----:B------:R1:W-:Y:S01]  /*63e0*/  RED.E.ADD.F32.FTZ.RN.STRONG.GPU [R132.64], R7 ;  /* 0x000000078400798e */ /* 0x0003e2000c10e78c */
[----:B------:R-:W-:Y:S03]  /*63f0*/  IMAD R0, R0, c[0x0][0x1c0], RZ ;  /* 0x0000700000007a24 */ /* 0x000fe600078e02ff */
[----:B------:R2:W-:Y:S01]  /*6400*/  RED.E.ADD.F32.FTZ.RN.STRONG.GPU [R34.64], R8 ;  /* 0x000000082200798e */ /* 0x0005e2000c10e78c */
[----:B------:R-:W-:Y:S03]  /*6410*/  IMAD R0, R0, 0x30, RZ ;  /* 0x0000003000007824 */ /* 0x000fe600078e02ff */
[----:B------:R3:W-:Y:S02]  /*6420*/  RED.E.ADD.F32.FTZ.RN.STRONG.GPU [R30.64], R9 ;  /* 0x000000091e00798e */ /* 0x0007e4000c10e78c */
[CC--:B------:R-:W-:Y:S04]  /*6430*/  LEA R4, P1, R0.reuse, R28.reuse, 0x2 ;  /* 0x0000001c00047211 */ /* 0x0c0fe800078210ff */
[-C--:B------:R-:W-:Y:S02]  /*6440*/  LEA.HI.X.SX32 R5, R0, R29.reuse, 0x2, P1 ;  /* 0x0000001d00057211 */ /* 0x080fe400008f16ff */
[----:B------:R-:W4:Y:S04]  /*6450*/  LDL R0, [R1+0xc] ;  /* 0x00000c0001007983 */ /* 0x000f280000100800 */
[----:B------:R3:W-:Y:S04]  /*6460*/  RED.E.ADD.F32.FTZ.RN.STRONG.GPU [R4.64], R10 ;  /* 0x0000000a0400798e */ /* 0x0007e8000c10e78c */
[----:B-1----:R-:W4:Y:S01]  /*6470*/  LDL R132, [R1+0x4] ;  /* 0x0000040001847983 */ /* 0x002f220000100800 */
[-C--:B------:R-:W-:Y:S02]  /*6480*/  LEA.HI.X.SX32 R7, R140, R29.reuse, 0x2, P0 ;  /* 0x0000001d8c077211 */ /* 0x080fe400000f16ff */
[----:B------:R-:W-:Y:S02]  /*6490*/  IADD3 R140, R155, 0x20, RZ ;  /* 0x000000209b8c7810 */ /* 0x000fe40007ffe0ff */
[C---:B--2---:R-:W-:Y:S01]  /*64a0*/  IADD3 R35, R152.reuse, 0x40, RZ ;  /* 0x0000004098237810 */ /* 0x044fe20007ffe0ff */
[----:B------:R1:W-:Y:S01]  /*64b0*/  RED.E.ADD.F32.FTZ.RN.STRONG.GPU [R6.64], R11 ;  /* 0x0000000b0600798e */ /* 0x0003e2000c10e78c */
[----:B------:R-:W-:Y:S02]  /*64c0*/  IADD3 R34, R152, 0x40, RZ ;  /* 0x0000004098227810 */ /* 0x000fe40007ffe0ff */
[-C--:B---3--:R-:W-:Y:S01]  /*64d0*/  LEA R30, P1, R142, R28.reuse, 0x2 ;  /* 0x0000001c8e1e7211 */ /* 0x088fe200078210ff */
[----:B------:R2:W-:Y:S01]  /*64e0*/  RED.E.ADD.F32.FTZ.RN.STRONG.GPU [R28.64+0x80], R12 ;  /* 0x0000800c1c00798e */ /* 0x0005e2000c10e78c */
[----:B------:R-:W-:Y:S01]  /*64f0*/  IADD3 R133, R152, 0x40, RZ ;  /* 0x0000004098857810 */ /* 0x000fe20007ffe0ff */
[C---:B------:R-:W-:Y:S01]  /*6500*/  IMAD.IADD R35, R151.reuse, 0x1, R35 ;  /* 0x0000000197237824 */ /* 0x040fe200078e0223 */
[-C--:B------:R-:W-:Y:S01]  /*6510*/  LEA.HI.X.SX32 R31, R142, R29.reuse, 0x2, P1 ;  /* 0x0000001d8e1f7211 */ /* 0x080fe200008f16ff */
[----:B------:R3:W-:Y:S01]  /*6520*/  RED.E.ADD.F32.FTZ.RN.STRONG.GPU [R32.64+0x80], R13 ;  /* 0x0000800d2000798e */ /* 0x0007e2000c10e78c */
[C---:B------:R-:W-:Y:S02]  /*6530*/  IMAD.IADD R34, R151.reuse, 0x1, R34 ;  /* 0x0000000197227824 */ /* 0x040fe400078e0222 */
[C---:B------:R-:W-:Y:S02]  /*6540*/  IMAD.IADD R133, R151.reuse, 0x1, R133 ;  /* 0x0000000197857824 */ /* 0x040fe400078e0285 */
[C---:B------:R-:W-:Y:S01]  /*6550*/  IMAD.IADD R34, R151.reuse, 0x1, R34 ;  /* 0x0000000197227824 */ /* 0x040fe200078e0222 */
[CC--:B------:R-:W-:Y:S01]  /*6560*/  LEA R4, P0, R140.reuse, R28.reuse, 0x2 ;  /* 0x0000001c8c047211 */ /* 0x0c0fe200078010ff */
[C---:B------:R-:W-:Y:S03]  /*6570*/  IMAD.IADD R133, R151.reuse, 0x1, R133 ;  /* 0x0000000197857824 */ /* 0x040fe600078e0285 */
[-C--:B------:R-:W-:Y:S01]  /*6580*/  LEA.HI.X.SX32 R5, R140, R29.reuse, 0x2, P0 ;  /* 0x0000001d8c057211 */ /* 0x080fe200000f16ff */
[----:B------:R-:W-:Y:S01]  /*6590*/  IMAD.IADD R133, R151, 0x1, R133 ;  /* 0x0000000197857824 */ /* 0x000fe200078e0285 */
[----:B------:R-:W-:Y:S02]  /*65a0*/  IADD3 R140, R154, 0x20, RZ ;  /* 0x000000209a8c7810 */ /* 0x000fe40007ffe0ff */
[-C--:B------:R-:W-:Y:S01]  /*65b0*/  LEA R10, P0, R141, R28.reuse, 0x2 ;  /* 0x0000001c8d0a7211 */ /* 0x080fe200078010ff */
[----:B------:R3:W-:Y:S02]  /*65c0*/  RED.E.ADD.F32.FTZ.RN.STRONG.GPU [R4.64], R14 ;  /* 0x0000000e0400798e */ /* 0x0007e4000c10e78c */
[----:B------:R-:W-:Y:S01]  /*65d0*/  IMAD.IADD R140, R153, 0x1, R140 ;  /* 0x00000001998c7824 */ /* 0x000fe200078e028c */
[-C--:B-1----:R-:W-:Y:S01]  /*65e0*/  LEA.HI.X.SX32 R11, R141, R29.reuse, 0x2, P0 ;  /* 0x0000001d8d0b7211 */ /* 0x082fe200000f16ff */
[----:B------:R1:W-:Y:S02]  /*65f0*/  RED.E.ADD.F32.FTZ.RN.STRONG.GPU [R30.64], R15 ;  /* 0x0000000f1e00798e */ /* 0x0003e4000c10e78c */
[----:B------:R-:W-:Y:S01]  /*6600*/  IMAD.IADD R140, R153, 0x1, R140 ;  /* 0x00000001998c7824 */ /* 0x000fe200078e028c */
[-C--:B------:R-:W-:Y:S01]  /*6610*/  LEA R6, P1, R139, R28.reuse, 0x2 ;  /* 0x0000001c8b067211 */ /* 0x080fe200078210ff */
[----:B------:R1:W-:Y:S02]  /*6620*/  RED.E.ADD.F32.FTZ.RN.STRONG.GPU [R10.64], R16 ;  /* 0x000000100a00798e */ /* 0x0003e4000c10e78c */
[----:B------:R-:W-:Y:S01]  /*6630*/  IMAD.IADD R140, R153, 0x1, R140 ;  /* 0x00000001998c7824 */ /* 0x000fe200078e028c */
[-C--:B------:R-:W-:Y:S02]  /*6640*/  LEA.HI.X.SX32 R7, R139, R29.reuse, 0x2, P1 ;  /* 0x0000001d8b077211 */ /* 0x080fe400008f16ff */
[CC--:B--2---:R-:W-:Y:S02]  /*6650*/  LEA R12, P4, R35.reuse, R28.reuse, 0x2 ;  /* 0x0000001c230c7211 */ /* 0x0c4fe400078810ff */
[CC--:B------:R-:W-:Y:S02]  /*6660*/  LEA R8, P2, R140.reuse, R28.reuse, 0x2 ;  /* 0x0000001c8c087211 */ /* 0x0c0fe400078410ff */
[-C--:B---3--:R-:W-:Y:S02]  /*6670*/  LEA.HI.X.SX32 R13, R35, R29.reuse, 0x2, P4 ;  /* 0x0000001d230d7211 */ /* 0x088fe400020f16ff */
[-C--:B------:R-:W-:Y:S02]  /*6680*/  LEA.HI.X.SX32 R9, R140, R29.reuse, 0x2, P2 ;  /* 0x0000001d8c097211 */ /* 0x080fe400010f16ff */
[----:B------:R-:W-:Y:S04]  /*6690*/  LDSM.16.MT88.4 R140, [R3+0x1c00] ;  /* 0x001c0000038c783b */ /* 0x000fe80000004200 */
[----:B------:R2:W-:Y:S01]  /*66a0*/  RED.E.ADD.F32.FTZ.RN.STRONG.GPU [R8.64], R17 ;  /* 0x000000110800798e */ /* 0x0005e2000c10e78c */
[-C--:B------:R-:W-:Y:S03]  /*66b0*/  LEA R4, P0, R138, R28.reuse, 0x2 ;  /* 0x0000001c8a047211 */ /* 0x080fe600078010ff */
[----:B------:R-:W-:Y:S01]  /*66c0*/  RED.E.ADD.F32.FTZ.RN.STRONG.GPU [R6.64], R18 ;  /* 0x000000120600798e */ /* 0x000fe2000c10e78c */
[-C--:B------:R-:W-:Y:S02]  /*66d0*/  LEA R14, P5, R134, R28.reuse, 0x2 ;  /* 0x0000001c860e7211 */ /* 0x080fe400078a10ff */
[-C--:B------:R-:W-:Y:S02]  /*66e0*/  LEA.HI.X.SX32 R5, R138, R29.reuse, 0x2, P0 ;  /* 0x0000001d8a057211 */ /* 0x080fe400000f16ff */
[-C--:B-1----:R-:W-:Y:S01]  /*66f0*/  LEA.HI.X.SX32 R15, R134, R29.reuse, 0x2, P5 ;  /* 0x0000001d860f7211 */ /* 0x082fe200028f16ff */
[----:B------:R-:W-:Y:S01]  /*6700*/  LDSM.16.MT88.4 R136, [R2+0x12800] ;  /* 0x012800000288783b */ /* 0x000fe20000004200 */
[CC--:B------:R-:W-:Y:S03]  /*6710*/  LEA R10, P3, R34.reuse, R28.reuse, 0x2 ;  /* 0x0000001c220a7211 */ /* 0x0c0fe600078610ff */
[----:B------:R4:W-:Y:S01]  /*6720*/  RED.E.ADD.F32.FTZ.RN.STRONG.GPU [R4.64], R19 ;  /* 0x000000130400798e */ /* 0x0009e2000c10e78c */
[-C--:B------:R-:W-:Y:S03]  /*6730*/  LEA.HI.X.SX32 R11, R34, R29.reuse, 0x2, P3 ;  /* 0x0000001d220b7211 */ /* 0x080fe600018f16ff */
[----:B------:R-:W-:Y:S04]  /*6740*/  RED.E.ADD.F32.FTZ.RN.STRONG.GPU [R28.64+0x100], R20 ;  /* 0x000100141c00798e */ /* 0x000fe8000c10e78c */
[----:B------:R-:W-:Y:S04]  /*6750*/  RED.E.ADD.F32.FTZ.RN.STRONG.GPU [R32.64+0x100], R21 ;  /* 0x000100152000798e */ /* 0x000fe8000c10e78c */
[----:B------:R-:W-:Y:S01]  /*6760*/  RED.E.ADD.F32.FTZ.RN.STRONG.GPU [R14.64], R22 ;  /* 0x000000160e00798e */ /* 0x000fe2000c10e78c */
[CC--:B--2---:R-:W-:Y:S03]  /*6770*/  LEA R8, P2, R133.reuse, R28.reuse, 0x2 ;  /* 0x0000001c85087211 */ /* 0x0c4fe600078410ff */
[----:B------:R-:W-:Y:S01]  /*6780*/  RED.E.ADD.F32.FTZ.RN.STRONG.GPU [R12.64], R23 ;  /* 0x000000170c00798e */ /* 0x000fe2000c10e78c */
[-C--:B------:R-:W-:Y:S03]  /*6790*/  LEA.HI.X.SX32 R9, R133, R29.reuse, 0x2, P2 ;  /* 0x0000001d85097211 */ /* 0x080fe600010f16ff */
[----:B------:R-:W-:Y:S04]  /*67a0*/  RED.E.ADD.F32.FTZ.RN.STRONG.GPU [R10.64], R24 ;  /* 0x000000180a00798e */ /* 0x000fe8000c10e78c */
[----:B------:R-:W-:Y:S04]  /*67b0*/  RED.E.ADD.F32.FTZ.RN.STRONG.GPU [R8.64], R25 ;  /* 0x000000190800798e */ /* 0x000fe8000c10e78c */
[----:B------:R-:W-:Y:S04]  /*67c0*/  LDSM.16.MT88.4 R8, [R3] ;  /* 0x000000000308783b */ /* 0x000fe80000004200 */
[----:B------:R-:W-:Y:S04]  /*67d0*/  LDSM.16.MT88.4 R12, [R2+0x11000] ;  /* 0x01100000020c783b */ /* 0x000fe80000004200 */
[----:B------:R-:W-:Y:S04]  /*67e0*/  LDSM.16.MT88.4 R16, [R3+0x1000] ;  /* 0x001000000310783b */ /* 0x000fe80000004200 */
[----:B------:R-:W-:Y:S04]  /*67f0*/  LDSM.16.MT88.4 R32, [R2+0xf800] ;  /* 0x00f800000220783b */ /* 0x000fe80000004200 */
[----:B------:R-:W-:Y:S01]  /*6800*/  LDSM.16.MT88.4 R20, [R3+0x400] ;  /* 0x000400000314783b */ /* 0x000fe20000004200 */
[CC--:B----4-:R-:W-:Y:S04]  /*6810*/  LEA R4, P0, R0.reuse, R28.reuse, 0x2 ;  /* 0x0000001c00047211 */ /* 0x0d0fe800078010ff */
[-C--:B------:R-:W-:Y:S02]  /*6820*/  LEA.HI.X.SX32 R5, R0, R29.reuse, 0x2, P0 ;  /* 0x0000001d00057211 */ /* 0x080fe400000f16ff */
[----:B------:R-:W-:Y:S02]  /*6830*/  PLOP3.LUT P0, PT, PT, PT, UP2, 0x80, 0x0 ;  /* 0x000000000000781c */ /* 0x000fe40003f0f028 */
[C---:B------:R-:W-:Y:S02]  /*6840*/  IADD3 R0, R3.reuse, -0x3000, RZ ;  /* 0xffffd00003007810 */ /* 0x040fe40007ffe0ff */
[C---:B------:R-:W-:Y:S04]  /*6850*/  LEA R6, P1, R132.reuse, R28, 0x2 ;  /* 0x0000001c84067211 */ /* 0x040fe800078210ff */
        /* <DEDUP_REMOVED lines=237> */
.L_x_72:
        /* <DEDUP_REMOVED lines=18> */
.L_x_73:
[----:B-1----:R-:W1:Y:S01]  /*7850*/  S2R R4, SR_TID.X ;  /* 0x0000000000047919 */ /* 0x002e620000002100 */
[----:B------:R-:W-:Y:S01]  /*7860*/  USHF.L.U32 UR4, UR18, 0x7, URZ ;  /* 0x0000000712047899 */ /* 0x000fe2000800063f */
[----:B-----5:R-:W-:Y:S01]  /*7870*/  IMAD.SHL.U32 R0, R150, 0x2, RZ ;  /* 0x0000000296007824 */ /* 0x020fe200078e00ff */
[----:B------:R-:W-:Y:S01]  /*7880*/  ULDC.64 UR6, c[0x0][0x3a0] ;  /* 0x0000e80000067ab9 */ /* 0x000fe20000000a00 */
[----:B------:R-:W-:Y:S01]  /*7890*/  BAR.SYNC.DEFER_BLOCKING 0x0 ;  /* 0x0000000000007b1d */ /* 0x000fe20000010000 */
[----:B------:R-:W-:Y:S01]  /*78a0*/  USHF.R.S32.HI UR8, URZ, 0x1f, UR4 ;  /* 0x0000001f3f087899 */ /* 0x000fe20008011404 */
[----:B------:R-:W-:Y:S02]  /*78b0*/  IMAD.U32 R10, RZ, RZ, UR36 ;  /* 0x00000024ff0a7e24 */ /* 0x000fe4000f8e00ff */
[----:B------:R-:W-:Y:S01]  /*78c0*/  IMAD.U32 R25, RZ, RZ, UR4 ;  /* 0x00000004ff197e24 */ /* 0x000fe2000f8e00ff */
[----:B------:R-:W-:Y:S01]  /*78d0*/  UIMAD UR5, UR8, UR6, URZ ;  /* 0x00000006080572a4 */ /* 0x000fe2000f8e023f */
[----:B------:R-:W-:Y:S03]  /*78e0*/  BSSY B0, `(.L_x_74) ;  /* 0x000002d000007945 */ /* 0x000fe60003800000 */
[----:B------:R-:W-:-:S03]  /*78f0*/  UIMAD UR5, UR4, UR7, UR5 ;  /* 0x00000007040572a4 */ /* 0x000fc6000f8e0205 */
[----:B------:R-:W-:Y:S02]  /*7900*/  ULDC.64 UR6, c[0x0][0x3b8] ;  /* 0x0000ee0000067ab9 */ /* 0x000fe40000000a00 */
[----:B------:R-:W-:-:S04]  /*7910*/  UIMAD UR6, UR57, UR6, URZ ;  /* 0x00000006390672a4 */ /* 0x000fc8000f8e023f */
[----:B------:R-:W-:Y:S01]  /*7920*/  UIMAD UR6, UR36, UR7, UR6 ;  /* 0x00000007240672a4 */ /* 0x000fe2000f8e0206 */
[----:B-1----:R-:W-:-:S04]  /*7930*/  SHF.R.S32.HI R8, RZ, 0x1f, R4 ;  /* 0x0000001fff087819 */ /* 0x002fc80000011404 */
[----:B------:R-:W-:Y:S01]  /*7940*/  LEA.HI R8, R8, R4, RZ, 0x2 ;  /* 0x0000000408087211 */ /* 0x000fe200078f10ff */
[----:B------:R1:W2:Y:S03]  /*7950*/  LDS.128 R36, [R0+0xa000] ;  /* 0x00a0000000247984 */ /* 0x0002a60000000c00 */
[----:B------:R-:W-:Y:S01]  /*7960*/  LOP3.LUT R3, R8, 0xfffffffc, RZ, 0xc0, !PT ;  /* 0xfffffffc08037812 */ /* 0x000fe200078ec0ff */
[----:B------:R1:W3:Y:S04]  /*7970*/  LDS.128 R32, [R0+0xc000] ;  /* 0x00c0000000207984 */ /* 0x0002e80000000c00 */
[----:B------:R-:W-:Y:S01]  /*7980*/  IMAD.IADD R3, R4, 0x1, -R3 ;  /* 0x0000000104037824 */ /* 0x000fe200078e0a03 */
[----:B------:R1:W4:Y:S03]  /*7990*/  LDS.128 R28, [R0+0xe000] ;  /* 0x00e00000001c7984 */ /* 0x0003260000000c00 */
[----:B------:R-:W-:Y:S01]  /*79a0*/  IMAD.SHL.U32 R6, R3, 0x8, RZ ;  /* 0x0000000803067824 */ /* 0x000fe200078e00ff */
[----:B------:R1:W1:Y:S01]  /*79b0*/  LDS.128 R48, [R0+0xf000] ;  /* 0x00f0000000307984 */ /* 0x0002620000000c00 */
[----:B------:R-:W-:Y:S01]  /*79c0*/  IMAD.U32 R3, RZ, RZ, UR5 ;  /* 0x00000005ff037e24 */ /* 0x000fe2000f8e00ff */
[----:B------:R-:W-:-:S02]  /*79d0*/  UIMAD UR5, UR18, -0x80, UR14 ;  /* 0xffffff80120578a4 */ /* 0x000fc4000f8e020e */
[----:B------:R1:W1:Y:S01]  /*79e0*/  LDS.128 R60, [R0+0x10000] ;  /* 0x01000000003c7984 */ /* 0x0002620000000c00 */
[----:B------:R-:W-:-:S03]  /*79f0*/  SHF.R.S32.HI R7, RZ, 0x1f, R6 ;  /* 0x0000001fff077819 */ /* 0x000fc60000011406 */
[----:B------:R1:W1:Y:S02]  /*7a00*/  LDS.128 R44, [R0+0x11000] ;  /* 0x01100000002c7984 */ /* 0x0002640000000c00 */
[----:B------:R-:W-:Y:S02]  /*7a10*/  IMAD.WIDE.U32 R4, R25, c[0x0][0x3a0], R6 ;  /* 0x0000e80019047a25 */ /* 0x000fe400078e0006 */
[----:B------:R1:W1:Y:S03]  /*7a20*/  LDS.128 R56, [R0+0x12000] ;  /* 0x0120000000387984 */ /* 0x0002660000000c00 */
[----:B------:R-:W-:Y:S01]  /*7a30*/  IADD3 R4, P0, R4, UR11, RZ ;  /* 0x0000000b04047c10 */ /* 0x000fe2000ff1e0ff */
[----:B------:R1:W1:Y:S03]  /*7a40*/  LDS.128 R40, [R0+0x13000] ;  /* 0x0130000000287984 */ /* 0x0002660000000c00 */
[----:B------:R-:W-:Y:S01]  /*7a50*/  IADD3.X R5, R5, UR15, R3, P0, !PT ;  /* 0x0000000f05057c10 */ /* 0x000fe200087fe403 */
[----:B------:R1:W1:Y:S01]  /*7a60*/  LDS.128 R52, [R0+0x14000] ;  /* 0x0140000000347984 */ /* 0x0002620000000c00 */
[----:B------:R-:W-:-:S03]  /*7a70*/  SHF.R.S32.HI R3, RZ, 0x2, R8 ;  /* 0x00000002ff037819 */ /* 0x000fc60000011408 */
[----:B------:R-:W-:Y:S01]  /*7a80*/  IMAD.WIDE.U32 R10, R10, c[0x0][0x3b8], R4 ;  /* 0x0000ee000a0a7a25 */ /* 0x000fe200078e0004 */
[----:B------:R-:W-:Y:S02]  /*7a90*/  ISETP.GE.AND P2, PT, R3, UR5, PT ;  /* 0x0000000503007c0c */ /* 0x000fe4000bf46270 */
[----:B------:R-:W-:Y:S02]  /*7aa0*/  SHF.R.S32.HI R26, RZ, 0x1f, R3 ;  /* 0x0000001fff1a7819 */ /* 0x000fe40000011403 */
[----:B------:R-:W-:-:S09]  /*7ab0*/  IADD3 R24, R11, UR6, RZ ;  /* 0x000000060b187c10 */ /* 0x000fd2000fffe0ff */
[----:B------:R-:W-:Y:S05]  /*7ac0*/  @P2 BRA `(.L_x_75) ;  /* 0x000000e000002947 */ /* 0x000fea0003800000 */
[----:B--234-:R-:W2:Y:S01]  /*7ad0*/  LDS.128 R20, [R0+0xb000] ;  /* 0x00b0000000147984 */ /* 0x01cea20000000c00 */
[----:B------:R-:W-:Y:S02]  /*7ae0*/  MOV R4, R10 ;  /* 0x0000000a00047202 */ /* 0x000fe40000000f00 */
[----:B------:R-:W-:Y:S01]  /*7af0*/  MOV R5, R24 ;  /* 0x0000001800057202 */ /* 0x000fe20000000f00 */
[----:B------:R-:W3:Y:S04]  /*7b00*/  LDS.128 R16, [R0+0x9000] ;  /* 0x0090000000107984 */ /* 0x000ee80000000c00 */
[----:B------:R4:W5:Y:S01]  /*7b10*/  LDS.128 R12, [R0+0xd000] ;  /* 0x00d00000000c7984 */ /* 0x0009620000000c00 */
[----:B------:R-:W-:-:S05]  /*7b20*/  IMAD.WIDE.U32 R8, R3, c[0x0][0x3a0], R4 ;  /* 0x0000e80003087a25 */ /* 0x000fca00078e0004 */
[----:B------:R-:W-:Y:S01]  /*7b30*/  LEA R4, P0, R8, c[0x0][0x340], 0x1 ;  /* 0x0000d00008047a11 */ /* 0x000fe200078008ff */
[----:B-1--4-:R-:W-:-:S04]  /*7b40*/  IMAD R0, R26, c[0x0][0x3a0], RZ ;  /* 0x0000e8001a007a24 */ /* 0x012fc800078e02ff */
[----:B------:R-:W-:-:S05]  /*7b50*/  IMAD R0, R3, c[0x0][0x3a4], R0 ;  /* 0x0000e90003007a24 */ /* 0x000fca00078e0200 */
[----:B------:R-:W-:-:S04]  /*7b60*/  IADD3 R0, R0, R9, RZ ;  /* 0x0000000900007210 */ /* 0x000fc80007ffe0ff */
[----:B------:R-:W-:-:S05]  /*7b70*/  LEA.HI.X R5, R8, c[0x0][0x344], R0, 0x1, P0 ;  /* 0x0000d10008057a11 */ /* 0x000fca00000f0c00 */
[----:B--2---:R1:W-:Y:S04]  /*7b80*/  STG.E.128 [R4.64+0x40], R20 ;  /* 0x0000401404007986 */ /* 0x0043e8000c101d0c */
[----:B---3--:R1:W-:Y:S04]  /*7b90*/  STG.E.128 [R4.64], R16 ;  /* 0x0000001004007986 */ /* 0x0083e8000c101d0c */
[----:B-----5:R1:W-:Y:S02]  /*7ba0*/  STG.E.128 [R4.64+0x80], R12 ;  /* 0x0000800c04007986 */ /* 0x0203e4000c101d0c */
.L_x_75:
[----:B--234-:R-:W-:Y:S05]  /*7bb0*/  BSYNC B0 ;  /* 0x0000000000007941 */ /* 0x01cfea0003800000 */
.L_x_74:
[----:B-1----:R-:W-:Y:S01]  /*7bc0*/  IADD3 R0, R3, 0x40, RZ ;  /* 0x0000004003007810 */ /* 0x002fe20007ffe0ff */
[----:B------:R-:W-:Y:S03]  /*7bd0*/  BSSY B0, `(.L_x_76) ;  /* 0x0000010000007945 */ /* 0x000fe60003800000 */
[----:B------:R-:W-:-:S13]  /*7be0*/  ISETP.GE.AND P1, PT, R0, UR5, PT ;  /* 0x0000000500007c0c */ /* 0x000fda000bf26270 */
[----:B------:R-:W-:Y:S05]  /*7bf0*/  @P1 BRA `(.L_x_77) ;  /* 0x000000d000001947 */ /* 0x000fea0003800000 */
[----:B------:R-:W-:Y:S02]  /*7c00*/  IADD3 R0, P0, R3, 0x40, RZ ;  /* 0x0000004003007810 */ /* 0x000fe40007f1e0ff */
[----:B------:R-:W-:-:S03]  /*7c10*/  MOV R5, R24 ;  /* 0x0000001800057202 */ /* 0x000fc60000000f00 */
[----:B------:R-:W-:-:S04]  /*7c20*/  IMAD.X R4, RZ, RZ, R26, P0 ;  /* 0x000000ffff047224 */ /* 0x000fc800000e061a */
[----:B------:R-:W-:Y:S02]  /*7c30*/  IMAD R8, R4, c[0x0][0x3a0], RZ ;  /* 0x0000e80004087a24 */ /* 0x000fe400078e02ff */
[----:B------:R-:W-:-:S04]  /*7c40*/  IMAD.MOV.U32 R4, RZ, RZ, R10 ;  /* 0x000000ffff047224 */ /* 0x000fc800078e000a */
[----:B------:R-:W-:-:S04]  /*7c50*/  IMAD.WIDE.U32 R10, R0, c[0x0][0x3a0], R4 ;  /* 0x0000e800000a7a25 */ /* 0x000fc800078e0004 */
[----:B------:R-:W-:Y:S01]  /*7c60*/  IMAD R0, R0, c[0x0][0x3a4], R8 ;  /* 0x0000e90000007a24 */ /* 0x000fe200078e0208 */
[----:B------:R-:W-:-:S04]  /*7c70*/  LEA R4, P0, R10, c[0x0][0x340], 0x1 ;  /* 0x0000d0000a047a11 */ /* 0x000fc800078008ff */
[----:B------:R-:W-:-:S04]  /*7c80*/  IADD3 R0, R0, R11, RZ ;  /* 0x0000000b00007210 */ /* 0x000fc80007ffe0ff */
[----:B------:R-:W-:-:S05]  /*7c90*/  LEA.HI.X R5, R10, c[0x0][0x344], R0, 0x1, P0 ;  /* 0x0000d1000a057a11 */ /* 0x000fca00000f0c00 */
[----:B------:R1:W-:Y:S04]  /*7ca0*/  STG.E.128 [R4.64], R36 ;  /* 0x0000002404007986 */ /* 0x0003e8000c101d0c */
[----:B------:R1:W-:Y:S04]  /*7cb0*/  STG.E.128 [R4.64+0x40], R32 ;  /* 0x0000402004007986 */ /* 0x0003e8000c101d0c */
[----:B------:R1:W-:Y:S02]  /*7cc0*/  STG.E.128 [R4.64+0x80], R28 ;  /* 0x0000801c04007986 */ /* 0x0003e4000c101d0c */
.L_x_77:
[----:B------:R-:W-:Y:S05]  /*7cd0*/  BSYNC B0 ;  /* 0x0000000000007941 */ /* 0x000fea0003800000 */
.L_x_76:
        /* <DEDUP_REMOVED lines=15> */
[----:B-1----:R-:W-:Y:S01]  /*7dd0*/  MOV R4, R6 ;  /* 0x0000000600047202 */ /* 0x002fe20000000f00 */
[----:B------:R-:W-:Y:S01]  /*7de0*/  IMAD R10, R26, c[0x0][0x3a8], RZ ;  /* 0x0000ea001a0a7a24 */ /* 0x000fe200078e02ff */
[----:B------:R-:W-:-:S05]  /*7df0*/  MOV R5, R0 ;  /* 0x0000000000057202 */ /* 0x000fca0000000f00 */
[----:B------:R-:W-:-:S04]  /*7e00*/  IMAD.WIDE.U32 R8, R3, c[0x0][0x3a8], R4 ;  /* 0x0000ea0003087a25 */ /* 0x000fc800078e0004 */
[----:B------:R-:W-:-:S05]  /*7e10*/  IMAD R4, R3, c[0x0][0x3ac], R10 ;  /* 0x0000eb0003047a24 */ /* 0x000fca00078e020a */
[----:B------:R-:W-:Y:S02]  /*7e20*/  IADD3 R5, R4, R9, RZ ;  /* 0x0000000904057210 */ /* 0x000fe40007ffe0ff */
[----:B------:R-:W-:-:S04]  /*7e30*/  LEA R4, P0, R8, c[0x0][0x348], 0x1 ;  /* 0x0000d20008047a11 */ /* 0x000fc800078008ff */
[----:B------:R-:W-:-:S05]  /*7e40*/  LEA.HI.X R5, R8, c[0x0][0x34c], R5, 0x1, P0 ;  /* 0x0000d30008057a11 */ /* 0x000fca00000f0c05 */
[----:B------:R1:W-:Y:S04]  /*7e50*/  STG.E.128 [R4.64], R48 ;  /* 0x0000003004007986 */ /* 0x0003e8000c101d0c */
[----:B------:R1:W-:Y:S04]  /*7e60*/  STG.E.128 [R4.64+0x40], R44 ;  /* 0x0000402c04007986 */ /* 0x0003e8000c101d0c */
[----:B------:R1:W-:Y:S02]  /*7e70*/  STG.E.128 [R4.64+0x80], R40 ;  /* 0x0000802804007986 */ /* 0x0003e4000c101d0c */
.L_x_79:
[----:B------:R-:W-:Y:S05]  /*7e80*/  BSYNC B0 ;  /* 0x0000000000007941 */ /* 0x000fea0003800000 */
.L_x_78:
        /* <DEDUP_REMOVED lines=10> */
[----:B------:R1:W-:Y:S04]  /*7f30*/  STG.E.128 [R4.64], R60 ;  /* 0x0000003c04007986 */ /* 0x0003e8000c101d0c */
[----:B------:R1:W-:Y:S04]  /*7f40*/  STG.E.128 [R4.64+0x40], R56 ;  /* 0x0000403804007986 */ /* 0x0003e8000c101d0c */
[----:B------:R1:W-:Y:S02]  /*7f50*/  STG.E.128 [R4.64+0x80], R52 ;  /* 0x0000803404007986 */ /* 0x0003e4000c101d0c */
.L_x_68:
[----:B------:R-:W-:Y:S05]  /*7f60*/  BSYNC B1 ;  /* 0x0000000000017941 */ /* 0x000fea0003800000 */
.L_x_54:
        /* <DEDUP_REMOVED lines=11> */
.L_x_80:
[----:B------:R-:W-:Y:S05]  /*8020*/  EXIT ;  /* 0x000000000000794d */ /* 0x000fea0003800000 */
.L_x_82:
        /* <DEDUP_REMOVED lines=13> */
.L_x_666:


//--------------------- .text._ZN5flash44flash_bwd_dq_dk_dv_loop_seqk_parallel_kernelI23Flash_bwd_kernel_traitsILi96ELi64ELi128ELi8ELi2ELi4ELi4ELb1ELb0EN7cutlass6half_tE19Flash_kernel_traitsILi96ELi64ELi128ELi8ES3_EELb0ELb1ELb0ELb1ELb0ELb0ELb0EEEvNS_16Flash_bwd_paramsE --------------------------
	.section	.text._ZN5flash44flash_bwd_dq_dk_dv_loop_seqk_parallel_kernelI23Flash_bwd_kernel_traitsILi96ELi64ELi128ELi8ELi2ELi4ELi4ELb1ELb0EN7cutlass6half_tE19Flash_kernel_traitsILi96ELi64ELi128ELi8ES3_EELb0ELb1ELb0ELb1ELb0ELb0ELb0EEEvNS_16Flash_bwd_paramsE,"ax",@progbits
	.sectioninfo	@"SHI_REGISTERS=255"
	.align	128
        .global         _ZN5flash44flash_bwd_dq_dk_dv_loop_seqk_parallel_kernelI23Flash_bwd_kernel_traitsILi96ELi64ELi128ELi8ELi2ELi4ELi4ELb1ELb0EN7cutlass6half_tE19Flash_kernel_traitsILi96ELi64ELi128ELi8ES3_EELb0ELb1ELb0ELb1ELb0ELb0ELb0EEEvNS_16Flash_bwd_paramsE
        .type           _ZN5flash44flash_bwd_dq_dk_dv_loop_seqk_parallel_kernelI23Flash_bwd_kernel_traitsILi96ELi64ELi128ELi8ELi2ELi4ELi4ELb1ELb0EN7cutlass6half_tE19Flash_kernel_traitsILi96ELi64ELi128ELi8ES3_EELb0ELb1ELb0ELb1ELb0ELb0ELb0EEEvNS_16Flash_bwd_paramsE,@function
        .size           _ZN5flash44flash_bwd_dq_dk_dv_loop_seqk_parallel_kernelI23Flash_bwd_kernel_traitsILi96ELi64ELi128ELi8ELi2ELi4ELi4ELb1ELb0EN7cutlass6half_tE19Flash_kernel_traitsILi96ELi64ELi128ELi8ES3_EELb0ELb1ELb0ELb1ELb0ELb0ELb0EEEvNS_16Flash_bwd_paramsE,(.L_x_667 - _ZN5flash44flash_bwd_dq_dk_dv_loop_seqk_parallel_kernelI23Flash_bwd_kernel_traitsILi96ELi64ELi128ELi8ELi2ELi4ELi4ELb1ELb0EN7cutlass6half_tE19Flash_kernel_traitsILi96ELi64ELi128ELi8ES3_EELb0ELb1ELb0ELb1ELb0ELb0ELb0EEEvNS_16Flash_bwd_paramsE)
        .other          _ZN5flash44flash_bwd_dq_dk_dv_loop_seqk_parallel_kernelI23Flash_bwd_kernel_traitsILi96ELi64ELi128ELi8ELi2ELi4ELi4ELb1ELb0EN7cutlass6half_tE19Flash_kernel_traitsILi96ELi64ELi128ELi8ES3_EELb0ELb1ELb0ELb1ELb0ELb0ELb0EEEvNS_16Flash_bwd_paramsE,@"STO_CUDA_ENTRY STV_DEFAULT"
_ZN5flash44flash_bwd_dq_dk_dv_loop_seqk_parallel_kernelI23Flash_bwd_kernel_traitsILi96ELi64ELi128ELi8ELi2ELi4ELi4ELb1ELb0EN7cutlass6half_tE19Flash_kernel_traitsILi96ELi64ELi128ELi8ES3_EELb0ELb1ELb0ELb1ELb0ELb0ELb0EEEvNS_16Flash_bwd_paramsE:
.text._ZN5flash44flash_bwd_dq_dk_dv_loop_seqk_parallel_kernelI23Flash_bwd_kernel_traitsILi96ELi64ELi128ELi8ELi2ELi4ELi4ELb1ELb0EN7cutlass6half_tE19Flash_kernel_traitsILi96ELi64ELi128ELi8ES3_EELb0ELb1ELb0ELb1ELb0ELb0ELb0EEEvNS_16Flash_bwd_paramsE:
        /* <DEDUP_REMOVED lines=34> */
[CC--:B------:R-:W-:Y:S01]  /*0220*/  LEA.HI R7, R20.reuse, R21.reuse, RZ, 0x2 ;  /* 0x0000001514077211 */ /* 0x0c0fe200078f10ff */
[----:B------:R-:W-:Y:S01]  /*0230*/  ULDC UR9, c[0x0][0x1c0] ;  /* 0x0000700000097ab9 */ /* 0x000fe20000000800 */
[----:B------:R-:W-:Y:S01]  /*0240*/  SHF.R.S32.HI R0, RZ, 0x3, R18 ;  /* 0x00000003ff007819 */ /* 0x000fe20000011412 */
[----:B------:R-:W-:Y:S01]  /*0250*/  UIMAD UR54, UR6, UR4, UR54 ;  /* 0x00000004063672a4 */ /* 0x000fe2000f8e0236 */
[----:B------:R-:W-:Y:S01]  /*0260*/  LOP3.LUT R2, R7, 0xfffffffc, RZ, 0xc0, !PT ;  /* 0xfffffffc07027812 */ /* 0x000fe200078ec0ff */
[----:B---3--:R-:W-:Y:S01]  /*0270*/  UIMAD UR51, UR5, UR30, URZ ;  /* 0x0000001e053372a4 */ /* 0x008fe2000f8e023f */
[-C--:B------:R-:W-:Y:S01]  /*0280*/  LEA.HI R4, R20, R21.reuse, RZ, 0x4 ;  /* 0x0000001514047211 */ /* 0x080fe200078f20ff */
[----:B------:R-:W-:Y:S01]  /*0290*/  IMAD.SHL.U32 R0, R0, 0x40, RZ ;  /* 0x0000004000007824 */ /* 0x000fe200078e00ff */
[----:B------:R-:W-:Y:S01]  /*02a0*/  LEA.HI R17, R20, R21, RZ, 0x5 ;  /* 0x0000001514117211 */ /* 0x000fe200078f28ff */
[----:B------:R-:W-:Y:S01]  /*02b0*/  IMAD.IADD R16, R21, 0x1, -R2 ;  /* 0x0000000115107824 */ /* 0x000fe200078e0a02 */
[----:B------:R-:W-:Y:S01]  /*02c0*/  SHF.R.S32.HI R5, RZ, 0x4, R4 ;  /* 0x00000004ff057819 */ /* 0x000fe20000011404 */
[----:B------:R-:W-:Y:S01]  /*02d0*/  UIMAD.WIDE.U32 UR42, UR30, UR14, URZ ;  /* 0x0000000e1e2a72a5 */ /* 0x000fe2000f8e003f */
[----:B------:R-:W-:Y:S01]  /*02e0*/  LOP3.LUT R0, R0, 0xc0, RZ, 0xc0, !PT ;  /* 0x000000c000007812 */ /* 0x000fe200078ec0ff */
[----:B------:R-:W-:Y:S01]  /*02f0*/  IMAD.SHL.U32 R22, R16, 0x8, RZ ;  /* 0x0000000810167824 */ /* 0x000fe200078e00ff */
[----:B------:R-:W-:Y:S01]  /*0300*/  LEA.HI R2, R4, R5, RZ, 0x1 ;  /* 0x0000000504027211 */ /* 0x000fe200078f08ff */
[----:B------:R-:W-:Y:S01]  /*0310*/  UIMAD UR4, UR30, UR9, UR34 ;  /* 0x000000091e0472a4 */ /* 0x000fe2000f8e0222 */
[----:B------:R-:W-:Y:S01]  /*0320*/  SHF.R.S32.HI R11, RZ, 0x2, R7 ;  /* 0x00000002ff0b7819 */ /* 0x000fe20000011407 */
[----:B------:R-:W-:Y:S01]  /*0330*/  @!UP5 UIMAD UR5, UR30, UR11, UR34 ;  /* 0x0000000b1e05d2a4 */ /* 0x000fe2000f8e0222 */
[----:B------:R-:W-:Y:S01]  /*0340*/  LOP3.LUT R3, R0, 0x18, R22, 0xf8, !PT ;  /* 0x0000001800037812 */ /* 0x000fe200078ef816 */
[----:B------:R-:W-:Y:S01]  /*0350*/  STL [R1], R22 ;  /* 0x0000001601007387 */ /* 0x000fe20000100800 */
[----:B------:R-:W-:Y:S01]  /*0360*/  SHF.R.U32.HI R0, RZ, 0x3, R0 ;  /* 0x00000003ff007819 */ /* 0x000fe20000011600 */
[----:B------:R-:W-:Y:S01]  /*0370*/  USHF.L.U32 UR44, UR45, 0x6, URZ ;  /* 0x000000062d2c7899 */ /* 0x000fe2000800063f */
[----:B------:R-:W-:Y:S01]  /*0380*/  LOP3.LUT R2, R2, 0xfffffffe, RZ, 0xc0, !PT ;  /* 0xfffffffe02027812 */ /* 0x000fe200078ec0ff */
[----:B------:R-:W-:Y:S01]  /*0390*/  ULDC UR48, c[0x0][0x214] ;  /* 0x0000850000307ab9 */ /* 0x000fe20000000800 */
[----:B------:R-:W-:Y:S01]  /*03a0*/  LOP3.LUT R9, R3, R0, RZ, 0x3c, !PT ;  /* 0x0000000003097212 */ /* 0x000fe200078e3cff */
[----:B------:R-:W-:Y:S01]  /*03b0*/  ULDC UR55, c[0x0][0x1c8] ;  /* 0x0000720000377ab9 */ /* 0x000fe20000000800 */
[----:B------:R-:W-:Y:S01]  /*03c0*/  LOP3.LUT R0, R4, 0xfffffff0, RZ, 0xc0, !PT ;  /* 0xfffffff004007812 */ /* 0x000fe200078ec0ff */
[----:B------:R-:W-:Y:S01]  /*03d0*/  IMAD.IADD R14, R5, 0x1, -R2 ;  /* 0x00000001050e7824 */ /* 0x000fe200078e0a02 */
[--C-:B------:R-:W-:Y:S01]  /*03e0*/  SHF.R.S32.HI R6, RZ, 0x5, R17.reuse ;  /* 0x00000005ff067819 */ /* 0x100fe20000011411 */
[----:B------:R-:W-:Y:S01]  /*03f0*/  ULDC.U8 UR8, c[0x0][0x3d0] ;  /* 0x0000f40000087ab9 */ /* 0x000fe20000000000 */
[----:B------:R-:W-:Y:S01]  /*0400*/  SHF.R.S32.HI R2, RZ, 0x1f, R17 ;  /* 0x0000001fff027819 */ /* 0x000fe20000011411 */
[----:B------:R-:W-:Y:S01]  /*0410*/  IMAD.IADD R0, R21, 0x1, -R0 ;  /* 0x0000000115007824 */ /* 0x000fe200078e0a00 */
[-C--:B------:R-:W-:Y:S01]  /*0420*/  LEA.HI R3, R7, R11.reuse, RZ, 0x1 ;  /* 0x0000000b07037211 */ /* 0x080fe200078f08ff */
[----:B------:R-:W-:Y:S01]  /*0430*/  ULDC UR49, c[0x0][0x224] ;  /* 0x0000890000317ab9 */ /* 0x000fe20000000800 */
[-C--:B------:R-:W-:Y:S01]  /*0440*/  LEA.HI R2, R2, R6.reuse, RZ, 0x2 ;  /* 0x0000000602027211 */ /* 0x080fe200078f10ff */
[----:B------:R-:W-:Y:S01]  /*0450*/  @UP5 UIMAD UR53, UR30, UR48, URZ ;  /* 0x000000301e3552a4 */ /* 0x000fe2000f8e023f */
[----:B------:R-:W-:Y:S01]  /*0460*/  LEA.HI R4, R17, R6, RZ, 0x1 ;  /* 0x0000000611047211 */ /* 0x000fe200078f08ff */
[----:B------:R-:W-:Y:S01]  /*0470*/  ULDC.64 UR12, c[0x0][0x118] ;  /* 0x00004600000c7ab9 */ /* 0x000fe20000000a00 */
[----:B------:R-:W-:Y:S01]  /*0480*/  LOP3.LUT R3, R3, 0x7fffffe, RZ, 0xc0, !PT ;  /* 0x07fffffe03037812 */ /* 0x000fe200078ec0ff */
[----:B------:R-:W-:Y:S01]  /*0490*/  UMOV UR60, 0x4 ;  /* 0x00000004003c7882 */ /* 0x000fe20000000000 */
[----:B------:R-:W-:Y:S01]  /*04a0*/  SHF.R.S32.HI R5, RZ, 0x1f, R0 ;  /* 0x0000001fff057819 */ /* 0x000fe20000011400 */
[----:B------:R-:W-:Y:S01]  /*04b0*/  ULOP3.LUT UR55, UR34, UR55, URZ, 0x3c, !UPT ;  /* 0x0000003722377292 */ /* 0x000fe2000f8e3c3f */
[----:B------:R-:W-:Y:S01]  /*04c0*/  LOP3.LUT R2, R2, 0xfffffffc, RZ, 0xc0, !PT ;  /* 0xfffffffc02027812 */ /* 0x000fe200078ec0ff */
[----:B------:R-:W-:Y:S01]  /*04d0*/  IMAD.IADD R3, R11, 0x1, -R3 ;  /* 0x000000010b037824 */ /* 0x000fe200078e0a03 */
[----:B------:R-:W-:Y:S01]  /*04e0*/  LOP3.LUT R4, R4, 0xfffffffe, RZ, 0xc0, !PT ;  /* 0xfffffffe04047812 */ /* 0x000fe200078ec0ff */
[----:B------:R-:W-:Y:S01]  /*04f0*/  USHF.R.S32.HI UR56, URZ, 0x1f, UR34 ;  /* 0x0000001f3f387899 */ /* 0x000fe20008011422 */
[-C--:B------:R-:W-:Y:S01]  /*0500*/  LEA.HI R8, R0, R0.reuse, RZ, 0x1 ;  /* 0x0000000000087211 */ /* 0x080fe200078f08ff */
[C---:B------:R-:W-:Y:S01]  /*0510*/  IMAD.IADD R10, R6.reuse, 0x1, -R2 ;  /* 0x00000001060a7824 */ /* 0x040fe200078e0a02 */
[----:B------:R-:W-:Y:S01]  /*0520*/  LEA.HI R13, R5, R0, RZ, 0x3 ;  /* 0x00000000050d7211 */ /* 0x000fe200078f18ff */
[----:B------:R-:W-:Y:S01]  /*0530*/  IMAD.IADD R227, R6, 0x1, -R4 ;  /* 0x0000000106e37824 */ /* 0x000fe200078e0a04 */
[----:B------:R-:W-:Y:S01]  /*0540*/  LOP3.LUT R5, R8, 0x7fffffe, RZ, 0xc0, !PT ;  /* 0x07fffffe08057812 */ /* 0x000fe200078ec0ff */
[----:B------:R-:W-:Y:S01]  /*0550*/  IMAD R6, R6, 0x8, R3 ;  /* 0x0000000806067824 */ /* 0x000fe200078e0203 */
[----:B------:R-:W-:Y:S01]  /*0560*/  LOP3.LUT R2, R13, 0xfffffff8, RZ, 0xc0, !PT ;  /* 0xfffffff80d027812 */ /* 0x000fe200078ec0ff */
[----:B------:R-:W-:Y:S01]  /*0570*/  USHF.L.U32 UR61, UR30, 0x7, URZ ;  /* 0x000000071e3d7899 */ /* 0x000fe2000800063f */
[----:B------:R-:W-:Y:S01]  /*0580*/  LOP3.LUT R4, R18, 0xfffffff8, RZ, 0xc0, !PT ;  /* 0xfffffff812047812 */ /* 0x000fe200078ec0ff */
[C---:B------:R-:W-:Y:S01]  /*0590*/  IMAD.IADD R19, R0.reuse, 0x1, -R5 ;  /* 0x0000000100137824 */ /* 0x040fe200078e0a05 */
[----:B------:R-:W-:Y:S01]  /*05a0*/  SHF.R.S32.HI R3, RZ, 0x1f, R7 ;  /* 0x0000001fff037819 */ /* 0x000fe20000011407 */
[----:B------:R-:W-:Y:S01]  /*05b0*/  IMAD.IADD R12, R0, 0x1, -R2 ;  /* 0x00000001000c7824 */ /* 0x000fe200078e0a02 */
[----:B------:R-:W-:Y:S01]  /*05c0*/  UISETP.NE.AND UP6, UPT, UR8, URZ, UPT ;  /* 0x0000003f0800728c */ /* 0x000fe2000bfc5270 */
[----:B------:R-:W-:Y:S01]  /*05d0*/  IMAD.IADD R4, R21, 0x1, -R4 ;  /* 0x0000000115047824 */ /* 0x000fe200078e0a04 */
[----:B------:R-:W-:Y:S01]  /*05e0*/  LEA.HI R0, R3, R11, RZ, 0x3 ;  /* 0x0000000b03007211 */ /* 0x000fe200078f18ff */
[----:B------:R-:W-:Y:S01]  /*05f0*/  IMAD.U32 R5, R6, 0x20, R9 ;  /* 0x0000002006057824 */ /* 0x000fe200078e0009 */
[----:B------:R-:W-:Y:S01]  /*0600*/  LEA.HI R3, R20, R21, RZ, 0x6 ;  /* 0x0000001514037211 */ /* 0x000fe200078f30ff */
[----:B------:R-:W-:Y:S01]  /*0610*/  USHF.R.S32.HI UR58, URZ, 0x1f, UR30 ;  /* 0x0000001f3f3a7899 */ /* 0x000fe2000801141e */
[----:B------:R-:W-:Y:S01]  /*0620*/  LOP3.LUT R0, R0, 0xfffffff8, RZ, 0xc0, !PT ;  /* 0xfffffff800007812 */ /* 0x000fe200078ec0ff */
[----:B------:R-:W-:Y:S01]  /*0630*/  USHF.R.S32.HI UR57, URZ, 0x1f, UR34 ;  /* 0x0000001f3f397899 */ /* 0x000fe20008011422 */
[----:B------:R-:W-:Y:S01]  /*0640*/  LEA.HI R7, R4, R4, RZ, 0x1 ;  /* 0x0000000404077211 */ /* 0x000fe200078f08ff */
[----:B------:R1:W-:Y:S01]  /*0650*/  STL [R1+0x30], R5 ;  /* 0x0000300501007387 */ /* 0x0003e20000100800 */
[----:B------:R-:W-:Y:S01]  /*0660*/  SHF.R.S32.HI R9, RZ, 0x6, R3 ;  /* 0x00000006ff097819 */ /* 0x000fe20000011403 */
[----:B------:R-:W-:Y:S01]  /*0670*/  IMAD.IADD R0, R11, 0x1, -R0 ;  /* 0x000000010b007824 */ /* 0x000fe200078e0a00 */
[----:B------:R-:W-:Y:S01]  /*0680*/  LOP3.LUT R2, R7, 0x3fffffe, RZ, 0xc0, !PT ;  /* 0x03fffffe07027812 */ /* 0x000fe200078ec0ff */
[----:B------:R-:W-:Y:S01]  /*0690*/  UIMAD.WIDE.U32 UR40, UR36, UR42, URZ ;  /* 0x0000002a242872a5 */ /* 0x000fe2000f8e003f */
[----:B------:R-:W-:Y:S01]  /*06a0*/  LOP3.LUT P5, RZ, R12, 0x2, RZ, 0xc0, !PT ;  /* 0x000000020cff7812 */ /* 0x000fe200078ac0ff */
[----:B------:R-:W-:Y:S01]  /*06b0*/  UIMAD UR50, UR37, UR42, URZ ;  /* 0x0000002a253272a4 */ /* 0x000fe2000f8e023f */
[C---:B------:R-:W-:Y:S01]  /*06c0*/  LOP3.LUT R3, R0.reuse, 0x1, RZ, 0xc0, !PT ;  /* 0x0000000100037812 */ /* 0x040fe200078ec0ff */
[----:B------:R-:W-:Y:S01]  /*06d0*/  USHF.R.S32.HI UR52, URZ, 0x1f, UR46 ;  /* 0x0000001f3f347899 */ /* 0x000fe2000801142e */
[----:B------:R-:W-:Y:S01]  /*06e0*/  LOP3.LUT P2, RZ, R0, 0x2, RZ, 0xc0, !PT ;  /* 0x0000000200ff7812 */ /* 0x000fe2000784c0ff */
[----:B------:R-:W-:Y:S01]  /*06f0*/  UIMAD UR49, UR4, UR49, URZ ;  /* 0x00000031043172a4 */ /* 0x000fe2000f8e023f */
[----:B------:R-:W-:Y:S01]  /*0700*/  ISETP.NE.U32.AND P3, PT, R3, 0x1, PT ;  /* 0x000000010300780c */ /* 0x000fe20003f65070 */
[----:B------:R-:W-:Y:S01]  /*0710*/  IMAD.SHL.U32 R3, R4, 0x40, RZ ;  /* 0x0000004004037824 */ /* 0x000fe200078e00ff */
[----:B------:R-:W-:Y:S01]  /*0720*/  LOP3.LUT P6, RZ, R12, 0x4, RZ, 0xc0, !PT ;  /* 0x000000040cff7812 */ /* 0x000fe200078cc0ff */
[----:B------:R-:W-:Y:S01]  /*0730*/  @!UP5 UIMAD UR48, UR5, UR48, URZ ;  /* 0x000000300530d2a4 */ /* 0x000fe2000f8e023f */
[----:B------:R-:W-:Y:S01]  /*0740*/  SEL R222, R226, 0xffffffe0, !P5 ;  /* 0xffffffe0e2de7807 */ /* 0x000fe20006800000 */
[----:B------:R-:W-:Y:S01]  /*0750*/  USHF.R.S32.HI UR47, URZ, 0x1f, UR44 ;  /* 0x0000001f3f2f7899 */ /* 0x000fe2000801142c */
[----:B------:R-:W-:Y:S01]  /*0760*/  LOP3.LUT R6, R3, 0x1c0, RZ, 0xc0, !PT ;  /* 0x000001c003067812 */ /* 0x000fe200078ec0ff */
[----:B------:R-:W-:Y:S01]  /*0770*/  IMAD.SHL.U32 R3, R10, 0x10, RZ ;  /* 0x000000100a037824 */ /* 0x000fe200078e00ff */
[----:B------:R-:W-:Y:S01]  /*0780*/  SEL R230, R230, 0x10, !P3 ;  /* 0x00000010e6e67807 */ /* 0x000fe20005800000 */
[----:B------:R-:W-:Y:S01]  /*0790*/  UMOV UR39, 0xffffd000 ;  /* 0xffffd00000277882 */ /* 0x000fe20000000000 */
[----:B------:R-:W-:-:S02]  /*07a0*/  SEL R223, R223, 0x40, P6 ;  /* 0x00000040dfdf7807 */ /* 0x000fc40003000000 */
[----:B------:R-:W-:Y:S01]  /*07b0*/  LOP3.LUT R3, R6, 0x30, R3, 0xf8, !PT ;  /* 0x0000003006037812 */ /* 0x000fe200078ef803 */
[----:B-1----:R-:W-:Y:S01]  /*07c0*/  IMAD.IADD R5, R4, 0x1, -R2 ;  /* 0x0000000104057824 */ /* 0x002fe200078e0a02 */
[----:B------:R-:W-:Y:S01]  /*07d0*/  SHF.R.S32.HI R4, RZ, 0x1f, R8 ;  /* 0x0000001fff047819 */ /* 0x000fe20000011408 */
[----:B------:R-:W-:-:S04]  /*07e0*/  IMAD R2, R9, 0x4, R14 ;  /* 0x0000000409027824 */ /* 0x000fc800078e020e */
[----:B------:R-:W-:Y:S01]  /*07f0*/  IMAD R15, R2, 0x8, R5 ;  /* 0x00000008020f7824 */ /* 0x000fe200078e0205 */
[----:B------:R-:W-:Y:S02]  /*0800*/  SHF.R.S32.HI R5, RZ, 0x1, R8 ;  /* 0x00000001ff057819 */ /* 0x000fe40000011408 */
[----:B------:R-:W-:Y:S02]  /*0810*/  SHF.R.S32.HI R2, RZ, 0x1, R7 ;  /* 0x00000001ff027819 */ /* 0x000fe40000011407 */
[----:B------:R-:W-:Y:S02]  /*0820*/  LEA.HI R4, R4, R5, RZ, 0x2 ;  /* 0x0000000504047211 */ /* 0x000fe400078f10ff */
[C---:B------:R-:W-:Y:S01]  /*0830*/  LOP3.LUT P4, RZ, R2.reuse, 0x2, RZ, 0xc0, !PT ;  /* 0x0000000202ff7812 */ /* 0x040fe2000788c0ff */
[----:B------:R-:W-:Y:S01]  /*0840*/  IMAD.SHL.U32 R2, R2, 0x40, RZ ;  /* 0x0000004002027824 */ /* 0x000fe200078e00ff */
[----:B------:R-:W-:Y:S02]  /*0850*/  LOP3.LUT R4, R4, 0xfffffffc, RZ, 0xc0, !PT ;  /* 0xfffffffc04047812 */ /* 0x000fe400078ec0ff */
[----:B------:R-:W-:-:S02]  /*0860*/  LEA.HI R7, R0, R0, RZ, 0x1 ;  /* 0x0000000000077211 */ /* 0x000fc400078f08ff */
[----:B------:R-:W-:Y:S01]  /*0870*/  LOP3.LUT R2, R2, 0xc0, RZ, 0xc0, !PT ;  /* 0x000000c002027812 */ /* 0x000fe200078ec0ff */
[----:B------:R-:W-:Y:S01]  /*0880*/  IMAD.IADD R11, R5, 0x1, -R4 ;  /* 0x00000001050b7824 */ /* 0x000fe200078e0a04 */
[--C-:B------:R-:W-:Y:S02]  /*0890*/  LOP3.LUT R4, R3, 0x8, R18.reuse, 0xf8, !PT ;  /* 0x0000000803047812 */ /* 0x100fe400078ef812 */
[----:B------:R-:W-:Y:S02]  /*08a0*/  LOP3.LUT R5, R2, 0x8, R18, 0xf8, !PT ;  /* 0x0000000802057812 */ /* 0x000fe400078ef812 */
[----:B------:R-:W-:Y:S02]  /*08b0*/  SHF.R.U32.HI R3, RZ, 0x3, R2 ;  /* 0x00000003ff037819 */ /* 0x000fe40000011602 */
[----:B------:R-:W-:Y:S02]  /*08c0*/  SHF.R.U32.HI R2, RZ, 0x3, R6 ;  /* 0x00000003ff027819 */ /* 0x000fe40000011606 */
[----:B------:R-:W-:-:S02]  /*08d0*/  LOP3.LUT R218, R5, R3, RZ, 0x3c, !PT ;  /* 0x0000000305da7212 */ /* 0x000fc400078e3cff */
[----:B------:R-:W-:Y:S01]  /*08e0*/  LOP3.LUT R18, R4, R2, RZ, 0x3c, !PT ;  /* 0x0000000204127212 */ /* 0x000fe200078e3cff */
[----:B------:R-:W-:Y:S01]  /*08f0*/  IMAD.SHL.U32 R4, R16, 0x2, RZ ;  /* 0x0000000210047824 */ /* 0x000fe200078e00ff */
[----:B------:R-:W-:Y:S01]  /*0900*/  LOP3.LUT R2, R7, 0x3fffffe, RZ, 0xc0, !PT ;  /* 0x03fffffe07027812 */ /* 0x000fe200078ec0ff */
[----:B------:R-:W-:Y:S01]  /*0910*/  IMAD.U32 R218, R15, 0x20, R218 ;  /* 0x000000200fda7824 */ /* 0x000fe200078e00da */
[----:B------:R-:W-:Y:S02]  /*0920*/  LOP3.LUT R3, R17, 0xffffffe0, RZ, 0xc0, !PT ;  /* 0xffffffe011037812 */ /* 0x000fe400078ec0ff */
[----:B------:R-:W-:Y:S01]  /*0930*/  LEA.HI R8, R20, R21, RZ, 0x7 ;  /* 0x0000001514087211 */ /* 0x000fe200078f38ff */
[----:B------:R-:W-:Y:S01]  /*0940*/  IMAD.IADD R6, R0, 0x1, -R2 ;  /* 0x0000000100067824 */ /* 0x000fe200078e0a02 */
[----:B------:R-:W-:Y:S01]  /*0950*/  SEL R217, R226, 0xffffffe0, !P4 ;  /* 0xffffffe0e2d97807 */ /* 0x000fe20006000000 */
[----:B------:R-:W-:Y:S01]  /*0960*/  IMAD.SHL.U32 R2, R0, 0x40, RZ ;  /* 0x0000004000027824 */ /* 0x000fe200078e00ff */
[----:B------:R-:W-:Y:S01]  /*0970*/  LOP3.LUT P0, RZ, R11, 0x2, RZ, 0xc0, !PT ;  /* 0x000000020bff7812 */ /* 0x000fe2000780c0ff */
[C---:B------:R-:W-:Y:S01]  /*0980*/  IMAD.IADD R24, R21.reuse, 0x1, -R3 ;  /* 0x0000000115187824 */ /* 0x040fe200078e0a03 */
[----:B------:R-:W-:Y:S01]  /*0990*/  SHF.R.S32.HI R3, RZ, 0x3, R13 ;  /* 0x00000003ff037819 */ /* 0x000fe2000001140d */
[----:B------:R-:W-:Y:S01]  /*09a0*/  IMAD.SHL.U32 R21, R21, 0x2, RZ ;  /* 0x0000000215157824 */ /* 0x000fe200078e00ff */
[----:B------:R-:W-:Y:S01]  /*09b0*/  LOP3.LUT R2, R2, 0x1c0, RZ, 0xc0, !PT ;  /* 0x000001c002027812 */ /* 0x000fe200078ec0ff */
[----:B------:R-:W-:Y:S01]  /*09c0*/  IMAD.SHL.U32 R0, R9, 0x20, RZ ;  /* 0x0000002009007824 */ /* 0x000fe200078e00ff */
[----:B------:R-:W-:Y:S01]  /*09d0*/  STL [R1+0x54], R24 ;  /* 0x0000541801007387 */ /* 0x000fe20000100800 */
[----:B------:R-:W-:Y:S01]  /*09e0*/  IMAD R19, R3, 0x8, R19 ;  /* 0x0000000803137824 */ /* 0x000fe200078e0213 */
[----:B------:R-:W-:Y:S01]  /*09f0*/  SEL R226, R226, 0xffffffe0, !P0 ;  /* 0xffffffe0e2e27807 */ /* 0x000fe20004000000 */
[----:B------:R-:W-:Y:S01]  /*0a00*/  IMAD R221, R10, 0x2, R3 ;  /* 0x000000020add7824 */ /* 0x000fe200078e0203 */
[----:B------:R-:W-:Y:S01]  /*0a10*/  LOP3.LUT R9, R0, 0x6, R21, 0xf8, !PT ;  /* 0x0000000600097812 */ /* 0x000fe200078ef815 */
[----:B------:R-:W-:Y:S01]  /*0a20*/  IMAD R217, R218, 0x2, R217 ;  /* 0x00000002dad97824 */ /* 0x000fe200078e02d9 */
[----:B------:R-:W-:Y:S01]  /*0a30*/  LOP3.LUT R5, R2, 0x20, R0, 0xf8, !PT ;  /* 0x0000002002057812 */ /* 0x000fe200078ef800 */
[----:B------:R-:W-:Y:S01]  /*0a40*/  IMAD R0, R10, 0x200, R4 ;  /* 0x000002000a007824 */ /* 0x000fe200078e0204 */
[----:B------:R-:W-:Y:S01]  /*0a50*/  SHF.R.S32.HI R3, RZ, 0x7, R8 ;  /* 0x00000007ff037819 */ /* 0x000fe20000011408 */
[----:B------:R1:W-:Y:S01]  /*0a60*/  STL [R1+0x58], R9 ;  /* 0x0000580901007387 */ /* 0x0003e20000100800 */
[----:B------:R-:W-:Y:S01]  /*0a70*/  SHF.R.U32.HI R2, RZ, 0x3, R2 ;  /* 0x00000003ff027819 */ /* 0x000fe20000011602 */
[----:B------:R-:W-:-:S03]  /*0a80*/  IMAD.SHL.U32 R218, R218, 0x2, RZ ;  /* 0x00000002dada7824 */ /* 0x000fc600078e00ff */
[----:B------:R-:W-:Y:S01]  /*0a90*/  LOP3.LUT R5, R5, R2, RZ, 0x3c, !PT ;  /* 0x0000000205057212 */ /* 0x000fe200078e3cff */
[----:B-1----:R-:W-:Y:S02]  /*0aa0*/  IMAD R9, R6, 0x20, R0 ;  /* 0x0000002006097824 */ /* 0x002fe400078e0200 */
[C---:B------:R-:W-:Y:S01]  /*0ab0*/  IMAD R0, R3.reuse, 0x1000, R4 ;  /* 0x0000100003007824 */ /* 0x040fe200078e0204 */
[----:B------:R-:W-:Y:S01]  /*0ac0*/  SHF.R.S32.HI R4, RZ, 0x1f, R24 ;  /* 0x0000001fff047819 */ /* 0x000fe20000011418 */
[----:B------:R-:W-:Y:S02]  /*0ad0*/  IMAD.SHL.U32 R3, R3, 0x8, RZ ;  /* 0x0000000803037824 */ /* 0x000fe400078e00ff */
[----:B------:R-:W-:Y:S01]  /*0ae0*/  IMAD R2, R227, 0x400, R0 ;  /* 0x00000400e3027824 */ /* 0x000fe200078e0200 */
[----:B------:R-:W-:Y:S02]  /*0af0*/  LEA.HI R0, R4, R24, RZ, 0x2 ;  /* 0x0000001804007211 */ /* 0x000fe400078f10ff */
[----:B------:R-:W-:Y:S01]  /*0b00*/  LOP3.LUT R3, R3, 0x8, RZ, 0xc0, !PT ;  /* 0x0000000803037812 */ /* 0x000fe200078ec0ff */
[----:B------:R-:W-:Y:S01]  /*0b10*/  IMAD.IADD R233, R5, 0x1, R2 ;  /* 0x0000000105e97824 */ /* 0x000fe200078e0202 */
[----:B------:R-:W-:Y:S01]  /*0b20*/  SHF.R.S32.HI R2, RZ, 0x2, R0 ;  /* 0x00000002ff027819 */ /* 0x000fe20000011400 */
[----:B------:R-:W-:Y:S01]  /*0b30*/  IMAD.SHL.U32 R5, R14, 0x10, RZ ;  /* 0x000000100e057824 */ /* 0x000fe200078e00ff */
[----:B------:R-:W-:Y:S01]  /*0b40*/  SHF.R.S32.HI R0, RZ, 0x1, R7 ;  /* 0x00000001ff007819 */ /* 0x000fe20000011407 */
[----:B------:R-:W-:-:S02]  /*0b50*/  IMAD.SHL.U32 R233, R233, 0x2, RZ ;  /* 0x00000002e9e97824 */ /* 0x000fc400078e00ff */
[----:B------:R-:W-:Y:S01]  /*0b60*/  IMAD R6, R227, 0x10, R2 ;  /* 0x00000010e3067824 */ /* 0x000fe200078e0202 */
[C---:B------:R-:W-:Y:S01]  /*0b70*/  LOP3.LUT P1, RZ, R0.reuse, 0x2, RZ, 0xc0, !PT ;  /* 0x0000000200ff7812 */ /* 0x040fe2000782c0ff */
[----:B------:R-:W-:Y:S01]  /*0b80*/  IMAD.SHL.U32 R0, R0, 0x40, RZ ;  /* 0x0000004000007824 */ /* 0x000fe200078e00ff */
[----:B------:R-:W-:Y:S01]  /*0b90*/  LOP3.LUT R7, R3, 0x10, R5, 0xf8, !PT ;  /* 0x0000001003077812 */ /* 0x000fe200078ef805 */
[----:B------:R-:W-:Y:S01]  /*0ba0*/  IMAD.SHL.U32 R5, R14, 0x8, RZ ;  /* 0x000000080e057824 */ /* 0x000fe200078e00ff */
[----:B------:R-:W-:Y:S01]  /*0bb0*/  IADD3 R2, R6, -0x40, RZ ;  /* 0xffffffc006027810 */ /* 0x000fe20007ffe0ff */
[----:B------:R1:W-:Y:S01]  /*0bc0*/  STL [R1+0x50], R6 ;  /* 0x0000500601007387 */ /* 0x0003e20000100800 */
[----:B------:R-:W-:Y:S01]  /*0bd0*/  LOP3.LUT R0, R0, 0xc0, RZ, 0xc0, !PT ;  /* 0x000000c000007812 */ /* 0x000fe200078ec0ff */
[----:B------:R-:W-:Y:S01]  /*0be0*/  IMAD.IADD R231, R233, 0x1, R230 ;  /* 0x00000001e9e77824 */ /* 0x000fe200078e02e6 */
[----:B------:R-:W-:Y:S02]  /*0bf0*/  LOP3.LUT R5, R5, 0x8, RZ, 0xc0, !PT ;  /* 0x0000000805057812 */ /* 0x000fe400078ec0ff */
[----:B------:R-:W-:-:S02]  /*0c00*/  SHF.R.U32.HI R4, RZ, 0x3, R0 ;  /* 0x00000003ff047819 */ /* 0x000fc40000011600 */
[C---:B------:R-:W-:Y:S02]  /*0c10*/  IADD3 R232, R233.reuse, 0x20, RZ ;  /* 0x00000020e9e87810 */ /* 0x040fe40007ffe0ff */
[----:B------:R-:W-:Y:S01]  /*0c20*/  LOP3.LUT R8, R4, R0, R3, 0x1e, !PT ;  /* 0x0000000004087212 */ /* 0x000fe200078e1e03 */
[----:B------:R-:W-:Y:S01]  /*0c30*/  IMAD.SHL.U32 R0, R12, 0x40, RZ ;  /* 0x000000400c007824 */ /* 0x000fe200078e00ff */
[----:B------:R-:W-:Y:S01]  /*0c40*/  @P2 IADD3 R232, R233, -0x20, RZ ;  /* 0xffffffe0e9e82810 */ /* 0x000fe20007ffe0ff */
[----:B------:R-:W-:Y:S02]  /*0c50*/  IMAD R3, R14, 0x200, R18 ;  /* 0x000002000e037824 */ /* 0x000fe400078e0212 */
[----:B------:R-:W-:Y:S01]  /*0c60*/  IMAD.IADD R8, R8, 0x1, R9 ;  /* 0x0000000108087824 */ /* 0x000fe200078e0209 */
[----:B------:R-:W-:Y:S01]  /*0c70*/  LOP3.LUT R0, R0, 0x1c0, RZ, 0xc0, !PT ;  /* 0x000001c000007812 */ /* 0x000fe200078ec0ff */
[----:B------:R-:W-:Y:S01]  /*0c80*/  IMAD.IADD R230, R230, 0x1, R232 ;  /* 0x00000001e6e67824 */ /* 0x000fe200078e02e8 */
[----:B-1----:R-:W-:-:S04]  /*0c90*/  SHF.R.S32.HI R6, RZ, 0x1f, R2 ;  /* 0x0000001fff067819 */ /* 0x002fc80000011402 */
[----:B------:R-:W-:Y:S02]  /*0ca0*/  SHF.L.U64.HI R2, R2, 0x2, R6 ;  /* 0x0000000202027819 */ /* 0x000fe40000010206 */
[----:B------:R-:W-:-:S03]  /*0cb0*/  SHF.R.U32.HI R6, RZ, 0x3, R0 ;  /* 0x00000003ff067819 */ /* 0x000fc60000011600 */
[----:B------:R1:W-:Y:S01]  /*0cc0*/  STL [R1+0x4c], R2 ;  /* 0x00004c0201007387 */ /* 0x0003e20000100800 */
[----:B------:R-:W-:Y:S01]  /*0cd0*/  LOP3.LUT R6, R6, R0, R5, 0x1e, !PT ;  /* 0x0000000006067212 */ /* 0x000fe200078e1e05 */
[----:B------:R-:W-:-:S04]  /*0ce0*/  IMAD.SHL.U32 R0, R19, 0x20, RZ ;  /* 0x0000002013007824 */ /* 0x000fc800078e00ff */
[----:B------:R-:W-:Y:S02]  /*0cf0*/  IMAD R227, R227, 0x200, R0 ;  /* 0x00000200e3e37824 */ /* 0x000fe400078e0200 */
[----:B------:R-:W-:-:S05]  /*0d00*/  IMAD.U32 R221, R221, 0x200, R6 ;  /* 0x00000200dddd7824 */ /* 0x000fca00078e0006 */
[----:B------:R-:W-:-:S05]  /*0d10*/  LEA R221, R221, 0xf000, 0x1 ;  /* 0x0000f000dddd7811 */ /* 0x000fca00078e08ff */
[C---:B------:R-:W-:Y:S02]  /*0d20*/  IMAD.IADD R222, R221.reuse, 0x1, R222 ;  /* 0x00000001ddde7824 */ /* 0x040fe400078e02de */
[--C-:B------:R-:W-:Y:S02]  /*0d30*/  IMAD.IADD R224, R221, 0x1, R223.reuse ;  /* 0x00000001dde07824 */ /* 0x100fe400078e02df */
[----:B------:R-:W-:Y:S02]  /*0d40*/  IMAD.IADD R223, R222, 0x1, R223 ;  /* 0x00000001dedf7824 */ /* 0x000fe400078e02df */
[----:B-1----:R-:W-:-:S05]  /*0d50*/  IMAD.SHL.U32 R2, R11, 0x40, RZ ;  /* 0x000000400b027824 */ /* 0x002fca00078e00ff */
[----:B------:R-:W-:-:S04]  /*0d60*/  LOP3.LUT R2, R2, 0xc0, RZ, 0xc0, !PT ;  /* 0x000000c002027812 */ /* 0x000fc800078ec0ff */
[----:B------:R-:W-:-:S04]  /*0d70*/  SHF.R.U32.HI R4, RZ, 0x3, R2 ;  /* 0x00000003ff047819 */ /* 0x000fc80000011602 */
[C---:B------:R-:W-:Y:S02]  /*0d80*/  LOP3.LUT R5, R4.reuse, R2, R5, 0x1e, !PT ;  /* 0x0000000204057212 */ /* 0x040fe400078e1e05 */
[----:B------:R-:W-:Y:S02]  /*0d90*/  LOP3.LUT R2, R4, R7, R2, 0x1e, !PT ;  /* 0x0000000704027212 */ /* 0x000fe400078e1e02 */
[----:B------:R-:W-:Y:S01]  /*0da0*/  LEA R4, R8, 0x9000, 0x1 ;  /* 0x0000900008047811 */ /* 0x000fe200078e08ff */
[----:B------:R-:W-:Y:S02]  /*0db0*/  IMAD.IADD R227, R227, 0x1, R5 ;  /* 0x00000001e3e37824 */ /* 0x000fe400078e0205 */
[----:B------:R-:W-:Y:S01]  /*0dc0*/  IMAD.IADD R225, R0, 0x1, R2 ;  /* 0x0000000100e17824 */ /* 0x000fe200078e0202 */
[C---:B------:R-:W-:Y:S02]  /*0dd0*/  IADD3 R2, R22.reuse, 0x20, RZ ;  /* 0x0000002016027810 */ /* 0x040fe40007ffe0ff */
[----:B------:R-:W-:-:S03]  /*0de0*/  IADD3 R0, R22, 0x40, RZ ;  /* 0x0000004016007810 */ /* 0x000fc60007ffe0ff */
[----:B------:R1:W-:Y:S04]  /*0df0*/  STL [R1+0x18], R2 ;  /* 0x0000180201007387 */ /* 0x0003e80000100800 */
[----:B------:R2:W-:Y:S04]  /*0e00*/  STL [R1+0x1c], R0 ;  /* 0x00001c0001007387 */ /* 0x0005e80000100800 */
[----:B------:R3:W-:Y:S01]  /*0e10*/  STL [R1+0x34], R4 ;  /* 0x0000340401007387 */ /* 0x0007e20000100800 */
[----:B-1----:R-:W-:Y:S01]  /*0e20*/  IMAD.SHL.U32 R2, R3, 0x2, RZ ;  /* 0x0000000203027824 */ /* 0x002fe200078e00ff */
[----:B--2---:R-:W-:-:S02]  /*0e30*/  IADD3 R0, R4, 0x20, RZ ;  /* 0x0000002004007810 */ /* 0x004fc40007ffe0ff */
[----:B------:R-:W-:-:S05]  /*0e40*/  @P1 IADD3 R0, R4, -0x20, RZ ;  /* 0xffffffe004001810 */ /* 0x000fca0007ffe0ff */
[----:B----4-:R3:W-:Y:S02]  /*0e50*/  STL [R1+0x38], R0 ;  /* 0x0000380001007387 */ /* 0x0107e40000100800 */
.L_x_124:
        /* <DEDUP_REMOVED lines=53> */
.L_x_83:
        /* <DEDUP_REMOVED lines=40> */
[----:B------:R-:W-:Y:S02]  /*1430*/  @UP0 UIMAD UR27, UR11, UR19, UR5 ;  /* 0x000000130b1b02a4 */ /* 0x000fe4000f8e0205 */
[----:B------:R-:W-:Y:S02]  /*1440*/  UIADD3 UR32, UR9, UR17, URZ ;  /* 0x0000001109207290 */ /* 0x000fe4000fffe03f */
        /* <DEDUP_REMOVED lines=17> */
.L_x_85:
        /* <DEDUP_REMOVED lines=18> */
.L_x_86:
        /* <DEDUP_REMOVED lines=33> */
[----:B------:R-:W-:-:S02]  /*1890*/  USEL UR11, UR4, URZ, UP6 ;  /* 0x0000003f040b7287 */ /* 0x000fc4000b000000 */
[----:B------:R-:W-:Y:S01]  /*18a0*/  USHF.L.U64.HI UR4, UR30, 0x7, UR38 ;  /* 0x000000071e047899 */ /* 0x000fe20008010226 */
[----:B------:R-:W-:Y:S01]  /*18b0*/  IMAD.HI.U32 R0, R5, R0, R4 ;  /* 0x0000000005007227 */ /* 0x000fe200078e0004 */
[----:B------:R-:W-:Y:S02]  /*18c0*/  UIMAD UR7, UR59, UR7, UR5 ;  /* 0x000000073b0772a4 */ /* 0x000fe4000f8e0205 */
[----:B------:R-:W-:Y:S02]  /*18d0*/  USEL UR5, UR4, URZ, UP1 ;  /* 0x0000003f04057287 */ /* 0x000fe40008800000 */
[----:B------:R-:W-:Y:S01]  /*18e0*/  USEL UR4, UR61, URZ, UP1 ;  /* 0x0000003f3d047287 */ /* 0x000fe20008800000 */
[----:B------:R-:W-:-:S03]  /*18f0*/  IMAD.HI.U32 R0, R0, R3, RZ ;  /* 0x0000000300007227 */ /* 0x000fc600078e00ff */
[----:B------:R-:W-:Y:S01]  /*1900*/  UIADD3 UR4, UP1, UR10, UR4, URZ ;  /* 0x000000040a047290 */ /* 0x000fe2000ff3e03f */
[----:B------:R-:W-:-:S03]  /*1910*/  IMAD.MOV R4, RZ, RZ, -R0 ;  /* 0x000000ffff047224 */ /* 0x000fc600078e0a00 */
[----:B------:R-:W-:Y:S01]  /*1920*/  UIADD3.X UR6, UR28, UR5, URZ, UP1, !UPT ;  /* 0x000000051c067290 */ /* 0x000fe20008ffe43f */
[----:B------:R-:W-:Y:S01]  /*1930*/  IMAD R3, R6, R4, R3 ;  /* 0x0000000406037224 */ /* 0x000fe200078e0203 */
[----:B------:R-:W-:-:S04]  /*1940*/  UIMAD UR5, UR37, UR4, URZ ;  /* 0x00000004250572a4 */ /* 0x000fc8000f8e023f */
[----:B------:R-:W-:Y:S01]  /*1950*/  ISETP.GT.U32.AND P0, PT, R6, R3, PT ;  /* 0x000000030600720c */ /* 0x000fe20003f04070 */
[----:B------:R-:W-:Y:S02]  /*1960*/  UIMAD UR6, UR36, UR6, UR5 ;  /* 0x00000006240672a4 */ /* 0x000fe4000f8e0205 */
[----:B------:R-:W-:-:S04]  /*1970*/  @UP5 USEL UR5, UR53, UR14, !UP2 ;  /* 0x0000000e35055287 */ /* 0x000fc8000d000000 */
[----:B------:R-:W-:Y:S02]  /*1980*/  @UP5 UIMAD UR16, UR34, UR8, UR5 ;  /* 0x00000008221052a4 */ /* 0x000fe4000f8e0205 */
[----:B------:R-:W-:Y:S02]  /*1990*/  UIMAD.WIDE.U32 UR4, UR36, UR4, URZ ;  /* 0x00000004240472a5 */ /* 0x000fe4000f8e003f */
[----:B------:R-:W-:Y:S02]  /*19a0*/  USEL UR8, UR7, URZ, UP6 ;  /* 0x0000003f07087287 */ /* 0x000fe4000b000000 */
[----:B------:R-:W-:Y:S01]  /*19b0*/  @!P0 IMAD.IADD R3, R3, 0x1, -R6 ;  /* 0x0000000103038824 */ /* 0x000fe200078e0a06 */
[----:B------:R-:W-:Y:S01]  /*19c0*/  @!P0 IADD3 R0, R0, 0x1, RZ ;  /* 0x0000000100008810 */ /* 0x000fe20007ffe0ff */
[----:B------:R-:W-:Y:S01]  /*19d0*/  @!UP5 UMOV UR16, UR48 ;  /* 0x000000300010dc82 */ /* 0x000fe20008000000 */
[----:B------:R-:W-:Y:S01]  /*19e0*/  ISETP.LE.AND P0, PT, RZ, UR55, PT ;  /* 0x00000037ff007c0c */ /* 0x000fe2000bf03270 */
[----:B------:R-:W-:Y:S01]  /*19f0*/  UIADD3 UR7, UR5, UR6, URZ ;  /* 0x0000000605077290 */ /* 0x000fe2000fffe03f */
        /* <DEDUP_REMOVED lines=13> */
.L_x_87:
[----:B------:R-:W-:Y:S02]  /*1ad0*/  UMOV UR6, UR49 ;  /* 0x0000003100067c82 */ /* 0x000fe40008000000 */
.L_x_88:
[----:B------:R-:W2:Y:S04]  /*1ae0*/  LDL.64 R4, [R1] ;  /* 0x0000000001047983 */ /* 0x000ea80000100a00 */
[----:B------:R1:W2:Y:S04]  /*1af0*/  LDL.64 R20, [R1] ;  /* 0x0000000001147983 */ /* 0x0002a80000100a00 */
[----:B------:R-:W3:Y:S04]  /*1b00*/  LDL R8, [R1+0x54] ;  /* 0x0000540001087983 */ /* 0x000ee80000100800 */
[----:B------:R-:W4:Y:S04]  /*1b10*/  S2R R19, SR_TID.X ;  /* 0x0000000000137919 */ /* 0x000f280000002100 */
[----:B------:R-:W5:Y:S01]  /*1b20*/  S2R R22, SR_TID.X ;  /* 0x0000000000167919 */ /* 0x000f620000002100 */
[----:B----4-:R-:W-:-:S04]  /*1b30*/  SHF.R.S32.HI R19, RZ, 0x1f, R19 ;  /* 0x0000001fff137819 */ /* 0x010fc80000011413 */
[----:B-----5:R-:W-:-:S04]  /*1b40*/  LEA.HI R19, R19, R22, RZ, 0x2 ;  /* 0x0000001613137211 */ /* 0x020fc800078f10ff */
[----:B------:R-:W-:-:S04]  /*1b50*/  SHF.R.S32.HI R19, RZ, 0x2, R19 ;  /* 0x00000002ff137819 */ /* 0x000fc80000011413 */
[----:B------:R-:W-:Y:S02]  /*1b60*/  SHF.R.S32.HI R17, RZ, 0x1f, R19 ;  /* 0x0000001fff117819 */ /* 0x000fe40000011413 */
[----:B------:R-:W-:-:S04]  /*1b70*/  IADD3 R0, P0, R19, UR10, RZ ;  /* 0x0000000a13007c10 */ /* 0x000fc8000ff1e0ff */
[----:B------:R-:W-:Y:S01]  /*1b80*/  IADD3.X R3, R17, UR28, RZ, P0, !PT ;  /* 0x0000001c11037c10 */ /* 0x000fe200087fe4ff */
[----:B------:R-:W-:-:S04]  /*1b90*/  UIADD3 UR4, UP4, UP3, UR4, UR44, UR46 ;  /* 0x0000002c04047290 */ /* 0x000fc8000fb9e02e */
[----:B------:R-:W-:Y:S01]  /*1ba0*/  IMAD R3, R3, c[0x0][0x190], RZ ;  /* 0x0000640003037a24 */ /* 0x000fe200078e02ff */
[----:B------:R-:W-:Y:S02]  /*1bb0*/  UIADD3 UR11, UP2, UP1, UR11, UR4, UR17 ;  /* 0x000000040b0b7290 */ /* 0x000fe4000f95e011 */
[----:B------:R-:W-:-:S04]  /*1bc0*/  UIADD3.X UR4, UR7, UR47, UR52, UP4, UP3 ;  /* 0x0000002f07047290 */ /* 0x000fc8000a7e6434 */
[----:B------:R-:W-:-:S03]  /*1bd0*/  UIADD3.X UR8, UR8, UR4, UR9, UP2, UP1 ;  /* 0x0000000408087290 */ /* 0x000fc600097e2409 */
[----:B------:R-:W-:Y:S02]  /*1be0*/  ULDC.64 UR4, c[0x0][0x1a8] ;  /* 0x00006a0000047ab9 */ /* 0x000fe40000000a00 */
[----:B------:R-:W-:-:S04]  /*1bf0*/  UIMAD UR4, UR56, UR4, URZ ;  /* 0x00000004380472a4 */ /* 0x000fc8000f8e023f */
[----:B------:R-:W-:-:S03]  /*1c00*/  UIMAD UR9, UR34, UR5, UR4 ;  /* 0x00000005220972a4 */ /* 0x000fc6000f8e0204 */
[----:B------:R-:W-:Y:S02]  /*1c10*/  ULDC.64 UR4, c[0x0][0x378] ;  /* 0x0000de0000047ab9 */ /* 0x000fe40000000a00 */
[----:B------:R-:W-:-:S04]  /*1c20*/  UIMAD UR4, UR56, UR4, URZ ;  /* 0x00000004380472a4 */ /* 0x000fc8000f8e023f */
[----:B------:R-:W-:-:S03]  /*1c30*/  UIMAD UR7, UR34, UR5, UR4 ;  /* 0x00000005220772a4 */ /* 0x000fc6000f8e0204 */
[----:B------:R-:W-:Y:S02]  /*1c40*/  ULDC.64 UR4, c[0x0][0x370] ;  /* 0x0000dc0000047ab9 */ /* 0x000fe40000000a00 */
[----:B------:R-:W-:-:S04]  /*1c50*/  UIMAD UR4, UR28, UR4, URZ ;  /* 0x000000041c0472a4 */ /* 0x000fc8000f8e023f */
[----:B------:R-:W-:Y:S02]  /*1c60*/  UIMAD UR5, UR10, UR5, UR4 ;  /* 0x000000050a0572a4 */ /* 0x000fe4000f8e0204 */
[----:B------:R-:W-:Y:S02]  /*1c70*/  UIADD3 UR4, -UR15, UR25, UR24 ;  /* 0x000000190f047290 */ /* 0x000fe4000fffe118 */
[----:B------:R-:W-:Y:S02]  /*1c80*/  ULDC UR14, c[0x0][0x2e8] ;  /* 0x0000ba00000e7ab9 */ /* 0x000fe40000000800 */
[----:B------:R-:W-:-:S04]  /*1c90*/  UIADD3 UR4, UR4, -UR14, URZ ;  /* 0x8000000e04047290 */ /* 0x000fc8000fffe03f */
[----:B------:R-:W-:-:S04]  /*1ca0*/  USHF.R.S32.HI UR14, URZ, 0x1f, UR4 ;  /* 0x0000001f3f0e7899 */ /* 0x000fc80008011404 */
[----:B------:R-:W-:-:S04]  /*1cb0*/  ULEA.HI UR14, UR14, UR4, URZ, 0x6 ;  /* 0x000000040e0e7291 */ /* 0x000fc8000f8f303f */
[----:B------:R-:W-:-:S04]  /*1cc0*/  USHF.R.S32.HI UR14, URZ, 0x6, UR14 ;  /* 0x000000063f0e7899 */ /* 0x000fc8000801140e */
[----:B------:R-:W-:-:S04]  /*1cd0*/  UISETP.LT.AND UP1, UPT, URZ, UR14, UPT ;  /* 0x0000000e3f00728c */ /* 0x000fc8000bf21270 */
[----:B------:R-:W-:-:S04]  /*1ce0*/  USEL UR14, URZ, UR14, !UP1 ;  /* 0x0000000e3f0e7287 */ /* 0x000fc8000c800000 */
[----:B------:R-:W-:Y:S02]  /*1cf0*/  UISETP.GT.AND UP1, UPT, UR33, UR14, UPT ;  /* 0x0000000e2100728c */ /* 0x000fe4000bf24270 */
[----:B------:R-:W-:Y:S02]  /*1d00*/  UIADD3 UR6, UR10, UR6, URZ ;  /* 0x000000060a067290 */ /* 0x000fe4000fffe03f */
[----:B------:R-:W-:Y:S01]  /*1d10*/  UIADD3 UR16, UR10, UR16, URZ ;  /* 0x000000100a107290 */ /* 0x000fe2000fffe03f */
[----:B------:R-:W-:Y:S01]  /*1d20*/  BSSY B1, `(.L_x_84) ;  /* 0x000077b000017945 */ /* 0x000fe20003800000 */
[----:B--2---:R-:W-:-:S05]  /*1d30*/  IMAD.MOV.U32 R20, RZ, RZ, R4 ;  /* 0x000000ffff147224 */ /* 0x004fca00078e0004 */
[----:B------:R-:W-:-:S05]  /*1d40*/  SHF.R.S32.HI R21, RZ, 0x1f, R20 ;  /* 0x0000001fff157819 */ /* 0x000fca0000011414 */
[----:B------:R-:W-:-:S04]  /*1d50*/  IMAD.WIDE.U32 R4, R0, c[0x0][0x190], R20 ;  /* 0x0000640000047a25 */ /* 0x000fc800078e0014 */
[----:B------:R-:W-:Y:S01]  /*1d60*/  IMAD R0, R0, c[0x0][0x194], R3 ;  /* 0x0000650000007a24 */ /* 0x000fe200078e0203 */
[----:B------:R-:W-:-:S04]  /*1d70*/  IADD3 R6, P0, R4, UR35, RZ ;  /* 0x0000002304067c10 */ /* 0x000fc8000ff1e0ff */
[----:B------:R-:W-:Y:S02]  /*1d80*/  IADD3.X R7, R5, UR32, R0, P0, !PT ;  /* 0x0000002005077c10 */ /* 0x000fe400087fe400 */
[----:B------:R-:W-:Y:S01]  /*1d90*/  IADD3 R4, P0, R20, UR21, RZ ;  /* 0x0000001514047c10 */ /* 0x000fe2000ff1e0ff */
[----:B------:R-:W-:-:S03]  /*1da0*/  IMAD.U32 R0, RZ, RZ, UR10 ;  /* 0x0000000aff007e24 */ /* 0x000fc6000f8e00ff */
[----:B------:R-:W-:-:S05]  /*1db0*/  IADD3.X R5, R21, UR23, RZ, P0, !PT ;  /* 0x0000001715057c10 */ /* 0x000fca00087fe4ff */
[----:B------:R-:W-:Y:S02]  /*1dc0*/  IMAD.WIDE.U32 R4, R0, c[0x0][0x370], R4 ;  /* 0x0000dc0000047a25 */ /* 0x000fe400078e0004 */
[----:B------:R-:W2:Y:S03]  /*1dd0*/  S2R R0, SR_TID.X ;  /* 0x0000000000007919 */ /* 0x000ea60000002100 */
[----:B------:R-:W-:Y:S02]  /*1de0*/  IADD3 R5, R5, UR5, RZ ;  /* 0x0000000505057c10 */ /* 0x000fe4000fffe0ff */
[----:B--2---:R-:W-:-:S04]  /*1df0*/  SHF.R.S32.HI R3, RZ, 0x1f, R0 ;  /* 0x0000001fff037819 */ /* 0x004fc80000011400 */
[----:B------:R-:W-:-:S04]  /*1e00*/  LEA.HI R3, R3, R0, RZ, 0x5 ;  /* 0x0000000003037211 */ /* 0x000fc800078f28ff */
[----:B------:R-:W-:Y:S01]  /*1e10*/  SHF.R.S32.HI R3, RZ, 0x5, R3 ;  /* 0x00000005ff037819 */ /* 0x000fe20000011403 */
[----:B------:R-:W-:-:S04]  /*1e20*/  IMAD.U32 R0, RZ, RZ, UR34 ;  /* 0x00000022ff007e24 */ /* 0x000fc8000f8e00ff */
[----:B---3--:R-:W-:Y:S02]  /*1e30*/  IMAD R3, R3, UR45, R8 ;  /* 0x0000002d03037c24 */ /* 0x008fe4000f8e0208 */
[----:B------:R-:W-:-:S03]  /*1e40*/  IMAD.WIDE.U32 R4, R0, c[0x0][0x378], R4 ;  /* 0x0000de0000047a25 */ /* 0x000fc600078e0004 */
[C---:B------:R-:W-:Y:S01]  /*1e50*/  IADD3 R0, P0, R3.reuse, UR11, RZ ;  /* 0x0000000b03007c10 */ /* 0x040fe2000ff1e0ff */
[----:B------:R1:W-:Y:S03]  /*1e60*/  STL [R1+0x4], R21 ;  /* 0x0000041501007387 */ /* 0x0003e60000100800 */
[----:B------:R-:W-:Y:S02]  /*1e70*/  LEA.HI.X.SX32 R3, R3, UR8, 0x1, P0 ;  /* 0x0000000803037c11 */ /* 0x000fe400080f0eff */
[C---:B------:R-:W-:Y:S01]  /*1e80*/  LEA R235, P0, R0.reuse, c[0x0][0x350], 0x2 ;  /* 0x0000d40000eb7a11 */ /* 0x040fe200078010ff */
[----:B------:R-:W-:Y:S01]  /*1e90*/  ULDC.64 UR4, c[0x0][0x3c8] ;  /* 0x0000f20000047ab9 */ /* 0x000fe20000000a00 */
[----:B------:R-:W-:Y:S02]  /*1ea0*/  IADD3 R5, R5, UR7, RZ ;  /* 0x0000000705057c10 */ /* 0x000fe4000fffe0ff */
[----:B------:R-:W-:-:S02]  /*1eb0*/  LEA.HI.X R234, R0, c[0x0][0x354], R3, 0x2, P0 ;  /* 0x0000d50000ea7a11 */ /* 0x000fc400000f1403 */
[----:B------:R-:W-:Y:S01]  /*1ec0*/  PLOP3.LUT P0, PT, PT, PT, UP1, 0x80, 0x0 ;  /* 0x000000000000781c */ /* 0x000fe20003f0f018 */
[----:B------:R-:W-:Y:S01]  /*1ed0*/  IMAD.U32 R8, RZ, RZ, UR34 ;  /* 0x00000022ff087e24 */ /* 0x000fe2000f8e00ff */
[----:B------:R-:W-:Y:S01]  /*1ee0*/  UIMAD.WIDE UR6, UR6, UR60, UR4 ;  /* 0x0000003c060672a5 */ /* 0x000fe2000f8e0204 */
[----:B------:R-:W-:Y:S02]  /*1ef0*/  IMAD R0, R17, c[0x0][0x370], RZ ;  /* 0x0000dc0011007a24 */ /* 0x000fe400078e02ff */
[----:B------:R-:W-:Y:S01]  /*1f00*/  ULDC.64 UR4, c[0x0][0x200] ;  /* 0x0000800000047ab9 */ /* 0x000fe20000000a00 */
[----:B------:R-:W-:Y:S01]  /*1f10*/  IMAD.WIDE.U32 R6, R8, c[0x0][0x1a8], R6 ;  /* 0x00006a0008067a25 */ /* 0x000fe200078e0006 */
[----:B------:R-:W-:-:S03]  /*1f20*/  UIMAD.WIDE UR16, UR16, UR60, UR4 ;  /* 0x0000003c101072a5 */ /* 0x000fc6000f8e0204 */
[----:B------:R-:W-:-:S04]  /*1f30*/  IMAD.WIDE.U32 R4, R19, c[0x0][0x370], R4 ;  /* 0x0000dc0013047a25 */ /* 0x000fc800078e0004 */
[----:B------:R-:W-:Y:S01]  /*1f40*/  IMAD R0, R19, c[0x0][0x374], R0 ;  /* 0x0000dd0013007a24 */ /* 0x000fe200078e0200 */
[----:B------:R-:W-:Y:S01]  /*1f50*/  IADD3 R3, R7, UR9, RZ ;  /* 0x0000000907037c10 */ /* 0x000fe2000fffe0ff */
[----:B------:R-:W-:Y:S01]  /*1f60*/  UIADD3 UR5, UR33, -0x1, URZ ;  /* 0xffffffff21057890 */ /* 0x000fe2000fffe03f */
[----:B------:R-:W-:Y:S01]  /*1f70*/  LEA R238, P3, R6, c[0x0][0x160], 0x1 ;  /* 0x0000580006ee7a11 */ /* 0x000fe200078608ff */
[----:B------:R-:W-:Y:S01]  /*1f80*/  IMAD.IADD R0, R5, 0x1, R0 ;  /* 0x0000000105007824 */ /* 0x000fe200078e0200 */
[----:B------:R-:W-:Y:S01]  /*1f90*/  LEA R239, P2, R4, c[0x0][0x330], 0x1 ;  /* 0x0000cc0004ef7a11 */ /* 0x000fe200078408ff */
[----:B------:R-:W-:Y:S02]  /*1fa0*/  UMOV UR11, UR6 ;  /* 0x00000006000b7c82 */ /* 0x000fe40008000000 */
[----:B------:R-:W-:Y:S02]  /*1fb0*/  UMOV UR10, UR7 ;  /* 0x00000007000a7c82 */ /* 0x000fe40008000000 */
[----:B------:R-:W-:-:S02]  /*1fc0*/  UMOV UR9, UR16 ;  /* 0x0000001000097c82 */ /* 0x000fc40008000000 */
[----:B------:R-:W-:Y:S01]  /*1fd0*/  UMOV UR8, UR17 ;  /* 0x0000001100087c82 */ /* 0x000fe20008000000 */
[----:B------:R-:W-:Y:S02]  /*1fe0*/  LEA.HI.X R237, R6, c[0x0][0x164], R3, 0x1, P3 ;  /* 0x0000590006ed7a11 */ /* 0x000fe400018f0c03 */
[----:B------:R-:W-:Y:S01]  /*1ff0*/  LEA.HI.X R236, R4, c[0x0][0x334], R0, 0x1, P2 ;  /* 0x0000cd0004ec7a11 */ /* 0x000fe200010f0c00 */
[----:B------:R-:W-:Y:S05]  /*2000*/  @P0 BRA `(.L_x_89) ;  /* 0x000008b000000947 */ /* 0x000fea0003800000 */
[----:B-1----:R-:W-:Y:S02]  /*2010*/  @UP0 UIADD3 UR6, UR20, UR26, URZ ;  /* 0x0000001a14060290 */ /* 0x002fe4000fffe03f */
        /* <DEDUP_REMOVED lines=17> */
.L_x_90:
        /* <DEDUP_REMOVED lines=18> */
.L_x_91:
        /* <DEDUP_REMOVED lines=34> */
.L_x_93:
[----:B-1----:R-:W-:Y:S05]  /*2470*/  BSYNC B0 ;  /* 0x0000000000007941 */ /* 0x002fea0003800000 */
.L_x_92:
        /* <DEDUP_REMOVED lines=19> */
.L_x_95:
[----:B------:R-:W-:Y:S05]  /*25b0*/  BSYNC B0 ;  /* 0x0000000000007941 */ /* 0x000fea0003800000 */
.L_x_94:
[----:B------:R-:W-:Y:S01]  /*25c0*/  ULDC.64 UR4, c[0x0][0x3a8] ;  /* 0x0000ea0000047ab9 */ /* 0x000fe20000000a00 */
[----:B-1----:R-:W-:Y:S01]  /*25d0*/  IMAD.WIDE.U32 R4, R10, c[0x0][0x3a8], R20 ;  /* 0x0000ea000a047a25 */ /* 0x002fe200078e0014 */
        /* <DEDUP_REMOVED lines=27> */
.L_x_97:
[----:B------:R-:W-:Y:S05]  /*2790*/  BSYNC B0 ;  /* 0x0000000000007941 */ /* 0x000fea0003800000 */
.L_x_96:
        /* <DEDUP_REMOVED lines=18> */
.L_x_89:
[----:B-1----:R-:W2:Y:S01]  /*28c0*/  LDL R16, [R1+0x30] ;  /* 0x0000300001107983 */ /* 0x002ea20000100800 */
[----:B------:R-:W-:Y:S01]  /*28d0*/  PLOP3.LUT P0, PT, PT, PT, UP6, 0x80, 0x0 ;  /* 0x000000000000781c */ /* 0x000fe20003f0f068 */
[----:B------:R-:W-:Y:S01]  /*28e0*/  ULDC.64 UR6, c[0x0][0x1a0] ;  /* 0x0000680000067ab9 */ /* 0x000fe20000000a00 */
[----:B------:R-:W-:Y:S01]  /*28f0*/  IMAD.U32 R14, RZ, RZ, UR24 ;  /* 0x00000018ff0e7e24 */ /* 0x000fe2000f8e00ff */
[----:B------:R-:W-:Y:S01]  /*2900*/  UIMAD UR4, UR18, UR6, URZ ;  /* 0x00000006120472a4 */ /* 0x000fe2000f8e023f */
[----:B------:R-:W-:Y:S02]  /*2910*/  BSSY B0, `(.L_x_99) ;  /* 0x000003b000007945 */ /* 0x000fe40003800000 */
[----:B------:R-:W-:Y:S01]  /*2920*/  IMAD.WIDE.U32 R4, R14, c[0x0][0x1a0], R20 ;  /* 0x000068000e047a25 */ /* 0x000fe200078e0014 */
[----:B------:R-:W-:Y:S02]  /*2930*/  UIMAD UR6, UR24, UR7, UR4 ;  /* 0x00000007180672a4 */ /* 0x000fe4000f8e0204 */
[----:B------:R-:W-:-:S04]  /*2940*/  UIMAD UR4, UR22, -0x80, UR15 ;  /* 0xffffff80160478a4 */ /* 0x000fc8000f8e020f */
[----:B------:R-:W-:Y:S01]  /*2950*/  @P0 BAR.SYNC.DEFER_BLOCKING 0x0 ;  /* 0x0000000000000b1d */ /* 0x000fe20000010000 */
[----:B------:R-:W-:Y:S01]  /*2960*/  MOV R3, UR6 ;  /* 0x0000000600037c02 */ /* 0x000fe20008000f00 */
[----:B------:R-:W-:Y:S01]  /*2970*/  ULEA.HI UR6, UR5, UR5, URZ, 0x1 ;  /* 0x0000000505067291 */ /* 0x000fe2000f8f083f */
[----:B------:R-:W-:Y:S02]  /*2980*/  ISETP.GE.AND P1, PT, R19, UR4, PT ;  /* 0x0000000413007c0c */ /* 0x000fe4000bf26270 */
[----:B------:R-:W-:Y:S01]  /*2990*/  IADD3 R6, P0, R4, UR29, RZ ;  /* 0x0000001d04067c10 */ /* 0x000fe2000ff1e0ff */
        /* <DEDUP_REMOVED lines=50> */
.L_x_100:
[----:B------:R-:W-:Y:S05]  /*2cc0*/  BSYNC B0 ;  /* 0x0000000000007941 */ /* 0x000fea0003800000 */
.L_x_99:
        /* <DEDUP_REMOVED lines=12> */
[----:B------:R-:W-:-:S04]  /*2d90*/  IMAD.X R4, RZ, RZ, R17, P0 ;  /* 0x000000ffff047224 */ /* 0x000fc800000e0611 */
[----:B------:R-:W-:-:S06]  /*2da0*/  IMAD R4, R4, c[0x0][0x1a0], RZ ;  /* 0x0000680004047a24 */ /* 0x000fcc00078e02ff */
[----:B------:R1:W-:Y:S01]  /*2db0*/  @P4 STS.128 [R0+0x10000], RZ ;  /* 0x010000ff00004388 */ /* 0x0003e20000000c00 */
[----:B--2---:R-:W-:Y:S01]  /*2dc0*/  ISETP.GE.AND P3, PT, R8, c[0x0][0x220], PT ;  /* 0x0000880008007a0c */ /* 0x004fe20003f66270 */
[----:B------:R-:W-:Y:S01]  /*2dd0*/  IMAD.WIDE.U32 R8, R3, c[0x0][0x1a0], R6 ;  /* 0x0000680003087a25 */ /* 0x000fe200078e0006 */
[----:B----4-:R-:W-:-:S03]  /*2de0*/  ISETP.GE.AND P0, PT, R5, c[0x0][0x220], PT ;  /* 0x0000880005007a0c */ /* 0x010fc60003f06270 */
        /* <DEDUP_REMOVED lines=23> */
.L_x_102:
[----:B------:R-:W-:Y:S05]  /*2f60*/  BSYNC B0 ;  /* 0x0000000000007941 */ /* 0x000fea0003800000 */
.L_x_101:
        /* <DEDUP_REMOVED lines=10> */
[----:B-1----:R-:W5:Y:S04]  /*3010*/  LDL R4, [R1+0x18] ;  /* 0x0000180001047983 */ /* 0x002f680000100800 */
[----:B--2---:R-:W2:Y:S01]  /*3020*/  LDL R3, [R1+0x1c] ;  /* 0x00001c0001037983 */ /* 0x004ea20000100800 */
[----:B------:R-:W-:-:S13]  /*3030*/  ISETP.GE.AND P4, PT, R20, c[0x0][0x220], PT ;  /* 0x0000880014007a0c */ /* 0x000fda0003f86270 */
[----:B------:R-:W-:Y:S01]  /*3040*/  @!P4 IMAD.MOV.U32 R6, RZ, RZ, R239 ;  /* 0x000000ffff06c224 */ /* 0x000fe200078e00ef */
        /* <DEDUP_REMOVED lines=25> */
.L_x_104:
[----:B------:R-:W-:Y:S05]  /*31e0*/  BSYNC B0 ;  /* 0x0000000000007941 */ /* 0x000fea0003800000 */
.L_x_103:
[----:B------:R-:W-:Y:S01]  /*31f0*/  PLOP3.LUT P0, PT, PT, PT, UP0, 0x80, 0x0 ;  /* 0x000000000000781c */ /* 0x000fe20003f0f008 */
[----:B------:R-:W-:Y:S01]  /*3200*/  BSSY B0, `(.L_x_105) ;  /* 0x0000036000007945 */ /* 0x000fe20003800000 */
[----:B------:R-:W-:-:S04]  /*3210*/  IADD3 R3, R16, 0x1800, RZ ;  /* 0x0000180010037810 */ /* 0x000fc80007ffe0ff */
        /* <DEDUP_REMOVED lines=16> */
.L_x_106:
[----:B-1----:R-:W5:Y:S04]  /*3320*/  LDL R4, [R1+0x18] ;  /* 0x0000180001047983 */ /* 0x002f680000100800 */
        /* <DEDUP_REMOVED lines=35> */
.L_x_107:
[----:B------:R-:W-:Y:S05]  /*3560*/  BSYNC B0 ;  /* 0x0000000000007941 */ /* 0x000fea0003800000 */
.L_x_105:
[----:B------:R-:W5:Y:S01]  /*3570*/  LDL R18, [R1+0x50] ;  /* 0x0000500001127983 */ /* 0x000f620000100800 */
[----:B------:R-:W-:Y:S01]  /*3580*/  IMAD.MOV.U32 R12, RZ, RZ, 0x7f800000 ;  /* 0x7f800000ff0c7424 */ /* 0x000fe200078e00ff */
[----:B------:R-:W-:Y:S01]  /*3590*/  ULDC.64 UR6, c[0x0][0x198] ;  /* 0x0000660000067ab9 */ /* 0x000fe20000000a00 */
[----:B--2-4-:R-:W-:Y:S02]  /*35a0*/  IMAD.MOV.U32 R9, RZ, RZ, 0x7f800000 ;  /* 0x7f800000ff097424 */ /* 0x014fe400078e00ff */
[----:B------:R-:W-:Y:S02]  /*35b0*/  IMAD.MOV.U32 R10, RZ, RZ, 0x7f800000 ;  /* 0x7f800000ff0a7424 */ /* 0x000fe400078e00ff */
[----:B------:R-:W-:Y:S01]  /*35c0*/  IMAD.MOV.U32 R11, RZ, RZ, 0x7f800000 ;  /* 0x7f800000ff0b7424 */ /* 0x000fe200078e00ff */
[C---:B-----5:R-:W-:Y:S01]  /*35d0*/  IADD3 R3, R18.reuse, 0x28, RZ ;  /* 0x0000002812037810 */ /* 0x060fe20007ffe0ff */
[C---:B-1----:R-:W-:Y:S01]  /*35e0*/  IMAD.SHL.U32 R5, R18.reuse, 0x4, RZ ;  /* 0x0000000412057824 */ /* 0x042fe200078e00ff */
[----:B------:R-:W-:-:S02]  /*35f0*/  IADD3 R4, R18, 0x8, RZ ;  /* 0x0000000812047810 */ /* 0x000fc40007ffe0ff */
[----:B------:R-:W-:Y:S02]  /*3600*/  ISETP.GE.AND P4, PT, R3, UR4, PT ;  /* 0x0000000403007c0c */ /* 0x000fe4000bf86270 */
[----:B------:R-:W-:Y:S02]  /*3610*/  SHF.R.S32.HI R16, RZ, 0x1f, R18 ;  /* 0x0000001fff107819 */ /* 0x000fe40000011412 */
[----:B------:R-:W-:Y:S02]  /*3620*/  ISETP.GE.AND P6, PT, R4, UR4, PT ;  /* 0x0000000404007c0c */ /* 0x000fe4000bfc6270 */
[----:B------:R-:W-:Y:S02]  /*3630*/  SHF.R.S32.HI R7, RZ, 0x1f, R3 ;  /* 0x0000001fff077819 */ /* 0x000fe40000011403 */
[----:B------:R-:W-:Y:S02]  /*3640*/  IADD3 R4, P3, R5, UR9, RZ ;  /* 0x0000000905047c10 */ /* 0x000fe4000ff7e0ff */
[----:B------:R-:W-:-:S02]  /*3650*/  SHF.L.U64.HI R5, R18, 0x2, R16 ;  /* 0x0000000212057819 */ /* 0x000fc40000010210 */
[C---:B------:R-:W-:Y:S02]  /*3660*/  IADD3 R8, R18.reuse, 0x20, RZ ;  /* 0x0000002012087810 */ /* 0x040fe40007ffe0ff */
[----:B------:R-:W-:Y:S02]  /*3670*/  @!P4 LEA R6, P2, R3, UR9, 0x2 ;  /* 0x000000090306cc11 */ /* 0x000fe4000f8410ff */
[----:B------:R-:W-:Y:S02]  /*3680*/  IADD3.X R5, R5, UR8, RZ, P3, !PT ;  /* 0x0000000805057c10 */ /* 0x000fe40009ffe4ff */
[----:B------:R-:W-:Y:S02]  /*3690*/  @!P4 LEA.HI.X R7, R3, UR8, R7, 0x2, P2 ;  /* 0x000000080307cc11 */ /* 0x000fe400090f1407 */
[----:B------:R-:W-:Y:S01]  /*36a0*/  ISETP.GE.AND P2, PT, R18, UR4, PT ;  /* 0x0000000412007c0c */ /* 0x000fe2000bf46270 */
[----:B------:R1:W2:Y:S01]  /*36b0*/  @!P6 LDG.E R11, [R4.64+0x20] ;  /* 0x0000200c040be981 */ /* 0x0002a2000c1e1900 */
[----:B------:R-:W-:-:S03]  /*36c0*/  ISETP.GE.AND P3, PT, R8, UR4, PT ;  /* 0x0000000408007c0c */ /* 0x000fc6000bf66270 */
[----:B------:R4:W5:Y:S08]  /*36d0*/  @!P4 LDG.E R9, [R6.64] ;  /* 0x0000000c0609c981 */ /* 0x000970000c1e1900 */
[----:B---3--:R1:W3:Y:S04]  /*36e0*/  @!P2 LDG.E R12, [R4.64] ;  /* 0x0000000c040ca981 */ /* 0x0082e8000c1e1900 */
[----:B------:R1:W2:Y:S01]  /*36f0*/  @!P3 LDG.E R10, [R4.64+0x80] ;  /* 0x0000800c040ab981 */ /* 0x0002a2000c1e1900 */
[----:B------:R-:W-:-:S03]  /*3700*/  UIMAD UR4, UR18, UR6, URZ ;  /* 0x00000006120472a4 */ /* 0x000fc6000f8e023f */
[----:B------:R-:W-:Y:S01]  /*3710*/  @P1 STS [R0+0x9000], RZ ;  /* 0x009000ff00001388 */ /* 0x000fe20000000800 */
[----:B------:R-:W-:-:S03]  /*3720*/  UIMAD UR4, UR24, UR7, UR4 ;  /* 0x00000007180472a4 */ /* 0x000fc6000f8e0204 */
[----:B------:R-:W-:Y:S04]  /*3730*/  @P1 STS [R0+0x9004], RZ ;  /* 0x009004ff00001388 */ /* 0x000fe80000000800 */
[----:B------:R-:W-:Y:S04]  /*3740*/  @P1 STS.64 [R0+0x9008], RZ ;  /* 0x009008ff00001388 */ /* 0x000fe80000000a00 */
[----:B------:R-:W-:Y:S04]  /*3750*/  @P1 STS.128 [R0+0xb000], RZ ;  /* 0x00b000ff00001388 */ /* 0x000fe80000000c00 */
[----:B------:R-:W-:Y:S01]  /*3760*/  @P1 STS.128 [R0+0xd000], RZ ;  /* 0x00d000ff00001388 */ /* 0x000fe20000000c00 */
[----:B------:R-:W-:-:S02]  /*3770*/  IMAD.U32 R3, RZ, RZ, UR4 ;  /* 0x00000004ff037e24 */ /* 0x000fc4000f8e00ff */
[----:B-1----:R-:W-:-:S05]  /*3780*/  IMAD.WIDE.U32 R4, R14, c[0x0][0x198], R20 ;  /* 0x000066000e047a25 */ /* 0x002fca00078e0014 */
[----:B----4-:R-:W-:-:S04]  /*3790*/  IADD3 R6, P2, R4, UR19, RZ ;  /* 0x0000001304067c10 */ /* 0x010fc8000ff5e0ff */
[----:B------:R-:W-:Y:S01]  /*37a0*/  IADD3.X R7, R5, UR27, R3, P2, !PT ;  /* 0x0000001b05077c10 */ /* 0x000fe200097fe403 */
[----:B------:R-:W-:Y:S01]  /*37b0*/  IMAD R3, R15, c[0x0][0x1b0], RZ ;  /* 0x00006c000f037a24 */ /* 0x000fe200078e02ff */
[----:B------:R-:W-:Y:S03]  /*37c0*/  BSSY B0, `(.L_x_108) ;  /* 0x000002c000007945 */ /* 0x000fe60003800000 */
[C---:B------:R-:W-:Y:S02]  /*37d0*/  IMAD R3, R13.reuse, c[0x0][0x1b4], R3 ;  /* 0x00006d000d037a24 */ /* 0x040fe400078e0203 */
[----:B------:R-:W-:Y:S01]  /*37e0*/  IMAD.WIDE.U32 R6, R13, c[0x0][0x1b0], R6 ;  /* 0x00006c000d067a25 */ /* 0x000fe200078e0006 */
[----:B---3--:R1:W-:Y:S04]  /*37f0*/  STL [R1+0x10], R12 ;  /* 0x0000100c01007387 */ /* 0x0083e80000100800 */
[----:B-----5:R3:W-:Y:S04]  /*3800*/  STL [R1+0xc], R9 ;  /* 0x00000c0901007387 */ /* 0x0207e80000100800 */
[----:B--2---:R3:W-:Y:S04]  /*3810*/  STL [R1+0x8], R10 ;  /* 0x0000080a01007387 */ /* 0x0047e80000100800 */
[----:B------:R3:W-:Y:S01]  /*3820*/  STL [R1+0x14], R11 ;  /* 0x0000140b01007387 */ /* 0x0007e20000100800 */
[----:B-1----:R-:W-:Y:S01]  /*3830*/  IMAD.IADD R12, R7, 0x1, R3 ;  /* 0x00000001070c7824 */ /* 0x002fe200078e0203 */
[----:B------:R-:W-:Y:S05]  /*3840*/  @P1 BRA `(.L_x_109) ;  /* 0x0000023000001947 */ /* 0x000fea0003800000 */
[----:B---3--:R-:W2:Y:S04]  /*3850*/  LDL R10, [R1+0x18] ;  /* 0x00001800010a7983 */ /* 0x008ea80000100800 */
        /* <DEDUP_REMOVED lines=8> */
[----:B------:R1:W-:Y:S04]  /*38e0*/  @P4 STS [R0+0x9000], RZ ;  /* 0x009000ff00004388 */ /* 0x0003e80000000800 */
[----:B------:R1:W-:Y:S04]  /*38f0*/  @P4 STS [R0+0x9004], RZ ;  /* 0x009004ff00004388 */ /* 0x0003e80000000800 */
[----:B------:R1:W-:Y:S01]  /*3900*/  @P4 STS.64 [R0+0x9008], RZ ;  /* 0x009008ff00004388 */ /* 0x0003e20000000a00 */
[----:B--2---:R-:W-:-:S02]  /*3910*/  ISETP.GE.AND P3, PT, R10, c[0x0][0x220], PT ;  /* 0x000088000a007a0c */ /* 0x004fc40003f66270 */
[C---:B------:R-:W-:Y:S02]  /*3920*/  @!P4 LEA R10, P6, R4.reuse, c[0x0][0x168], 0x1 ;  /* 0x00005a00040aca11 */ /* 0x040fe400078c08ff */
[----:B---3--:R-:W-:Y:S02]  /*3930*/  ISETP.GE.AND P1, PT, R9, c[0x0][0x220], PT ;  /* 0x0000880009007a0c */ /* 0x008fe40003f26270 */
[----:B------:R-:W-:-:S05]  /*3940*/  @!P4 LEA.HI.X R11, R4, c[0x0][0x16c], R3, 0x1, P6 ;  /* 0x00005b00040bca11 */ /* 0x000fca00030f0c03 */
[----:B------:R-:W-:Y:S01]  /*3950*/  @!PT LDS RZ, [RZ] ;  /* 0x00000000fffff984 */ /* 0x000fe20000000800 */
[----:B------:R-:W-:Y:S01]  /*3960*/  @!PT LDS RZ, [RZ] ;  /* 0x00000000fffff984 */ /* 0x000fe20000000800 */
[----:B------:R-:W-:Y:S01]  /*3970*/  @!PT LDS RZ, [RZ] ;  /* 0x00000000fffff984 */ /* 0x000fe20000000800 */
[----:B------:R1:W-:Y:S02]  /*3980*/  @!P4 LDGSTS.E.BYPASS.LTC128B.128 [R0+0x9000], [R10.64] ;  /* 0x090000000a00cfae */ /* 0x0003e4000b901d4c */
[C---:B------:R-:W-:Y:S02]  /*3990*/  @!P3 LEA R8, P2, R4.reuse, c[0x0][0x168], 0x1 ;  /* 0x00005a000408ba11 */ /* 0x040fe400078408ff */
[----:B------:R1:W-:Y:S02]  /*39a0*/  @P3 STS.128 [R0+0xb000], RZ ;  /* 0x00b000ff00003388 */ /* 0x0003e40000000c00 */
[----:B------:R-:W-:-:S05]  /*39b0*/  @!P3 LEA.HI.X R9, R4, c[0x0][0x16c], R3, 0x1, P2 ;  /* 0x00005b000409ba11 */ /* 0x000fca00010f0c03 */
        /* <DEDUP_REMOVED lines=12> */
.L_x_109:
[----:B------:R-:W-:Y:S05]  /*3a80*/  BSYNC B0 ;  /* 0x0000000000007941 */ /* 0x000fea0003800000 */
.L_x_108:
        /* <DEDUP_REMOVED lines=14> */
[----:B---3--:R-:W-:Y:S01]  /*3b70*/  IMAD.WIDE.U32 R8, R3, c[0x0][0x198], R6 ;  /* 0x0000660003087a25 */ /* 0x008fe200078e0006 */
        /* <DEDUP_REMOVED lines=24> */
.L_x_111:
[----:B------:R-:W-:Y:S05]  /*3d00*/  BSYNC B0 ;  /* 0x0000000000007941 */ /* 0x000fea0003800000 */
.L_x_110:
[----:B------:R-:W0:Y:S01]  /*3d10*/  LDGDEPBAR ;  /* 0x00000000000079af */ /* 0x000e220000000000 */
[----:B------:R-:W-:Y:S02]  /*3d20*/  ULDC.64 UR16, c[0x0][0x318] ;  /* 0x0000c60000107ab9 */ /* 0x000fe40000000a00 */
[----:B------:R-:W-:Y:S02]  /*3d30*/  UISETP.NE.U32.AND UP1, UPT, URZ, UR16, UPT ;  /* 0x000000103f00728c */ /* 0x000fe4000bf25070 */
[----:B------:R-:W-:Y:S02]  /*3d40*/  ULDC.64 UR18, c[0x0][0x320] ;  /* 0x0000c80000127ab9 */ /* 0x000fe40000000a00 */
[----:B------:R-:W-:-:S06]  /*3d50*/  UISETP.NE.AND.EX UP1, UPT, URZ, UR17, UPT, UP1 ;  /* 0x000000113f00728c */ /* 0x000fcc000bf25310 */
[----:B------:R-:W-:-:S05]  /*3d60*/  PLOP3.LUT P1, PT, PT, PT, UP1, 0x80, 0x0 ;  /* 0x000000000000781c */ /* 0x000fca0003f2f018 */
[----:B------:R-:W-:Y:S02]  /*3d70*/  @UP1 UIMAD UR4, UR38, UR18, URZ ;  /* 0x00000012260412a4 */ /* 0x000fe4000f8e023f */
[----:B------:R-:W-:Y:S02]  /*3d80*/  @UP1 UMOV UR6, UR34 ;  /* 0x0000002200061c82 */ /* 0x000fe40008000000 */
[----:B------:R-:W-:Y:S01]  /*3d90*/  @UP1 UMOV UR7, UR56 ;  /* 0x0000003800071c82 */ /* 0x000fe20008000000 */
[----:B------:R-:W-:-:S04]  /*3da0*/  DEPBAR.LE SB0, 0x1 ;  /* 0x000080400000791a */ /* 0x000fc80000000000 */
[----:B------:R-:W-:Y:S01]  /*3db0*/  BAR.SYNC.DEFER_BLOCKING 0x0 ;  /* 0x0000000000007b1d */ /* 0x000fe20000010000 */
[----:B------:R-:W-:Y:S02]  /*3dc0*/  @UP1 UIMAD.WIDE.U32 UR6, UR30, UR18, UR6 ;  /* 0x000000121e0612a5 */ /* 0x000fe4000f8e0006 */
[----:B------:R-:W-:Y:S02]  /*3dd0*/  @UP1 UIMAD UR19, UR30, UR19, UR4 ;  /* 0x000000131e1312a4 */ /* 0x000fe4000f8e0204 */
[----:B------:R-:W-:Y:S02]  /*3de0*/  @UP1 ULEA UR16, UP0, UR6, UR16, 0x2 ;  /* 0x0000001006101291 */ /* 0x000fe4000f80103f */
[----:B------:R-:W-:-:S04]  /*3df0*/  @UP1 UIADD3 UR19, UR7, UR19, URZ ;  /* 0x0000001307131290 */ /* 0x000fc8000fffe03f */
[----:B------:R-:W-:Y:S01]  /*3e00*/  @UP1 ULEA.HI.X UR17, UR6, UR17, UR19, 0x2, UP0 ;  /* 0x0000001106111291 */ /* 0x000fe200080f1413 */
[----:B-1----:R-:W-:-:S05]  /*3e10*/  IMAD.U32 R4, RZ, RZ, UR16 ;  /* 0x00000010ff047e24 */ /* 0x002fca000f8e00ff */
[----:B------:R-:W-:-:S05]  /*3e20*/  IMAD.U32 R5, RZ, RZ, UR17 ;  /* 0x00000011ff057e24 */ /* 0x000fca000f8e00ff */
[----:B--2---:R1:W2:Y:S01]  /*3e30*/  @P1 LDG.E R0, [R4.64] ;  /* 0x0000000c04001981 */ /* 0x0042a2000c1e1900 */
[----:B------:R-:W-:Y:S02]  /*3e40*/  IMAD.U32 R3, RZ, RZ, UR25 ;  /* 0x00000019ff037e24 */ /* 0x000fe4000f8e00ff */
[----:B------:R-:W-:Y:S01]  /*3e50*/  IMAD.U32 R229, RZ, RZ, UR22 ;  /* 0x00000016ffe57e24 */ /* 0x000fe2000f8e00ff */
[----:B------:R-:W4:Y:S01]  /*3e60*/  LDSM.16.M88.4 R168, [R218+0xf000] ;  /* 0x00f00000daa8783b */ /* 0x000f220000000200 */
[C---:B------:R-:W-:Y:S01]  /*3e70*/  IMAD.SHL.U32 R7, R18.reuse, 0x4, RZ ;  /* 0x0000000412077824 */ /* 0x040fe200078e00ff */
[C---:B------:R-:W-:Y:S01]  /*3e80*/  IADD3 R216, R227.reuse, 0x1800, RZ ;  /* 0x00001800e3d87810 */ /* 0x040fe20007ffe0ff */
[----:B------:R-:W-:Y:S01]  /*3e90*/  IMAD.SHL.U32 R219, R227, 0x2, RZ ;  /* 0x00000002e3db7824 */ /* 0x000fe200078e00ff */
[----:B------:R-:W3:Y:S01]  /*3ea0*/  LDSM.16.M88.4 R172, [R218+0xf400] ;  /* 0x00f40000daac783b */ /* 0x000ee20000000200 */
[----:B------:R-:W-:Y:S01]  /*3eb0*/  MOV R242, R228 ;  /* 0x000000e400f27202 */ /* 0x000fe20000000f00 */
[----:B------:R-:W-:Y:S01]  /*3ec0*/  CS2R R126, SRZ ;  /* 0x00000000007e7805 */ /* 0x000fe2000001ff00 */
[----:B------:R-:W-:Y:S01]  /*3ed0*/  CS2R R124, SRZ ;  /* 0x00000000007c7805 */ /* 0x000fe2000001ff00 */
[----:B------:R-:W2:Y:S01]  /*3ee0*/  LDSM.16.M88.4 R176, [R217+0xf000] ;  /* 0x00f00000d9b0783b */ /* 0x000ea20000000200 */
[----:B------:R-:W-:Y:S01]  /*3ef0*/  CS2R R130, SRZ ;  /* 0x0000000000827805 */ /* 0x000fe2000001ff00 */
        /* <DEDUP_REMOVED lines=11> */
[----:B-1----:R-:W2:Y:S01]  /*3fb0*/  @P1 MUFU.RCP R5, c[0x0][0x238] ;  /* 0x00008e0000051b08 */ /* 0x002ea20000001000 */
[----:B------:R-:W-:Y:S01]  /*3fc0*/  IADD3 R4, R18, 0x1, RZ ;  /* 0x0000000112047810 */ /* 0x000fe20007ffe0ff */
[----:B------:R-:W-:Y:S01]  /*3fd0*/  CS2R R112, SRZ ;  /* 0x0000000000707805 */ /* 0x000fe2000001ff00 */
[----:B------:R-:W1:Y:S01]  /*3fe0*/  LDSM.16.M88.4 R192, [R217+0x11000] ;  /* 0x01100000d9c0783b */ /* 0x000e620000000200 */
[----:B------:R-:W-:Y:S01]  /*3ff0*/  CS2R R106, SRZ ;  /* 0x00000000006a7805 */ /* 0x000fe2000001ff00 */
[----:B------:R-:W-:Y:S01]  /*4000*/  IADD3 R3, R4, UR15, -R3 ;  /* 0x0000000f04037c10 */ /* 0x000fe2000fffe803 */
        /* <DEDUP_REMOVED lines=40> */
[----:B------:R-:W-:Y:S01]  /*4290*/  UMOV UR4, URZ ;  /* 0x0000003f00047c82 */ /* 0x000fe20008000000 */
[----:B--2---:R-:W-:-:S02]  /*42a0*/  @P1 FMUL.FTZ R0, R0, R5 ;  /* 0x0000000500001220 */ /* 0x004fc40000410000 */
[----:B------:R-:W2:Y:S01]  /*42b0*/  LDL R5, [R1+0x58] ;  /* 0x0000580001057983 */ /* 0x000ea20000100800 */
[----:B------:R-:W-:Y:S01]  /*42c0*/  MOV R4, c[0x0][0x22c] ;  /* 0x00008b0000047a02 */ /* 0x000fe20000000f00 */
[----:B------:R5:W1:Y:S01]  /*42d0*/  @P1 R2UR UR6, R0 ;  /* 0x00000000000613c2 */ /* 0x000a6200000e0000 */
[----:B------:R-:W-:Y:S01]  /*42e0*/  SEL R216, R216, R227, !P0 ;  /* 0x000000e3d8d87207 */ /* 0x000fe20004000000 */
[----:B------:R3:W-:Y:S01]  /*42f0*/  STL [R1+0x48], R3 ;  /* 0x0000480301007387 */ /* 0x0007e20000100800 */
[----:B------:R-:W-:Y:S01]  /*4300*/  UIADD3 UR16, UR25, 0x80, UR24 ;  /* 0x0000008019107890 */ /* 0x000fe2000fffe018 */
[----:B------:R-:W-:Y:S01]  /*4310*/  IMAD R4, R4, c[0x0][0x1c0], RZ ;  /* 0x0000700004047a24 */ /* 0x000fe200078e02ff */
[----:B------:R-:W-:Y:S01]  /*4320*/  IADD3 R220, R219, R226, RZ ;  /* 0x000000e2dbdc7210 */ /* 0x000fe20007ffe0ff */
[----:B------:R-:W-:Y:S01]  /*4330*/  IMAD.SHL.U32 R216, R216, 0x2, RZ ;  /* 0x00000002d8d87824 */ /* 0x000fe200078e00ff */
[----:B------:R-:W-:Y:S01]  /*4340*/  UIADD3 UR16, UR16, -UR15, URZ ;  /* 0x8000000f10107290 */ /* 0x000fe2000fffe03f */
[----:B------:R-:W-:Y:S01]  /*4350*/  IMAD.SHL.U32 R6, R4, 0x10, RZ ;  /* 0x0000001004067824 */ /* 0x000fe200078e00ff */
[----:B-----5:R-:W-:Y:S01]  /*4360*/  IADD3 R0, R18, -0x40, RZ ;  /* 0xffffffc012007810 */ /* 0x020fe20007ffe0ff */
[----:B-1----:R-:W-:Y:S01]  /*4370*/  @UP1 UMOV UR4, UR6 ;  /* 0x0000000600041c82 */ /* 0x002fe20008000000 */
[----:B---3--:R-:W-:-:S03]  /*4380*/  IADD3 R3, R225, 0x1800, RZ ;  /* 0x00001800e1037810 */ /* 0x008fc60007ffe0ff */
[----:B------:R-:W-:Y:S01]  /*4390*/  IMAD.SHL.U32 R0, R0, 0x4, RZ ;  /* 0x0000000400007824 */ /* 0x000fe200078e00ff */
[----:B------:R-:W-:-:S05]  /*43a0*/  SEL R3, R3, R225, !P0 ;  /* 0x000000e103037207 */ /* 0x000fca0004000000 */
[----:B------:R-:W-:Y:S02]  /*43b0*/  IMAD.SHL.U32 R3, R3, 0x2, RZ ;  /* 0x0000000203037824 */ /* 0x000fe400078e00ff */
[----:B--2---:R-:W-:Y:S01]  /*43c0*/  IMAD R229, R229, 0x80, R5 ;  /* 0x00000080e5e57824 */ /* 0x004fe200078e0205 */
[----:B------:R-:W-:-:S03]  /*43d0*/  SHF.L.U64.HI R5, R18, 0x2, R16 ;  /* 0x0000000212057819 */ /* 0x000fc60000010210 */
[----:B------:R1:W2:Y:S01]  /*43e0*/  I2F R247, R229 ;  /* 0x000000e500f77306 */ /* 0x0002a20000201400 */
[C---:B------:R-:W-:Y:S01]  /*43f0*/  IADD3 R251, R229.reuse, 0x10, RZ ;  /* 0x00000010e5fb7810 */ /* 0x040fe20007ffe0ff */
[----:B------:R3:W-:Y:S01]  /*4400*/  STL [R1+0x44], R5 ;  /* 0x0000440501007387 */ /* 0x0007e20000100800 */
[C---:B------:R-:W-:Y:S02]  /*4410*/  IADD3 R250, R229.reuse, 0x9, RZ ;  /* 0x00000009e5fa7810 */ /* 0x040fe40007ffe0ff */
[C---:B------:R-:W-:Y:S01]  /*4420*/  IADD3 R249, R229.reuse, 0x8, RZ ;  /* 0x00000008e5f97810 */ /* 0x040fe20007ffe0ff */
[----:B------:R5:W-:Y:S01]  /*4430*/  STL [R1+0x40], R7 ;  /* 0x0000400701007387 */ /* 0x000be20000100800 */
[C---:B------:R-:W-:Y:S01]  /*4440*/  IADD3 R248, R229.reuse, 0x1, RZ ;  /* 0x00000001e5f87810 */ /* 0x040fe20007ffe0ff */
[----:B------:R-:W1:Y:S01]  /*4450*/  I2F R251, R251 ;  /* 0x000000fb00fb7306 */ /* 0x000e620000201400 */
[C---:B------:R-:W-:Y:S01]  /*4460*/  IADD3 R243, R229.reuse, 0x19, RZ ;  /* 0x00000019e5f37810 */ /* 0x040fe20007ffe0ff */
[----:B------:R1:W-:Y:S01]  /*4470*/  STL [R1+0x3c], R0 ;  /* 0x00003c0001007387 */ /* 0x0003e20000100800 */
[----:B------:R-:W-:-:S02]  /*4480*/  IADD3 R241, R229, 0x18, RZ ;  /* 0x00000018e5f17810 */ /* 0x000fc40007ffe0ff */
[----:B------:R-:W-:-:S03]  /*4490*/  IADD3 R240, R229, 0x11, RZ ;  /* 0x00000011e5f07810 */ /* 0x000fc60007ffe0ff */
[----:B------:R-:W1:Y:S08]  /*44a0*/  I2F R250, R250 ;  /* 0x000000fa00fa7306 */ /* 0x000e700000201400 */
[----:B------:R-:W2:Y:S01]  /*44b0*/  I2F R249, R249 ;  /* 0x000000f900f97306 */ /* 0x000ea20000201400 */
[----:B---3--:R-:W-:Y:S02]  /*44c0*/  SHF.L.U32 R5, R4, 0x3, RZ ;  /* 0x0000000304057819 */ /* 0x008fe400000006ff */
[----:B-----5:R-:W-:-:S05]  /*44d0*/  IADD3 R7, R6, 0x20, RZ ;  /* 0x0000002006077810 */ /* 0x020fca0007ffe0ff */
[----:B------:R-:W3:Y:S01]  /*44e0*/  I2F R248, R248 ;  /* 0x000000f800f87306 */ /* 0x000ee20000201400 */
[----:B------:R-:W-:Y:S01]  /*44f0*/  IADD3 R6, R6, 0x40, RZ ;  /* 0x0000004006067810 */ /* 0x000fe20007ffe0ff */
[----:B------:R-:W-:-:S04]  /*4500*/  IMAD.IADD R4, R5, 0x1, R7 ;  /* 0x0000000105047824 */ /* 0x000fc800078e0207 */
[C---:B-1----:R-:W-:Y:S02]  /*4510*/  IMAD.IADD R0, R5.reuse, 0x1, R6 ;  /* 0x0000000105007824 */ /* 0x042fe400078e0206 */
[C---:B------:R-:W-:Y:S01]  /*4520*/  IMAD.IADD R6, R5.reuse, 0x1, R4 ;  /* 0x0000000105067824 */ /* 0x040fe200078e0204 */
[----:B------:R1:W1:Y:S01]  /*4530*/  I2F R246, R243 ;  /* 0x000000f300f67306 */ /* 0x0002620000201400 */
[C---:B------:R-:W-:Y:S02]  /*4540*/  IMAD.IADD R0, R5.reuse, 0x1, R0 ;  /* 0x0000000105007824 */ /* 0x040fe400078e0200 */
[----:B------:R-:W-:-:S03]  /*4550*/  IMAD.IADD R6, R5, 0x1, R6 ;  /* 0x0000000105067824 */ /* 0x000fc600078e0206 */
[C---:B------:R-:W-:Y:S01]  /*4560*/  IADD3 R0, R5.reuse, R0, RZ ;  /* 0x0000000005007210 */ /* 0x040fe20007ffe0ff */
[C---:B------:R-:W-:Y:S01]  /*4570*/  IMAD.IADD R6, R5.reuse, 0x1, R6 ;  /* 0x0000000105067824 */ /* 0x040fe200078e0206 */
[----:B------:R1:W1:Y:S03]  /*4580*/  I2F R245, R241 ;  /* 0x000000f100f57306 */ /* 0x0002660000201400 */
[C---:B------:R-:W-:Y:S01]  /*4590*/  IMAD.IADD R0, R5.reuse, 0x1, R0 ;  /* 0x0000000105007824 */ /* 0x040fe200078e0200 */
[----:B------:R-:W-:Y:S01]  /*45a0*/  STL [R1+0x24], R6 ;  /* 0x0000240601007387 */ /* 0x000fe20000100800 */
[----:B------:R-:W-:-:S03]  /*45b0*/  IADD3 R4, R5, R6, RZ ;  /* 0x0000000605047210 */ /* 0x000fc60007ffe0ff */
[----:B------:R5:W-:Y:S01]  /*45c0*/  STL [R1+0x20], R0 ;  /* 0x0000200001007387 */ /* 0x000be20000100800 */
[----:B------:R1:W1:Y:S03]  /*45d0*/  I2F R244, R240 ;  /* 0x000000f000f47306 */ /* 0x0002660000201400 */
[----:B------:R1:W-:Y:S01]  /*45e0*/  STL [R1+0x2c], R4 ;  /* 0x00002c0401007387 */ /* 0x0003e20000100800 */
[----:B-----5:R-:W-:-:S05]  /*45f0*/  IMAD.IADD R0, R5, 0x1, R0 ;  /* 0x0000000105007824 */ /* 0x020fca00078e0200 */
[----:B--234-:R1:W-:Y:S02]  /*4600*/  STL [R1+0x28], R0 ;  /* 0x0000280001007387 */ /* 0x01c3e40000100800 */
.L_x_114:
[----:B------:R-:W0:Y:S01]  /*4610*/  LDGDEPBAR ;  /* 0x00000000000079af */ /* 0x000e220000000000 */
[----:B-1----:R-:W-:Y:S01]  /*4620*/  IADD3 R0, R226, R216, RZ ;  /* 0x000000d8e2007210 */ /* 0x002fe20007ffe0ff */
[----:B------:R-:W-:Y:S02]  /*4630*/  USHF.L.U32 UR6, UR5, 0x6, URZ ;  /* 0x0000000605067899 */ /* 0x000fe4000800063f */
[----:B------:R-:W-:Y:S02]  /*4640*/  USHF.L.U32 UR7, UR22, 0x7, URZ ;  /* 0x0000000716077899 */ /* 0x000fe4000800063f */
[----:B------:R-:W-:Y:S02]  /*4650*/  UISETP.GE.AND UP0, UPT, UR6, UR16, UPT ;  /* 0x000000100600728c */ /* 0x000fe4000bf06270 */
[----:B------:R-:W2:Y:S01]  /*4660*/  LDL R252, [R1+0x14] ;  /* 0x0000140001fc7983 */ /* 0x000ea20000100800 */
[----:B------:R-:W-:Y:S02]  /*4670*/  UIADD3 UR7, UR7, 0x80, URZ ;  /* 0x0000008007077890 */ /* 0x000fe4000fffe03f */
[----:B------:R-:W-:Y:S01]  /*4680*/  UISETP.GT.AND UP3, UPT, UR5, UR14, UPT ;  /* 0x0000000e0500728c */ /* 0x000fe2000bf64270 */
[----:B------:R1:W-:Y:S01]  /*4690*/  STL [R1+0x78], R41 ;  /* 0x0000782901007387 */ /* 0x0003e20000100800 */
[----:B------:R-:W-:Y:S06]  /*46a0*/  UISETP.LT.AND UP0, UPT, UR7, UR15, UP0 ;  /* 0x0000000f0700728c */ /* 0x000fec0008701270 */
[----:B------:R-:W-:Y:S01]  /*46b0*/  PLOP3.LUT P0, PT, PT, PT, UP0, 0x80, 0x0 ;  /* 0x000000000000781c */ /* 0x000fe20003f0f008 */
[----:B-1----:R-:W3:Y:S04]  /*46c0*/  LDL R41, [R1+0x10] ;  /* 0x0000100001297983 */ /* 0x002ee80000100800 */
[----:B------:R1:W-:Y:S04]  /*46d0*/  STL [R1+0x74], R40 ;  /* 0x0000742801007387 */ /* 0x0003e80000100800 */
[----:B-1----:R-:W4:Y:S04]  /*46e0*/  LDL R40, [R1+0x48] ;  /* 0x0000480001287983 */ /* 0x002f280000100800 */
[----:B------:R-:W-:Y:S04]  /*46f0*/  STL [R1+0x70], R39 ;  /* 0x0000702701007387 */ /* 0x000fe80000100800 */
[----:B------:R-:W-:Y:S04]  /*4700*/  STL [R1+0x6c], R38 ;  /* 0x00006c2601007387 */ /* 0x000fe80000100800 */
[----:B------:R-:W-:Y:S04]  /*4710*/  STL [R1+0x68], R37 ;  /* 0x0000682501007387 */ /* 0x000fe80000100800 */
[----:B------:R-:W-:Y:S04]  /*4720*/  STL [R1+0x64], R36 ;  /* 0x0000642401007387 */ /* 0x000fe80000100800 */
[----:B------:R1:W-:Y:S04]  /*4730*/  STL [R1+0x60], R3 ;  /* 0x0000600301007387 */ /* 0x0003e80000100800 */
[----:B------:R1:W-:Y:S04]  /*4740*/  STL [R1+0x5c], R2 ;  /* 0x00005c0201007387 */ /* 0x0003e80000100800 */
[----:B-1----:R-:W2:Y:S04]  /*4750*/  LDL R3, [R1+0x8] ;  /* 0x0000080001037983 */ /* 0x002ea80000100800 */
        /* <DEDUP_REMOVED lines=23> */
[----:B------:R-:W3:Y:S07]  /*48d0*/  LDSM.16.M88.4 R132, [R216+0x1000] ;  /* 0x00100000d884783b */ /* 0x000eee0000000200 */
        /* <DEDUP_REMOVED lines=11> */
[-C--:B---3--:R-:W-:Y:S01]  /*4990*/  HMMA.16816.F32 R4, R132, R152.reuse, R4 ;  /* 0x000000988404723c */ /* 0x088fe20000001804 */
[----:B------:R-:W-:Y:S07]  /*49a0*/  LDSM.16.M88.4 R148, [R216+0x2800] ;  /* 0x00280000d894783b */ /* 0x000fee0000000200 */
[C---:B------:R-:W-:Y:S08]  /*49b0*/  HMMA.16816.F32 R8, R156.reuse, R152, R8 ;  /* 0x000000989c08723c */ /* 0x040ff00000001808 */
[-C--:B------:R-:W-:Y:S03]  /*49c0*/  HMMA.16816.F32 R12, R156, R154.reuse, R12 ;  /* 0x0000009a9c0c723c */ /* 0x080fe6000000180c */
[----:B------:R-:W-:Y:S05]  /*49d0*/  FSETP.NEU.FTZ.AND P1, PT, R41, -INF , PT ;  /* 0xff8000002900780b */ /* 0x000fea0003f3d000 */
        /* <DEDUP_REMOVED lines=11> */
[-C--:B------:R-:W-:Y:S08]  /*4a90*/  HMMA.16816.F32 R12, R164, R162.reuse, R12 ;  /* 0x000000a2a40c723c */ /* 0x080ff0000000180c */
[C---:B------:R-:W-:Y:S01]  /*4aa0*/  HMMA.16816.F32 R16, R144.reuse, R162, R16 ;  /* 0x000000a29010723c */ /* 0x040fe20000001810 */
[----:B------:R-:W3:Y:S07]  /*4ab0*/  LDSM.16.M88.4 R160, [R217+0xd000] ;  /* 0x00d00000d9a0783b */ /* 0x000eee0000000200 */
[-C--:B--2---:R-:W-:Y:S08]  /*4ac0*/  HMMA.16816.F32 R20, R144, R136.reuse, R20 ;  /* 0x000000889014723c */ /* 0x084ff00000001814 */
[C---:B------:R-:W-:Y:S07]  /*4ad0*/  HMMA.16816.F32 R24, R164.reuse, R136, R24 ;  /* 0x00000088a418723c */ /* 0x040fee0000001818 */
[----:B------:R-:W-:Y:S01]  /*4ae0*/  FMUL.FTZ R136, R3, 1.4426950216293334961 ;  /* 0x3fb8aa3b03887820 */ /* 0x000fe20000410000 */
[-C--:B------:R-:W-:Y:S08]  /*4af0*/  HMMA.16816.F32 R28, R164, R138.reuse, R28 ;  /* 0x0000008aa41c723c */ /* 0x080ff0000000181c */
[----:B------:R-:W-:Y:S07]  /*4b00*/  HMMA.16816.F32 R32, R144, R138, R32 ;  /* 0x0000008a9020723c */ /* 0x000fee0000001820 */
[----:B------:R-:W-:Y:S01]  /*4b10*/  FMUL.FTZ R138, R252, 1.4426950216293334961 ;  /* 0x3fb8aa3bfc8a7820 */ /* 0x000fe20000410000 */
[-C--:B-1----:R-:W-:Y:S08]  /*4b20*/  HMMA.16816.F32 R4, R132, R140.reuse, R4 ;  /* 0x0000008c8404723c */ /* 0x082ff00000001804 */
[C---:B------:R-:W-:Y:S07]  /*4b30*/  HMMA.16816.F32 R8, R148.reuse, R140, R8 ;  /* 0x0000008c9408723c */ /* 0x040fee0000001808 */
[----:B------:R-:W-:Y:S01]  /*4b40*/  FMUL.FTZ R140, R41, 1.4426950216293334961 ;  /* 0x3fb8aa3b298c7820 */ /* 0x000fe20000410000 */
[-C--:B------:R-:W-:Y:S04]  /*4b50*/  HMMA.16816.F32 R12, R148, R142.reuse, R12 ;  /* 0x0000008e940c723c */ /* 0x080fe8000000180c */
[----:B------:R-:W-:Y:S04]  /*4b60*/  FSEL R140, R140, RZ, P1 ;  /* 0x000000ff8c8c7208 */ /* 0x000fe80000800000 */
[C---:B------:R-:W-:Y:S07]  /*4b70*/  HMMA.16816.F32 R16, R132.reuse, R142, R16 ;  /* 0x0000008e8410723c */ /* 0x040fee0000001810 */
[----:B------:R-:W-:Y:S01]  /*4b80*/  @!P0 IADD3 R142, R229, 0x1, RZ ;  /* 0x00000001e58e8810 */ /* 0x000fe20007ffe0ff */
[-C--:B------:R-:W-:Y:S08]  /*4b90*/  HMMA.16816.F32 R20, R132, R152.reuse, R20 ;  /* 0x000000988414723c */ /* 0x080ff00000001814 */
[C---:B------:R-:W-:Y:S08]  /*4ba0*/  HMMA.16816.F32 R24, R148.reuse, R152, R24 ;  /* 0x000000989418723c */ /* 0x040ff00000001818 */
[-C--:B------:R-:W-:Y:S08]  /*4bb0*/  HMMA.16816.F32 R28, R148, R154.reuse, R28 ;  /* 0x0000009a941c723c */ /* 0x080ff0000000181c */
[----:B------:R-:W-:Y:S01]  /*4bc0*/  HMMA.16816.F32 R32, R132, R154, R32 ;  /* 0x0000009a8420723c */ /* 0x000fe20000001820 */
[----:B------:R4:W1:Y:S07]  /*4bd0*/  LDSM.16.M88.4 R132, [R0+0x2800] ;  /* 0x002800000084783b */ /* 0x00086e0000000200 */
[-C--:B---3--:R-:W-:Y:S05]  /*4be0*/  HMMA.16816.F32 R4, R156, R160.reuse, R4 ;  /* 0x000000a09c04723c */ /* 0x088fea0000001804 */
[----:B----4-:R-:W-:Y:S04]  /*4bf0*/  @!P0 IADD3 R0, R40, UR6, RZ ;  /* 0x0000000628008c10 */ /* 0x010fe8000fffe0ff */
[C---:B------:R-:W-:Y:S03]  /*4c00*/  @!P0 IMNMX R141, R0.reuse, UR15, PT ;  /* 0x0000000f008d8c17 */ /* 0x040fe6000b800200 */
[----:B------:R-:W-:Y:S11]  /*4c10*/  @!P0 IADD3 R139, R0, 0x8, RZ ;  /* 0x00000008008b8810 */ /* 0x000ff60007ffe0ff */
[----:B------:R-:W-:Y:S01]  /*4c20*/  @!UPT UIADD3 URZ, URZ, URZ, URZ ;  /* 0x0000003f3f3ff290 */ /* 0x000fe2000fffe03f */
[----:B------:R-:W-:Y:S01]  /*4c30*/  FFMA.FTZ R4, R247, UR4, R4 ;  /* 0x00000004f7047c23 */ /* 0x000fe20008010004 */
[-C--:B------:R-:W-:Y:S01]  /*4c40*/  @!P0 ISETP.GE.AND P2, PT, R229, R141.reuse, PT ;  /* 0x0000008de500820c */ /* 0x080fe20003f46270 */
[----:B------:R-:W-:Y:S01]  /*4c50*/  FFMA.FTZ R5, R248, UR4, R5 ;  /* 0x00000004f8057c23 */ /* 0x000fe20008010005 */
[----:B------:R-:W-:Y:S01]  /*4c60*/  @!P0 IMNMX R139, R139, UR15, PT ;  /* 0x0000000f8b8b8c17 */ /* 0x000fe2000b800200 */
[----:B------:R-:W-:Y:S01]  /*4c70*/  FFMA.FTZ R6, R247, UR4, R6 ;  /* 0x00000004f7067c23 */ /* 0x000fe20008010006 */
[----:B------:R-:W-:Y:S01]  /*4c80*/  @!P0 ISETP.GE.AND P1, PT, R142, R141, PT ;  /* 0x0000008d8e00820c */ /* 0x000fe20003f26270 */
[----:B------:R-:W-:Y:S01]  /*4c90*/  FFMA.FTZ R7, R248, UR4, R7 ;  /* 0x00000004f8077c23 */ /* 0x000fe20008010007 */
[----:B------:R-:W-:Y:S01]  /*4ca0*/  @!P0 FSEL R4, R4, -INF , !P2 ;  /* 0xff80000004048808 */ /* 0x000fe20005000000 */
[C---:B-1----:R-:W-:Y:S04]  /*4cb0*/  HMMA.16816.F32 R8, R132.reuse, R160, R8 ;  /* 0x000000a08408723c */ /* 0x042fe80000001808 */
[--C-:B------:R-:W-:Y:S01]  /*4cc0*/  FFMA.FTZ R4, R4, c[0x0][0x23c], -R140.reuse ;  /* 0x00008f0004047a23 */ /* 0x100fe2000001088c */
[----:B------:R-:W-:Y:S02]  /*4cd0*/  @!P0 FSEL R5, R5, -INF , !P1 ;  /* 0xff80000005058808 */ /* 0x000fe40004800000 */
[----:B------:R-:W-:Y:S01]  /*4ce0*/  FSETP.NEU.FTZ.AND P1, PT, R252, -INF , PT ;  /* 0xff800000fc00780b */ /* 0x000fe20003f3d000 */
[-C--:B------:R-:W-:Y:S01]  /*4cf0*/  HMMA.16816.F32 R12, R132, R162.reuse, R12 ;  /* 0x000000a2840c723c */ /* 0x080fe2000000180c */
[----:B------:R1:W-:Y:S02]  /*4d00*/  MUFU.EX2 R146, R4 ;  /* 0x0000000400927308 */ /* 0x0003e40000000800 */
[-C--:B------:R-:W-:Y:S01]  /*4d10*/  @!P0 ISETP.GE.AND P2, PT, R229, R139.reuse, PT ;  /* 0x0000008be500820c */ /* 0x080fe20003f46270 */
[----:B------:R-:W-:Y:S01]  /*4d20*/  FFMA.FTZ R5, R5, c[0x0][0x23c], -R140 ;  /* 0x00008f0005057a23 */ /* 0x000fe2000001088c */
[----:B------:R-:W-:Y:S02]  /*4d30*/  @!P0 IADD3 R137, R0, 0x20, RZ ;  /* 0x0000002000898810 */ /* 0x000fe40007ffe0ff */
[----:B------:R-:W-:Y:S01]  /*4d40*/  FSEL R138, R138, RZ, P1 ;  /* 0x000000ff8a8a7208 */ /* 0x000fe20000800000 */
[C---:B------:R-:W-:Y:S03]  /*4d50*/  HMMA.16816.F32 R16, R156.reuse, R162, R16 ;  /* 0x000000a29c10723c */ /* 0x040fe60000001810 */
[----:B------:R-:W2:Y:S01]  /*4d60*/  MUFU.EX2 R144, R5 ;  /* 0x0000000500907308 */ /* 0x000ea20000000800 */
[----:B------:R-:W-:Y:S02]  /*4d70*/  @!P0 ISETP.GE.AND P1, PT, R142, R139, PT ;  /* 0x0000008b8e00820c */ /* 0x000fe40003f26270 */
[----:B------:R-:W-:Y:S02]  /*4d80*/  @!P0 IMNMX R137, R137, UR15, PT ;  /* 0x0000000f89898c17 */ /* 0x000fe4000b800200 */
[----:B------:R-:W-:Y:S01]  /*4d90*/  FFMA.FTZ R8, R247, UR4, R8 ;  /* 0x00000004f7087c23 */ /* 0x000fe20008010008 */
[----:B------:R-:W-:Y:S02]  /*4da0*/  @!P0 FSEL R6, R6, -INF , !P2 ;  /* 0xff80000006068808 */ /* 0x000fe40005000000 */
[-C--:B------:R-:W-:Y:S01]  /*4db0*/  @!P0 ISETP.GE.AND P2, PT, R229, R137.reuse, PT ;  /* 0x00000089e500820c */ /* 0x080fe20003f46270 */
[----:B------:R-:W-:Y:S01]  /*4dc0*/  FFMA.FTZ R9, R248, UR4, R9 ;  /* 0x00000004f8097c23 */ /* 0x000fe20008010009 */
[----:B------:R-:W-:Y:S01]  /*4dd0*/  @!P0 FSEL R7, R7, -INF , !P1 ;  /* 0xff80000007078808 */ /* 0x000fe20004800000 */
[----:B------:R-:W-:Y:S01]  /*4de0*/  FFMA.FTZ R6, R6, c[0x0][0x23c], -R138 ;  /* 0x00008f0006067a23 */ /* 0x000fe2000001088a */
[----:B------:R-:W-:Y:S01]  /*4df0*/  FSETP.NEU.FTZ.AND P1, PT, R3, -INF , PT ;  /* 0xff8000000300780b */ /* 0x000fe20003f3d000 */
[----:B------:R-:W-:Y:S01]  /*4e00*/  FFMA.FTZ R10, R247, UR4, R10 ;  /* 0x00000004f70a7c23 */ /* 0x000fe2000801000a */
[----:B------:R-:W-:Y:S01]  /*4e10*/  @!P0 FSEL R8, R8, -INF , !P2 ;  /* 0xff80000008088808 */ /* 0x000fe20005000000 */
[----:B------:R-:W-:Y:S01]  /*4e20*/  FFMA.FTZ R7, R7, c[0x0][0x23c], -R138 ;  /* 0x00008f0007077a23 */ /* 0x000fe2000001088a */
[----:B------:R-:W-:Y:S01]  /*4e30*/  FSEL R136, R136, RZ, P1 ;  /* 0x000000ff88887208 */ /* 0x000fe20000800000 */
[----:B------:R-:W-:Y:S01]  /*4e40*/  MUFU.EX2 R147, R6 ;  /* 0x0000000600937308 */ /* 0x000fe20000000800 */
[-C--:B------:R-:W-:Y:S01]  /*4e50*/  @!P0 ISETP.GE.AND P1, PT, R142, R137.reuse, PT ;  /* 0x000000898e00820c */ /* 0x080fe20003f26270 */
[----:B------:R-:W-:Y:S02]  /*4e60*/  FFMA.FTZ R11, R248, UR4, R11 ;  /* 0x00000004f80b7c23 */ /* 0x000fe4000801000b */
[----:B-1----:R-:W-:Y:S01]  /*4e70*/  FFMA.FTZ R4, R8, c[0x0][0x23c], -R136 ;  /* 0x00008f0008047a23 */ /* 0x002fe20000010888 */
[----:B------:R-:W-:Y:S01]  /*4e80*/  @!P0 IADD3 R8, R0, 0x28, RZ ;  /* 0x0000002800088810 */ /* 0x000fe20007ffe0ff */
[----:B------:R-:W-:Y:S01]  /*4e90*/  FMUL.FTZ R0, R2, 1.4426950216293334961 ;  /* 0x3fb8aa3b02007820 */ /* 0x000fe20000410000 */
[----:B------:R-:W-:Y:S01]  /*4ea0*/  @!P0 FSEL R9, R9, -INF , !P1 ;  /* 0xff80000009098808 */ /* 0x000fe20004800000 */
[----:B------:R-:W-:Y:S01]  /*4eb0*/  FFMA.FTZ R12, R249, UR4, R12 ;  /* 0x00000004f90c7c23 */ /* 0x000fe2000801000c */
[----:B------:R-:W-:Y:S01]  /*4ec0*/  @!P0 IMNMX R8, R8, UR15, PT ;  /* 0x0000000f08088c17 */ /* 0x000fe2000b800200 */
[----:B------:R-:W1:Y:S01]  /*4ed0*/  MUFU.EX2 R145, R7 ;  /* 0x0000000700917308 */ /* 0x000e620000000800 */
[----:B------:R-:W-:Y:S01]  /*4ee0*/  FSETP.NEU.FTZ.AND P1, PT, R2, -INF , PT ;  /* 0xff8000000200780b */ /* 0x000fe20003f3d000 */
[----:B------:R-:W-:Y:S01]  /*4ef0*/  FFMA.FTZ R9, R9, c[0x0][0x23c], -R136 ;  /* 0x00008f0009097a23 */ /* 0x000fe20000010888 */
[-C--:B------:R-:W-:Y:S01]  /*4f00*/  @!P0 ISETP.GE.AND P2, PT, R229, R8.reuse, PT ;  /* 0x00000008e500820c */ /* 0x080fe20003f46270 */
[----:B------:R-:W-:Y:S01]  /*4f10*/  FFMA.FTZ R13, R250, UR4, R13 ;  /* 0x00000004fa0d7c23 */ /* 0x000fe2000801000d */
[----:B------:R-:W-:Y:S01]  /*4f20*/  FSEL R0, R0, RZ, P1 ;  /* 0x000000ff00007208 */ /* 0x000fe20000800000 */
[C---:B------:R-:W-:Y:S01]  /*4f30*/  FFMA.FTZ R14, R249.reuse, UR4, R14 ;  /* 0x00000004f90e7c23 */ /* 0x040fe2000801000e */
[----:B------:R-:W-:Y:S01]  /*4f40*/  @!P0 FSEL R10, R10, -INF , !P2 ;  /* 0xff8000000a0a8808 */ /* 0x000fe20005000000 */
[----:B------:R-:W-:Y:S01]  /*4f50*/  FFMA.FTZ R15, R250, UR4, R15 ;  /* 0x00000004fa0f7c23 */ /* 0x000fe2000801000f */
[-C--:B------:R-:W-:Y:S01]  /*4f60*/  @!P0 ISETP.GE.AND P1, PT, R142, R8.reuse, PT ;  /* 0x000000088e00820c */ /* 0x080fe20003f26270 */
[----:B------:R3:W-:Y:S01]  /*4f70*/  MUFU.EX2 R41, R4 ;  /* 0x0000000400297308 */ /* 0x0007e20000000800 */
[----:B------:R-:W-:Y:S01]  /*4f80*/  FFMA.FTZ R16, R249, UR4, R16 ;  /* 0x00000004f9107c23 */ /* 0x000fe20008010010 */
[-C--:B------:R-:W-:Y:S01]  /*4f90*/  @!P0 ISETP.GE.AND P2, PT, R241, R137.reuse, PT ;  /* 0x00000089f100820c */ /* 0x080fe20003f46270 */
[----:B------:R-:W-:Y:S01]  /*4fa0*/  FFMA.FTZ R10, R10, c[0x0][0x23c], -R0 ;  /* 0x00008f000a0a7a23 */ /* 0x000fe20000010800 */
[----:B------:R-:W-:Y:S01]  /*4fb0*/  @!P0 FSEL R11, R11, -INF , !P1 ;  /* 0xff8000000b0b8808 */ /* 0x000fe20004800000 */
[C---:B------:R-:W-:Y:S01]  /*4fc0*/  FFMA.FTZ R17, R250.reuse, UR4, R17 ;  /* 0x00000004fa117c23 */ /* 0x040fe20008010011 */
[----:B------:R-:W4:Y:S01]  /*4fd0*/  LDL R142, [R1+0x44] ;  /* 0x00004400018e7983 */ /* 0x000f220000100800 */
[----:B------:R-:W-:Y:S02]  /*4fe0*/  FFMA.FTZ R18, R249, UR4, R18 ;  /* 0x00000004f9127c23 */ /* 0x000fe40008010012 */
[----:B------:R-:W-:Y:S01]  /*4ff0*/  FFMA.FTZ R19, R250, UR4, R19 ;  /* 0x00000004fa137c23 */ /* 0x000fe20008010013 */
[----:B------:R1:W-:Y:S01]  /*5000*/  MUFU.EX2 R37, R10 ;  /* 0x0000000a00257308 */ /* 0x0003e20000000800 */
[----:B------:R-:W-:Y:S09]  /*5010*/  FFMA.FTZ R11, R11, c[0x0][0x23c], -R0 ;  /* 0x00008f000b0b7a23 */ /* 0x000ff20000010800 */
[----:B------:R2:W2:Y:S01]  /*5020*/  MUFU.EX2 R40, R9 ;  /* 0x0000000900287308 */ /* 0x0004a20000000800 */
[----:B---3--:R-:W3:Y:S09]  /*5030*/  LDSM.16.M88.4 R4, [R217+0xd400] ;  /* 0x00d40000d904783b */ /* 0x008ef20000000200 */
[----:B------:R-:W3:Y:S01]  /*5040*/  MUFU.EX2 R36, R11 ;  /* 0x0000000b00247308 */ /* 0x000ee20000000800 */
[C---:B-1----:R-:W-:Y:S04]  /*5050*/  @!P0 IADD3 R10, R229.reuse, 0x8, RZ ;  /* 0x00000008e50a8810 */ /* 0x042fe80007ffe0ff */
[-C--:B------:R-:W-:Y:S04]  /*5060*/  @!P0 ISETP.GE.AND P1, PT, R10, R137.reuse, PT ;  /* 0x000000890a00820c */ /* 0x080fe80003f26270 */
[----:B------:R-:W-:Y:S02]  /*5070*/  @!P0 FSEL R12, R12, -INF , !P1 ;  /* 0xff8000000c0c8808 */ /* 0x000fe40004800000 */
[----:B--2---:R-:W-:Y:S03]  /*5080*/  @!P0 IADD3 R9, R229, 0x9, RZ ;  /* 0x00000009e5098810 */ /* 0x004fe60007ffe0ff */
[--C-:B------:R-:W-:Y:S01]  /*5090*/  FFMA.FTZ R12, R12, c[0x0][0x23c], -R136.reuse ;  /* 0x00008f000c0c7a23 */ /* 0x100fe20000010888 */
[----:B------:R-:W-:Y:S03]  /*50a0*/  @!P0 ISETP.GE.AND P1, PT, R9, R137, PT ;  /* 0x000000890900820c */ /* 0x000fe60003f26270 */
[----:B------:R-:W-:Y:S01]  /*50b0*/  MUFU.EX2 R39, R12 ;  /* 0x0000000c00277308 */ /* 0x000fe20000000800 */
[----:B------:R-:W-:Y:S02]  /*50c0*/  @!P0 FSEL R13, R13, -INF , !P1 ;  /* 0xff8000000d0d8808 */ /* 0x000fe40004800000 */
[-C--:B------:R-:W-:Y:S03]  /*50d0*/  @!P0 ISETP.GE.AND P1, PT, R10, R8.reuse, PT ;  /* 0x000000080a00820c */ /* 0x080fe60003f26270 */
[----:B------:R-:W-:Y:S01]  /*50e0*/  FFMA.FTZ R13, R13, c[0x0][0x23c], -R136 ;  /* 0x00008f000d0d7a23 */ /* 0x000fe20000010888 */
[----:B------:R-:W-:Y:S02]  /*50f0*/  @!P0 FSEL R14, R14, -INF , !P1 ;  /* 0xff8000000e0e8808 */ /* 0x000fe40004800000 */
[----:B------:R-:W-:Y:S01]  /*5100*/  @!P0 ISETP.GE.AND P1, PT, R9, R8, PT ;  /* 0x000000080900820c */ /* 0x000fe20003f26270 */
[----:B------:R-:W-:Y:S02]  /*5110*/  MUFU.EX2 R38, R13 ;  /* 0x0000000d00267308 */ /* 0x000fe40000000800 */
[--C-:B------:R-:W-:Y:S01]  /*5120*/  FFMA.FTZ R14, R14, c[0x0][0x23c], -R0.reuse ;  /* 0x00008f000e0e7a23 */ /* 0x100fe20000010800 */
[-C--:B---3--:R-:W-:Y:S03]  /*5130*/  HMMA.16816.F32 R20, R156, R4.reuse, R20 ;  /* 0x000000049c14723c */ /* 0x088fe60000001814 */
[----:B------:R-:W-:Y:S02]  /*5140*/  @!P0 FSEL R15, R15, -INF , !P1 ;  /* 0xff8000000f0f8808 */ /* 0x000fe40004800000 */
[-C--:B------:R-:W-:Y:S02]  /*5150*/  @!P0 ISETP.GE.AND P1, PT, R10, R141.reuse, PT ;  /* 0x0000008d0a00820c */ /* 0x080fe40003f26270 */
[----:B------:R-:W-:Y:S01]  /*5160*/  MUFU.EX2 R3, R14 ;  /* 0x0000000e00037308 */ /* 0x000fe20000000800 */
[C---:B------:R-:W-:Y:S04]  /*5170*/  HMMA.16816.F32 R24, R132.reuse, R4, R24 ;  /* 0x000000048418723c */ /* 0x040fe80000001818 */
[----:B------:R-:W-:Y:S01]  /*5180*/  @!P0 FSEL R16, R16, -INF , !P1 ;  /* 0xff80000010108808 */ /* 0x000fe20004800000 */
[----:B------:R-:W-:Y:S01]  /*5190*/  FFMA.FTZ R15, R15, c[0x0][0x23c], -R0 ;  /* 0x00008f000f0f7a23 */ /* 0x000fe20000010800 */
[----:B------:R-:W-:Y:S02]  /*51a0*/  @!P0 ISETP.GE.AND P1, PT, R9, R141, PT ;  /* 0x0000008d0900820c */ /* 0x000fe40003f26270 */
[-C--:B------:R-:W-:Y:S01]  /*51b0*/  HMMA.16816.F32 R28, R132, R6.reuse, R28 ;  /* 0x00000006841c723c */ /* 0x080fe2000000181c */
[----:B------:R-:W-:Y:S03]  /*51c0*/  MUFU.EX2 R2, R15 ;  /* 0x0000000f00027308 */ /* 0x000fe60000000800 */
[----:B------:R-:W-:Y:S01]  /*51d0*/  @!P0 FSEL R17, R17, -INF , !P1 ;  /* 0xff80000011118808 */ /* 0x000fe20004800000 */
[----:B------:R-:W-:Y:S01]  /*51e0*/  FFMA.FTZ R16, R16, c[0x0][0x23c], -R140 ;  /* 0x00008f0010107a23 */ /* 0x000fe2000001088c */
[-C--:B------:R-:W-:Y:S02]  /*51f0*/  @!P0 ISETP.GE.AND P1, PT, R10, R139.reuse, PT ;  /* 0x0000008b0a00820c */ /* 0x080fe40003f26270 */
[----:B------:R-:W-:Y:S03]  /*5200*/  HMMA.16816.F32 R32, R156, R6, R32 ;  /* 0x000000069c20723c */ /* 0x000fe60000001820 */
[----:B------:R-:W-:Y:S01]  /*5210*/  MUFU.EX2 R166, R16 ;  /* 0x0000001000a67308 */ /* 0x000fe20000000800 */
[----:B------:R-:W-:Y:S01]  /*5220*/  @!P0 FSEL R18, R18, -INF , !P1 ;  /* 0xff80000012128808 */ /* 0x000fe20004800000 */
[----:B------:R-:W-:Y:S01]  /*5230*/  FFMA.FTZ R20, R251, UR4, R20 ;  /* 0x00000004fb147c23 */ /* 0x000fe20008010014 */
[----:B------:R-:W-:Y:S01]  /*5240*/  @!P0 ISETP.GE.AND P1, PT, R9, R139, PT ;  /* 0x0000008b0900820c */ /* 0x000fe20003f26270 */
[C---:B------:R-:W-:Y:S01]  /*5250*/  FFMA.FTZ R21, R244.reuse, UR4, R21 ;  /* 0x00000004f4157c23 */ /* 0x040fe20008010015 */
[----:B------:R-:W-:Y:S01]  /*5260*/  @!P0 IADD3 R9, R229, 0x10, RZ ;  /* 0x00000010e5098810 */ /* 0x000fe20007ffe0ff */
[----:B------:R-:W-:Y:S03]  /*5270*/  FFMA.FTZ R22, R251, UR4, R22 ;  /* 0x00000004fb167c23 */ /* 0x000fe60008010016 */
[----:B------:R-:W-:Y:S01]  /*5280*/  @!P0 FSEL R19, R19, -INF , !P1 ;  /* 0xff80000013138808 */ /* 0x000fe20004800000 */
[C---:B------:R-:W-:Y:S01]  /*5290*/  FFMA.FTZ R23, R244.reuse, UR4, R23 ;  /* 0x00000004f4177c23 */ /* 0x040fe20008010017 */
[-C--:B------:R-:W-:Y:S01]  /*52a0*/  @!P0 ISETP.GE.AND P1, PT, R9, R141.reuse, PT ;  /* 0x0000008d0900820c */ /* 0x080fe20003f26270 */
[C---:B------:R-:W-:Y:S01]  /*52b0*/  FFMA.FTZ R24, R251.reuse, UR4, R24 ;  /* 0x00000004fb187c23 */ /* 0x040fe20008010018 */
[----:B------:R-:W-:Y:S01]  /*52c0*/  MOV R157, R144 ;  /* 0x00000090009d7202 */ /* 0x000fe20000000f00 */
[----:B------:R-:W-:Y:S01]  /*52d0*/  FFMA.FTZ R25, R244, UR4, R25 ;  /* 0x00000004f4197c23 */ /* 0x000fe20008010019 */
[----:B------:R-:W-:Y:S01]  /*52e0*/  @!P0 FSEL R20, R20, -INF , !P1 ;  /* 0xff80000014148808 */ /* 0x000fe20004800000 */
[----:B------:R-:W-:Y:S01]  /*52f0*/  FFMA.FTZ R26, R251, UR4, R26 ;  /* 0x00000004fb1a7c23 */ /* 0x000fe2000801001a */
[----:B------:R-:W-:Y:S01]  /*5300*/  @!P0 ISETP.GE.AND P1, PT, R240, R141, PT ;  /* 0x0000008df000820c */ /* 0x000fe20003f26270 */
[----:B------:R-:W-:Y:S01]  /*5310*/  FFMA.FTZ R27, R244, UR4, R27 ;  /* 0x00000004f41b7c23 */ /* 0x000fe2000801001b */
[----:B------:R-:W-:Y:S01]  /*5320*/  F2FP.PACK_AB R4, R157, R146 ;  /* 0x000000929d04723e */ /* 0x000fe200000000ff */
[C---:B------:R-:W-:Y:S01]  /*5330*/  FFMA.FTZ R29, R246.reuse, UR4, R29 ;  /* 0x00000004f61d7c23 */ /* 0x040fe2000801001d */
[----:B------:R-:W-:Y:S01]  /*5340*/  @!P0 FSEL R21, R21, -INF , !P1 ;  /* 0xff80000015158808 */ /* 0x000fe20004800000 */
[----:B------:R-:W-:Y:S01]  /*5350*/  FFMA.FTZ R30, R245, UR4, R30 ;  /* 0x00000004f51e7c23 */ /* 0x000fe2000801001e */
[-C--:B------:R-:W-:Y:S01]  /*5360*/  @!P0 ISETP.GE.AND P1, PT, R9, R139.reuse, PT ;  /* 0x0000008b0900820c */ /* 0x080fe20003f26270 */
[----:B------:R-:W-:Y:S01]  /*5370*/  FFMA.FTZ R33, R246, UR4, R33 ;  /* 0x00000004f6217c23 */ /* 0x000fe20008010021 */
[----:B------:R1:W-:Y:S01]  /*5380*/  STS [R233+0x13000], R4 ;  /* 0x01300004e9007388 */ /* 0x0003e20000000800 */
[----:B------:R-:W-:Y:S01]  /*5390*/  FFMA.FTZ R34, R245, UR4, R34 ;  /* 0x00000004f5227c23 */ /* 0x000fe20008010022 */
[----:B------:R-:W-:Y:S01]  /*53a0*/  @!P0 FSEL R22, R22, -INF , !P1 ;  /* 0xff80000016168808 */ /* 0x000fe20004800000 */
[----:B------:R-:W-:Y:S01]  /*53b0*/  FFMA.FTZ R35, R246, UR4, R35 ;  /* 0x00000004f6237c23 */ /* 0x000fe20008010023 */
[----:B------:R-:W-:Y:S01]  /*53c0*/  @!P0 ISETP.GE.AND P1, PT, R240, R139, PT ;  /* 0x0000008bf000820c */ /* 0x000fe20003f26270 */
[----:B------:R-:W-:Y:S01]  /*53d0*/  FFMA.FTZ R31, R246, UR4, R31 ;  /* 0x00000004f61f7c23 */ /* 0x000fe2000801001f */
[----:B------:R-:W-:Y:S01]  /*53e0*/  MOV R158, R145 ;  /* 0x00000091009e7202 */ /* 0x000fe20000000f00 */
[----:B------:R-:W-:Y:S01]  /*53f0*/  FFMA.FTZ R18, R18, c[0x0][0x23c], -R138 ;  /* 0x00008f0012127a23 */ /* 0x000fe2000001088a */
[----:B------:R-:W-:Y:S01]  /*5400*/  @!P0 FSEL R23, R23, -INF , !P1 ;  /* 0xff80000017178808 */ /* 0x000fe20004800000 */
[----:B------:R-:W-:Y:S01]  /*5410*/  FFMA.FTZ R17, R17, c[0x0][0x23c], -R140 ;  /* 0x00008f0011117a23 */ /* 0x000fe2000001088c */
[----:B------:R-:W-:Y:S01]  /*5420*/  @!P0 ISETP.GE.AND P1, PT, R9, R137, PT ;  /* 0x000000890900820c */ /* 0x000fe20003f26270 */
[----:B------:R-:W2:Y:S01]  /*5430*/  MUFU.EX2 R148, R18 ;  /* 0x0000001200947308 */ /* 0x000ea20000000800 */
[----:B------:R-:W-:Y:S01]  /*5440*/  FFMA.FTZ R19, R19, c[0x0][0x23c], -R138 ;  /* 0x00008f0013137a23 */ /* 0x000fe2000001088a */
[----:B------:R-:W-:Y:S01]  /*5450*/  F2FP.PACK_AB R7, R158, R147 ;  /* 0x000000939e07723e */ /* 0x000fe200000000ff */
[C---:B------:R-:W-:Y:S01]  /*5460*/  FFMA.FTZ R28, R245.reuse, UR4, R28 ;  /* 0x00000004f51c7c23 */ /* 0x040fe2000801001c */
[----:B------:R-:W-:Y:S01]  /*5470*/  @!P0 FSEL R24, R24, -INF , !P1 ;  /* 0xff80000018188808 */ /* 0x000fe20004800000 */
[----:B------:R-:W3:Y:S01]  /*5480*/  LDL R144, [R1+0x40] ;  /* 0x0000400001907983 */ /* 0x000ee20000100800 */
[----:B------:R-:W-:Y:S01]  /*5490*/  @!P0 ISETP.GE.AND P1, PT, R240, R137, PT ;  /* 0x00000089f000820c */ /* 0x000fe20003f26270 */
[----:B------:R-:W-:Y:S01]  /*54a0*/  FFMA.FTZ R32, R245, UR4, R32 ;  /* 0x00000004f5207c23 */ /* 0x000fe20008010020 */
[----:B------:R-:W-:Y:S01]  /*54b0*/  F2FP.PACK_AB R6, R40, R41 ;  /* 0x000000292806723e */ /* 0x000fe200000000ff */
[----:B------:R1:W-:Y:S01]  /*54c0*/  STS [R233+0x13400], R7 ;  /* 0x01340007e9007388 */ /* 0x0003e20000000800 */
[----:B------:R-:W-:Y:S01]  /*54d0*/  @!P0 FSEL R25, R25, -INF , !P1 ;  /* 0xff80000019198808 */ /* 0x000fe20004800000 */
[----:B------:R-:W1:Y:S01]  /*54e0*/  MUFU.EX2 R165, R17 ;  /* 0x0000001100a57308 */ /* 0x000e620000000800 */
[-C--:B------:R-:W-:Y:S01]  /*54f0*/  @!P0 ISETP.GE.AND P1, PT, R9, R8.reuse, PT ;  /* 0x000000080900820c */ /* 0x080fe20003f26270 */
[--C-:B------:R-:W-:Y:S01]  /*5500*/  FFMA.FTZ R20, R20, c[0x0][0x23c], -R140.reuse ;  /* 0x00008f0014147a23 */ /* 0x100fe2000001088c */
[----:B------:R-:W-:Y:S01]  /*5510*/  F2FP.PACK_AB R5, R36, R37 ;  /* 0x000000252405723e */ /* 0x000fe200000000ff */
[----:B------:R-:W-:Y:S01]  /*5520*/  FFMA.FTZ R21, R21, c[0x0][0x23c], -R140 ;  /* 0x00008f0015157a23 */ /* 0x000fe2000001088c */
[----:B------:R-:W-:Y:S01]  /*5530*/  @!P0 FSEL R26, R26, -INF , !P1 ;  /* 0xff8000001a1a8808 */ /* 0x000fe20004800000 */
[--C-:B------:R-:W-:Y:S01]  /*5540*/  FFMA.FTZ R22, R22, c[0x0][0x23c], -R138.reuse ;  /* 0x00008f0016167a23 */ /* 0x100fe2000001088a */
[----:B------:R-:W-:Y:S01]  /*5550*/  @!P0 ISETP.GE.AND P1, PT, R240, R8, PT ;  /* 0x00000008f000820c */ /* 0x000fe20003f26270 */
[----:B------:R-:W-:Y:S01]  /*5560*/  FFMA.FTZ R23, R23, c[0x0][0x23c], -R138 ;  /* 0x00008f0017177a23 */ /* 0x000fe2000001088a */
[----:B------:R-:W-:Y:S01]  /*5570*/  @!P0 FSEL R28, R28, -INF , !P2 ;  /* 0xff8000001c1c8808 */ /* 0x000fe20005000000 */
[----:B------:R-:W-:Y:S01]  /*5580*/  FFMA.FTZ R26, R26, c[0x0][0x23c], -R0 ;  /* 0x00008f001a1a7a23 */ /* 0x000fe20000010800 */
[----:B------:R-:W-:Y:S01]  /*5590*/  @!P0 FSEL R27, R27, -INF , !P1 ;  /* 0xff8000001b1b8808 */ /* 0x000fe20004800000 */
[----:B------:R-:W-:Y:S01]  /*55a0*/  MUFU.EX2 R167, R19 ;  /* 0x0000001300a77308 */ /* 0x000fe20000000800 */
[----:B------:R-:W-:Y:S01]  /*55b0*/  @!P0 ISETP.GE.AND P1, PT, R243, R137, PT ;  /* 0x00000089f300820c */ /* 0x000fe20003f26270 */
[----:B------:R-:W-:Y:S01]  /*55c0*/  FFMA.FTZ R24, R24, c[0x0][0x23c], -R136 ;  /* 0x00008f0018187a23 */ /* 0x000fe20000010888 */
[----:B--2---:R-:W-:Y:S01]  /*55d0*/  MOV R159, R148 ;  /* 0x00000094009f7202 */ /* 0x004fe20000000f00 */
[----:B------:R-:W-:Y:S01]  /*55e0*/  FFMA.FTZ R27, R27, c[0x0][0x23c], -R0 ;  /* 0x00008f001b1b7a23 */ /* 0x000fe20000010800 */
[----:B------:R-:W-:Y:S01]  /*55f0*/  @!P0 FSEL R29, R29, -INF , !P1 ;  /* 0xff8000001d1d8808 */ /* 0x000fe20004800000 */
[--C-:B------:R-:W-:Y:S01]  /*5600*/  FFMA.FTZ R25, R25, c[0x0][0x23c], -R136.reuse ;  /* 0x00008f0019197a23 */ /* 0x100fe20000010888 */
[C---:B------:R-:W-:Y:S01]  /*5610*/  @!P0 ISETP.GE.AND P1, PT, R241.reuse, R8, PT ;  /* 0x00000008f100820c */ /* 0x040fe20003f26270 */
[--C-:B------:R-:W-:Y:S01]  /*5620*/  FFMA.FTZ R28, R28, c[0x0][0x23c], -R136.reuse ;  /* 0x00008f001c1c7a23 */ /* 0x100fe20000010888 */
[-C--:B------:R-:W-:Y:S01]  /*5630*/  @!P0 ISETP.GE.AND P2, PT, R241, R141.reuse, PT ;  /* 0x0000008df100820c */ /* 0x080fe20003f46270 */
[----:B------:R-:W-:Y:S01]  /*5640*/  MUFU.EX2 R160, R20 ;  /* 0x0000001400a07308 */ /* 0x000fe20000000800 */
[----:B------:R-:W-:Y:S01]  /*5650*/  @!P0 FSEL R30, R30, -INF , !P1 ;  /* 0xff8000001e1e8808 */ /* 0x000fe20004800000 */
[----:B------:R-:W-:Y:S01]  /*5660*/  FFMA.FTZ R136, R29, c[0x0][0x23c], -R136 ;  /* 0x00008f001d887a23 */ /* 0x000fe20000010888 */
[----:B------:R-:W-:Y:S02]  /*5670*/  @!P0 ISETP.GE.AND P1, PT, R243, R141, PT ;  /* 0x0000008df300820c */ /* 0x000fe40003f26270 */
[----:B-1----:R-:W-:Y:S01]  /*5680*/  F2FP.PACK_AB R4, R165, R166 ;  /* 0x000000a6a504723e */ /* 0x002fe200000000ff */
[----:B------:R-:W-:Y:S01]  /*5690*/  FFMA.FTZ R30, R30, c[0x0][0x23c], -R0 ;  /* 0x00008f001e1e7a23 */ /* 0x000fe20000010800 */
[----:B------:R-:W-:Y:S02]  /*56a0*/  @!P0 FSEL R33, R33, -INF , !P1 ;  /* 0xff80000021218808 */ /* 0x000fe40004800000 */
[-C--:B------:R-:W-:Y:S01]  /*56b0*/  @!P0 ISETP.GE.AND P1, PT, R241, R139.reuse, PT ;  /* 0x0000008bf100820c */ /* 0x080fe20003f26270 */
[----:B------:R1:W-:Y:S01]  /*56c0*/  STS [R231+0x13000], R4 ;  /* 0x01300004e7007388 */ /* 0x0003e20000000800 */
[----:B------:R-:W-:Y:S01]  /*56d0*/  @!P0 FSEL R32, R32, -INF , !P2 ;  /* 0xff80000020208808 */ /* 0x000fe20005000000 */
[----:B------:R-:W-:Y:S01]  /*56e0*/  MUFU.EX2 R143, R21 ;  /* 0x00000015008f7308 */ /* 0x000fe20000000800 */
[----:B------:R-:W-:Y:S02]  /*56f0*/  @!P0 FSEL R34, R34, -INF , !P1 ;  /* 0xff80000022228808 */ /* 0x000fe40004800000 */
[----:B------:R-:W-:Y:S01]  /*5700*/  @!P0 ISETP.GE.AND P1, PT, R243, R139, PT ;  /* 0x0000008bf300820c */ /* 0x000fe20003f26270 */
[--C-:B------:R-:W-:Y:S01]  /*5710*/  FFMA.FTZ R32, R32, c[0x0][0x23c], -R140.reuse ;  /* 0x00008f0020207a23 */ /* 0x100fe2000001088c */
[----:B------:R-:W-:Y:S01]  /*5720*/  F2FP.PACK_AB R7, R38, R39 ;  /* 0x000000272607723e */ /* 0x000fe200000000ff */
[----:B------:R-:W-:Y:S01]  /*5730*/  FFMA.FTZ R140, R33, c[0x0][0x23c], -R140 ;  /* 0x00008f00218c7a23 */ /* 0x000fe2000001088c */
[----:B------:R-:W-:Y:S01]  /*5740*/  @!P0 FSEL R35, R35, -INF , !P1 ;  /* 0xff80000023238808 */ /* 0x000fe20004800000 */
[--C-:B------:R-:W-:Y:S01]  /*5750*/  FFMA.FTZ R34, R34, c[0x0][0x23c], -R138.reuse ;  /* 0x00008f0022227a23 */ /* 0x100fe2000001088a */
[----:B------:R-:W-:Y:S01]  /*5760*/  @!P0 ISETP.GE.AND P1, PT, R243, R8, PT ;  /* 0x00000008f300820c */ /* 0x000fe20003f26270 */
[----:B------:R-:W-:Y:S02]  /*5770*/  MUFU.EX2 R163, R22 ;  /* 0x0000001600a37308 */ /* 0x000fe40000000800 */
[----:B------:R-:W-:Y:S01]  /*5780*/  FFMA.FTZ R138, R35, c[0x0][0x23c], -R138 ;  /* 0x00008f00238a7a23 */ /* 0x000fe2000001088a */
[----:B------:R-:W-:Y:S05]  /*5790*/  @!P0 FSEL R31, R31, -INF , !P1 ;  /* 0xff8000001f1f8808 */ /* 0x000fea0004800000 */
[----:B------:R-:W-:Y:S02]  /*57a0*/  FFMA.FTZ R0, R31, c[0x0][0x23c], -R0 ;  /* 0x00008f001f007a23 */ /* 0x000fe40000010800 */
[----:B------:R-:W1:Y:S10]  /*57b0*/  MUFU.EX2 R161, R23 ;  /* 0x0000001700a17308 */ /* 0x000e740000000800 */
[----:B------:R2:W-:Y:S10]  /*57c0*/  MUFU.EX2 R152, R0 ;  /* 0x0000000000987308 */ /* 0x0005f40000000800 */
[----:B------:R-:W-:Y:S01]  /*57d0*/  MUFU.EX2 R149, R32 ;  /* 0x0000002000957308 */ /* 0x000fe20000000800 */
[----:B-1----:R-:W-:Y:S09]  /*57e0*/  F2FP.PACK_AB R4, R161, R163 ;  /* 0x000000a3a104723e */ /* 0x002ff200000000ff */
[----:B------:R-:W1:Y:S01]  /*57f0*/  MUFU.EX2 R148, R140 ;  /* 0x0000008c00947308 */ /* 0x000e620000000800 */
[----:B--2---:R-:W-:Y:S05]  /*5800*/  F2FP.PACK_AB R0, R167, R159 ;  /* 0x0000009fa700723e */ /* 0x004fea00000000ff */
[----:B------:R1:W-:Y:S04]  /*5810*/  STS [R231+0x13400], R0 ;  /* 0x01340000e7007388 */ /* 0x0003e80000000800 */
[----:B------:R-:W-:Y:S01]  /*5820*/  MUFU.EX2 R151, R34 ;  /* 0x0000002200977308 */ /* 0x000fe20000000800 */
[----:B------:R2:W-:Y:S04]  /*5830*/  STS [R233+0x14000], R6 ;  /* 0x01400006e9007388 */ /* 0x0005e80000000800 */
[----:B------:R2:W-:Y:S05]  /*5840*/  STS [R233+0x14400], R5 ;  /* 0x01440005e9007388 */ /* 0x0005ea0000000800 */
[----:B------:R-:W-:Y:S01]  /*5850*/  MUFU.EX2 R150, R138 ;  /* 0x0000008a00967308 */ /* 0x000fe20000000800 */
[----:B------:R2:W-:Y:S09]  /*5860*/  STS [R231+0x14000], R7 ;  /* 0x01400007e7007388 */ /* 0x0005f20000000800 */
[----:B------:R-:W-:Y:S01]  /*5870*/  MUFU.EX2 R164, R24 ;  /* 0x0000001800a47308 */ /* 0x000fe20000000800 */
[----:B-1----:R-:W-:Y:S02]  /*5880*/  F2FP.PACK_AB R0, R148, R149 ;  /* 0x000000959400723e */ /* 0x002fe400000000ff */
[----:B--2---:R-:W-:Y:S07]  /*5890*/  F2FP.PACK_AB R6, R2, R3 ;  /* 0x000000030206723e */ /* 0x004fee00000000ff */
[----:B------:R-:W1:Y:S01]  /*58a0*/  MUFU.EX2 R162, R25 ;  /* 0x0000001900a27308 */ /* 0x000e620000000800 */
[----:B------:R-:W-:Y:S01]  /*58b0*/  F2FP.PACK_AB R5, R143, R160 ;  /* 0x000000a08f05723e */ /* 0x000fe200000000ff */
[----:B------:R-:W-:Y:S04]  /*58c0*/  STS [R231+0x14400], R6 ;  /* 0x01440006e7007388 */ /* 0x000fe80000000800 */
[----:B------:R2:W-:Y:S04]  /*58d0*/  STS [R232+0x13000], R5 ;  /* 0x01300005e8007388 */ /* 0x0005e80000000800 */
[----:B------:R-:W-:Y:S01]  /*58e0*/  MUFU.EX2 R252, R26 ;  /* 0x0000001a00fc7308 */ /* 0x000fe20000000800 */
[----:B------:R4:W-:Y:S04]  /*58f0*/  STS [R232+0x13400], R4 ;  /* 0x01340004e8007388 */ /* 0x0009e80000000800 */
[----:B------:R4:W-:Y:S05]  /*5900*/  STS [R230+0x13000], R0 ;  /* 0x01300000e6007388 */ /* 0x0009ea0000000800 */
[----:B------:R-:W4:Y:S01]  /*5910*/  MUFU.EX2 R156, R27 ;  /* 0x0000001b009c7308 */ /* 0x000f220000000800 */
[----:B-1----:R-:W-:Y:S09]  /*5920*/  F2FP.PACK_AB R7, R162, R164 ;  /* 0x000000a4a207723e */ /* 0x002ff200000000ff */
[----:B------:R-:W-:Y:S01]  /*5930*/  MUFU.EX2 R154, R28 ;  /* 0x0000001c009a7308 */ /* 0x000fe20000000800 */
[----:B--2---:R-:W-:Y:S05]  /*5940*/  F2FP.PACK_AB R5, R150, R151 ;  /* 0x000000979605723e */ /* 0x004fea00000000ff */
[----:B------:R-:W-:Y:S04]  /*5950*/  STS [R230+0x13400], R5 ;  /* 0x01340005e6007388 */ /* 0x000fe80000000800 */
[----:B------:R-:W1:Y:S01]  /*5960*/  MUFU.EX2 R153, R136 ;  /* 0x0000008800997308 */ /* 0x000e620000000800 */
[----:B------:R-:W-:Y:S01]  /*5970*/  STS [R232+0x14000], R7 ;  /* 0x01400007e8007388 */ /* 0x000fe20000000800 */
[----:B----4-:R-:W-:Y:S05]  /*5980*/  F2FP.PACK_AB R6, R156, R252 ;  /* 0x000000fc9c06723e */ /* 0x010fea00000000ff */
[----:B------:R-:W-:Y:S03]  /*5990*/  STS [R232+0x14400], R6 ;  /* 0x01440006e8007388 */ /* 0x000fe60000000800 */
[----:B------:R-:W2:Y:S01]  /*59a0*/  MUFU.EX2 R155, R30 ;  /* 0x0000001e009b7308 */ /* 0x000ea20000000800 */
[----:B-1----:R-:W-:Y:S05]  /*59b0*/  F2FP.PACK_AB R4, R153, R154 ;  /* 0x0000009a9904723e */ /* 0x002fea00000000ff */
[----:B------:R-:W-:Y:S01]  /*59c0*/  STS [R230+0x14000], R4 ;  /* 0x01400004e6007388 */ /* 0x000fe20000000800 */
[----:B--2---:R-:W-:Y:S05]  /*59d0*/  F2FP.PACK_AB R0, R152, R155 ;  /* 0x0000009b9800723e */ /* 0x004fea00000000ff */
[----:B------:R-:W-:Y:S04]  /*59e0*/  STS [R230+0x14400], R0 ;  /* 0x01440000e6007388 */ /* 0x000fe80000000800 */
[----:B------:R-:W1:Y:S08]  /*59f0*/  LDSM.16.M88.4 R32, [R219+0x6000] ;  /* 0x00600000db20783b */ /* 0x000e700000000200 */
[----:B------:R-:W2:Y:S08]  /*5a00*/  LDSM.16.M88.4 R28, [R219+0x6800] ;  /* 0x00680000db1c783b */ /* 0x000eb00000000200 */
[----:B------:R-:W4:Y:S08]  /*5a10*/  LDSM.16.M88.4 R132, [R220+0x6000] ;  /* 0x00600000dc84783b */ /* 0x000f300000000200 */
[----:B------:R-:W3:Y:S01]  /*5a20*/  LDSM.16.M88.4 R136, [R220+0x6800] ;  /* 0x00680000dc88783b */ /* 0x000ee20000000200 */
[-C--:B-1----:R-:W-:Y:S08]  /*5a30*/  HMMA.16816.F32 R4, R32, R168.reuse, RZ ;  /* 0x000000a82004723c */ /* 0x082ff000000018ff */
[C---:B--2---:R-:W-:Y:S08]  /*5a40*/  HMMA.16816.F32 R8, R28.reuse, R168, RZ ;  /* 0x000000a81c08723c */ /* 0x044ff000000018ff */
[-C--:B------:R-:W-:Y:S08]  /*5a50*/  HMMA.16816.F32 R12, R28, R170.reuse, RZ ;  /* 0x000000aa1c0c723c */ /* 0x080ff000000018ff */
[C---:B------:R-:W-:Y:S08]  /*5a60*/  HMMA.16816.F32 R16, R32.reuse, R170, RZ ;  /* 0x000000aa2010723c */ /* 0x040ff000000018ff */
[-C--:B------:R-:W-:Y:S08]  /*5a70*/  HMMA.16816.F32 R20, R32, R172.reuse, RZ ;  /* 0x000000ac2014723c */ /* 0x080ff000000018ff */
[C---:B------:R-:W-:Y:S04]  /*5a80*/  HMMA.16816.F32 R24, R28.reuse, R172, RZ ;  /* 0x000000ac1c18723c */ /* 0x040fe800000018ff */
[----:B---3--:R-:W-:Y:S04]  /*5a90*/  IADD3 R144, P0, R144, UR11, RZ ;  /* 0x0000000b90907c10 */ /* 0x008fe8000ff1e0ff */
[-C--:B------:R-:W-:Y:S01]  /*5aa0*/  HMMA.16816.F32 R28, R28, R174.reuse, RZ ;  /* 0x000000ae1c1c723c */ /* 0x080fe200000018ff */
[----:B------:R-:W-:Y:S02]  /*5ab0*/  IADD3.X R145, R142, UR10, RZ, P0, !PT ;  /* 0x0000000a8e917c10 */ /* 0x000fe400087fe4ff */
[----:B------:R-:W-:Y:S05]  /*5ac0*/  PLOP3.LUT P0, PT, PT, PT, UP3, 0x80, 0x0 ;  /* 0x000000000000781c */ /* 0x000fea0003f0f038 */
[----:B------:R-:W-:Y:S01]  /*5ad0*/  HMMA.16816.F32 R32, R32, R174, RZ ;  /* 0x000000ae2020723c */ /* 0x000fe200000018ff */
[----:B------:R-:W2:Y:S04]  /*5ae0*/  LDG.E R141, [R144.64+0x20] ;  /* 0x0000200c908d7981 */ /* 0x000ea8000c1e1900 */
[----:B------:R-:W3:Y:S03]  /*5af0*/  LDG.E R140, [R144.64+0x80] ;  /* 0x0000800c908c7981 */ /* 0x000ee6000c1e1900 */
[-C--:B----4-:R-:W-:Y:S01]  /*5b00*/  HMMA.16816.F32 R4, R132, R176.reuse, R4 ;  /* 0x000000b08404723c */ /* 0x090fe20000001804 */
[----:B------:R-:W4:Y:S04]  /*5b10*/  LDG.E R142, [R144.64] ;  /* 0x0000000c908e7981 */ /* 0x000f28000c1e1900 */
[----:B------:R-:W2:Y:S03]  /*5b20*/  LDG.E R0, [R144.64+0xa0] ;  /* 0x0000a00c90007981 */ /* 0x000ea6000c1e1900 */
[C---:B------:R-:W-:Y:S08]  /*5b30*/  HMMA.16816.F32 R8, R136.reuse, R176, R8 ;  /* 0x000000b08808723c */ /* 0x040ff00000001808 */
[-C--:B------:R-:W-:Y:S08]  /*5b40*/  HMMA.16816.F32 R12, R136, R178.reuse, R12 ;  /* 0x000000b2880c723c */ /* 0x080ff0000000180c */
[C---:B------:R-:W-:Y:S08]  /*5b50*/  HMMA.16816.F32 R16, R132.reuse, R178, R16 ;  /* 0x000000b28410723c */ /* 0x040ff00000001810 */
[-C--:B------:R-:W-:Y:S08]  /*5b60*/  HMMA.16816.F32 R20, R132, R180.reuse, R20 ;  /* 0x000000b48414723c */ /* 0x080ff00000001814 */
[C---:B------:R-:W-:Y:S08]  /*5b70*/  HMMA.16816.F32 R24, R136.reuse, R180, R24 ;  /* 0x000000b48818723c */ /* 0x040ff00000001818 */
[-C--:B------:R-:W-:Y:S01]  /*5b80*/  HMMA.16816.F32 R28, R136, R182.reuse, R28 ;  /* 0x000000b6881c723c */ /* 0x080fe2000000181c */
[----:B------:R-:W1:Y:S07]  /*5b90*/  LDSM.16.M88.4 R136, [R219+0x7000] ;  /* 0x00700000db88783b */ /* 0x000e6e0000000200 */
[----:B------:R-:W-:Y:S01]  /*5ba0*/  HMMA.16816.F32 R32, R132, R182, R32 ;  /* 0x000000b68420723c */ /* 0x000fe20000001820 */
[----:B------:R-:W1:Y:S07]  /*5bb0*/  LDSM.16.M88.4 R132, [R219+0x7800] ;  /* 0x00780000db84783b */ /* 0x000e6e0000000200 */
[-C--:B-1----:R-:W-:Y:S08]  /*5bc0*/  HMMA.16816.F32 R4, R136, R184.reuse, R4 ;  /* 0x000000b88804723c */ /* 0x082ff00000001804 */
        /* <DEDUP_REMOVED lines=32> */
[C---:B------:R-:W-:Y:S01]  /*5dd0*/  FADD.FTZ R7, -R141.reuse, R7 ;  /* 0x000000078d077221 */ /* 0x040fe20000010100 */
[C---:B------:R-:W-:Y:S04]  /*5de0*/  HMMA.16816.F32 R16, R132.reuse, R210, R16 ;  /* 0x000000d28410723c */ /* 0x040fe80000001810 */
[C---:B----4-:R-:W-:Y:S02]  /*5df0*/  FADD.FTZ R4, -R142.reuse, R4 ;  /* 0x000000048e047221 */ /* 0x050fe40000010100 */
[----:B------:R-:W-:Y:S02]  /*5e00*/  FADD.FTZ R5, -R142, R5 ;  /* 0x000000058e057221 */ /* 0x000fe40000010100 */
[C---:B---3--:R-:W-:Y:S01]  /*5e10*/  FADD.FTZ R8, -R140.reuse, R8 ;  /* 0x000000088c087221 */ /* 0x048fe20000010100 */
[-C--:B------:R-:W-:Y:S03]  /*5e20*/  HMMA.16816.F32 R20, R132, R212.reuse, R20 ;  /* 0x000000d48414723c */ /* 0x080fe60000001814 */
[----:B------:R-:W-:Y:S02]  /*5e30*/  FADD.FTZ R9, -R140, R9 ;  /* 0x000000098c097221 */ /* 0x000fe40000010100 */
[----:B------:R-:W-:Y:S02]  /*5e40*/  FADD.FTZ R11, -R0, R11 ;  /* 0x0000000b000b7221 */ /* 0x000fe40000010100 */
[C---:B------:R-:W-:Y:S01]  /*5e50*/  FADD.FTZ R12, -R140.reuse, R12 ;  /* 0x0000000c8c0c7221 */ /* 0x040fe20000010100 */
[C---:B------:R-:W-:Y:S04]  /*5e60*/  HMMA.16816.F32 R24, R136.reuse, R212, R24 ;  /* 0x000000d48818723c */ /* 0x040fe80000001818 */
[----:B------:R-:W-:Y:S02]  /*5e70*/  FADD.FTZ R13, -R140, R13 ;  /* 0x0000000d8c0d7221 */ /* 0x000fe40000010100 */
[C---:B------:R-:W-:Y:S02]  /*5e80*/  FADD.FTZ R6, -R141.reuse, R6 ;  /* 0x000000068d067221 */ /* 0x040fe40000010100 */
[C---:B------:R-:W-:Y:S01]  /*5e90*/  FADD.FTZ R16, -R142.reuse, R16 ;  /* 0x000000108e107221 */ /* 0x040fe20000010100 */
[-C--:B------:R-:W-:Y:S03]  /*5ea0*/  HMMA.16816.F32 R28, R136, R214.reuse, R28 ;  /* 0x000000d6881c723c */ /* 0x080fe6000000181c */
[C---:B------:R-:W-:Y:S02]  /*5eb0*/  FADD.FTZ R17, -R142.reuse, R17 ;  /* 0x000000118e117221 */ /* 0x040fe40000010100 */
[C---:B------:R-:W-:Y:S02]  /*5ec0*/  FADD.FTZ R18, -R141.reuse, R18 ;  /* 0x000000128d127221 */ /* 0x040fe40000010100 */
[C---:B------:R-:W-:Y:S01]  /*5ed0*/  FADD.FTZ R22, -R141.reuse, R22 ;  /* 0x000000168d167221 */ /* 0x040fe20000010100 */
[----:B------:R-:W-:Y:S04]  /*5ee0*/  HMMA.16816.F32 R32, R132, R214, R32 ;  /* 0x000000d68420723c */ /* 0x000fe80000001820 */
[----:B------:R-:W-:Y:S02]  /*5ef0*/  FADD.FTZ R21, -R142, R21 ;  /* 0x000000158e157221 */ /* 0x000fe40000010100 */
[----:B------:R-:W-:Y:S02]  /*5f00*/  FADD.FTZ R23, -R141, R23 ;  /* 0x000000178d177221 */ /* 0x000fe40000010100 */
[----:B------:R-:W-:Y:S04]  /*5f10*/  FMUL.FTZ R143, R143, R21 ;  /* 0x000000158f8f7220 */ /* 0x000fe80000410000 */
[----:B------:R-:W-:Y:S02]  /*5f20*/  FMUL.FTZ R21, R40, R9 ;  /* 0x0000000928157220 */ /* 0x000fe40000410000 */
[----:B------:R-:W-:Y:S02]  /*5f30*/  FADD.FTZ R9, -R0, R15 ;  /* 0x0000000f00097221 */ /* 0x000fe40000010100 */
[----:B------:R-:W-:Y:S02]  /*5f40*/  FADD.FTZ R20, -R142, R20 ;  /* 0x000000148e147221 */ /* 0x000fe40000010100 */
[----:B------:R-:W-:Y:S02]  /*5f50*/  FMUL.FTZ R9, R2, R9 ;  /* 0x0000000902097220 */ /* 0x000fe40000410000 */
[C---:B------:R-:W-:Y:S02]  /*5f60*/  FADD.FTZ R19, -R141.reuse, R19 ;  /* 0x000000138d137221 */ /* 0x040fe40000010100 */
[----:B------:R-:W-:Y:S02]  /*5f70*/  FMUL.FTZ R146, R146, R4 ;  /* 0x0000000492927220 */ /* 0x000fe40000410000 */
[----:B------:R-:W-:Y:S02]  /*5f80*/  FADD.FTZ R134, -R141, R35 ;  /* 0x000000238d867221 */ /* 0x000fe40000010100 */
[----:B------:R-:W-:Y:S02]  /*5f90*/  FMUL.FTZ R35, R163, R22 ;  /* 0x00000016a3237220 */ /* 0x000fe40000410000 */
[----:B------:R-:W-:Y:S02]  /*5fa0*/  FMUL.FTZ R22, R41, R8 ;  /* 0x0000000829167220 */ /* 0x000fe40000410000 */
[----:B------:R-:W-:Y:S01]  /*5fb0*/  FADD.FTZ R32, -R142, R32 ;  /* 0x000000208e207221 */ /* 0x000fe20000010100 */
[----:B------:R1:W5:Y:S01]  /*5fc0*/  LDL.LU R41, [R1+0x78] ;  /* 0x0000780001297983 */ /* 0x0003620000300800 */
[----:B------:R-:W-:Y:S01]  /*5fd0*/  FADD.FTZ R135, -R141, R34 ;  /* 0x000000228d877221 */ /* 0x000fe20000010100 */
[----:B------:R-:W-:Y:S01]  /*5fe0*/  MOV R141, R234 ;  /* 0x000000ea008d7202 */ /* 0x000fe20000000f00 */
[----:B------:R-:W-:Y:S01]  /*5ff0*/  FMUL.FTZ R139, R149, R32 ;  /* 0x00000020958b7220 */ /* 0x000fe20000410000 */
[----:B------:R1:W5:Y:S01]  /*6000*/  LDL.LU R40, [R1+0x74] ;  /* 0x0000740001287983 */ /* 0x0003620000300800 */
[----:B------:R-:W-:Y:S02]  /*6010*/  FMUL.FTZ R32, R39, R12 ;  /* 0x0000000c27207220 */ /* 0x000fe40000410000 */
[----:B------:R-:W-:Y:S01]  /*6020*/  FMUL.FTZ R34, R161, R23 ;  /* 0x00000017a1227220 */ /* 0x000fe20000410000 */
[----:B------:R1:W5:Y:S01]  /*6030*/  LDL.LU R39, [R1+0x70] ;  /* 0x0000700001277983 */ /* 0x0003620000300800 */
[----:B------:R-:W-:Y:S02]  /*6040*/  FMUL.FTZ R23, R38, R13 ;  /* 0x0000000d26177220 */ /* 0x000fe40000410000 */
[----:B------:R-:W-:Y:S01]  /*6050*/  FADD.FTZ R8, -R0, R10 ;  /* 0x0000000a00087221 */ /* 0x000fe20000010100 */
[----:B------:R1:W5:Y:S01]  /*6060*/  LDL.LU R38, [R1+0x6c] ;  /* 0x00006c0001267983 */ /* 0x0003620000300800 */
[----:B------:R-:W-:Y:S02]  /*6070*/  FADD.FTZ R33, -R142, R33 ;  /* 0x000000218e217221 */ /* 0x000fe40000010100 */
[----:B------:R-:W-:Y:S02]  /*6080*/  FMUL.FTZ R8, R37, R8 ;  /* 0x0000000825087220 */ /* 0x000fe40000410000 */
[----:B------:R-:W-:Y:S01]  /*6090*/  FMUL.FTZ R137, R148, R33 ;  /* 0x0000002194897220 */ /* 0x000fe20000410000 */
[----:B------:R1:W5:Y:S01]  /*60a0*/  LDL.LU R37, [R1+0x68] ;  /* 0x0000680001257983 */ /* 0x0003620000300800 */
[----:B------:R-:W-:Y:S02]  /*60b0*/  FMUL.FTZ R33, R158, R7 ;  /* 0x000000079e217220 */ /* 0x000fe40000410000 */
[----:B------:R-:W-:Y:S02]  /*60c0*/  FADD.FTZ R7, -R0, R14 ;  /* 0x0000000e00077221 */ /* 0x000fe40000010100 */
[----:B------:R-:W-:Y:S02]  /*60d0*/  FMUL.FTZ R13, R36, R11 ;  /* 0x0000000b240d7220 */ /* 0x000fe40000410000 */
[----:B------:R-:W-:Y:S01]  /*60e0*/  FMUL.FTZ R7, R3, R7 ;  /* 0x0000000703077220 */ /* 0x000fe20000410000 */
[----:B------:R1:W5:Y:S01]  /*60f0*/  LDL.LU R36, [R1+0x64] ;  /* 0x0000640001247983 */ /* 0x0003620000300800 */
        /* <DEDUP_REMOVED lines=8> */
[----:B------:R1:W5:Y:S01]  /*6180*/  LDL.64 R150, [R1] ;  /* 0x0000000001967983 */ /* 0x0003620000100a00 */
[----:B------:R-:W-:Y:S02]  /*6190*/  FMUL.FTZ R132, R167, R19 ;  /* 0x00000013a7847220 */ /* 0x000fe40000410000 */
[C---:B------:R-:W-:Y:S02]  /*61a0*/  FADD.FTZ R4, -R140.reuse, R24 ;  /* 0x000000188c047221 */ /* 0x040fe40000010100 */
[C---:B------:R-:W-:Y:S01]  /*61b0*/  FADD.FTZ R24, -R140.reuse, R25 ;  /* 0x000000198c187221 */ /* 0x040fe20000010100 */
[----:B------:R1:W5:Y:S01]  /*61c0*/  LDL R148, [R1+0x18] ;  /* 0x0000180001947983 */ /* 0x0003620000100800 */
[C---:B------:R-:W-:Y:S02]  /*61d0*/  FADD.FTZ R5, -R140.reuse, R28 ;  /* 0x0000001c8c057221 */ /* 0x040fe40000010100 */
[----:B------:R-:W-:Y:S01]  /*61e0*/  FADD.FTZ R28, -R140, R29 ;  /* 0x0000001d8c1c7221 */ /* 0x000fe20000010100 */
[----:B------:R1:W5:Y:S01]  /*61f0*/  LDL R142, [R1+0x1c] ;  /* 0x00001c00018e7983 */ /* 0x0003620000100800 */
[C---:B------:R-:W-:Y:S01]  /*6200*/  FADD.FTZ R18, -R0.reuse, R26 ;  /* 0x0000001a00127221 */ /* 0x040fe20000010100 */
[----:B------:R-:W-:Y:S01]  /*6210*/  MOV R140, R235 ;  /* 0x000000eb008c7202 */ /* 0x000fe20000000f00 */
        /* <DEDUP_REMOVED lines=14> */
[----:B-1----:R-:W-:Y:S01]  /*6300*/  ULOP3.LUT UR6, UR5, 0x1, URZ, 0xc0, !UPT ;  /* 0x0000000105067892 */ /* 0x002fe2000f8ec03f */
[----:B------:R-:W-:Y:S01]  /*6310*/  IMAD.MOV.U32 R0, RZ, RZ, c[0x0][0x190] ;  /* 0x00006400ff007624 */ /* 0x000fe200078e00ff */
[----:B-----5:R-:W-:Y:S02]  /*6320*/  ISETP.GE.AND P2, PT, R150, c[0x0][0x220], PT ;  /* 0x0000880096007a0c */ /* 0x020fe40003f46270 */
[----:B------:R-:W-:Y:S01]  /*6330*/  UISETP.NE.U32.AND UP0, UPT, UR6, 0x1, UPT ;  /* 0x000000010600788c */ /* 0x000fe2000bf05070 */
[----:B------:R-:W-:Y:S01]  /*6340*/  IMAD.U32 R0, R0, -0x40, RZ ;  /* 0xffffffc000007824 */ /* 0x000fe200078e00ff */
[----:B------:R-:W-:Y:S02]  /*6350*/  ISETP.GE.AND P1, PT, R148, c[0x0][0x220], PT ;  /* 0x0000880094007a0c */ /* 0x000fe40003f26270 */
[----:B------:R-:W-:Y:S02]  /*6360*/  USEL UR6, UR39, 0x3000, !UP0 ;  /* 0x0000300027067887 */ /* 0x000fe4000c000000 */
[----:B------:R-:W-:Y:S02]  /*6370*/  LEA R238, P3, R0, R238, 0x1 ;  /* 0x000000ee00ee7211 */ /* 0x000fe400078608ff */
[----:B------:R-:W-:Y:S02]  /*6380*/  SHF.R.S32.HI R4, RZ, 0x1f, R0 ;  /* 0x0000001fff047819 */ /* 0x000fe40000011400 */
[----:B------:R-:W-:Y:S02]  /*6390*/  IADD3 R228, R228, UR6, RZ ;  /* 0x00000006e4e47c10 */ /* 0x000fe4000fffe0ff */
[----:B------:R-:W-:Y:S01]  /*63a0*/  LEA.HI.X R237, R0, R237, R4, 0x1, P3 ;  /* 0x000000ed00ed7211 */ /* 0x000fe200018f0c04 */
[--C-:B------:R-:W-:Y:S01]  /*63b0*/  @!P2 IMAD.MOV.U32 R4, RZ, RZ, R238.reuse ;  /* 0x000000ffff04a224 */ /* 0x100fe200078e00ee */
[C---:B------:R-:W-:Y:S01]  /*63c0*/  IADD3 R0, R242.reuse, UR6, RZ ;  /* 0x00000006f2007c10 */ /* 0x040fe2000fffe0ff */
[----:B------:R1:W-:Y:S01]  /*63d0*/  @P2 STS [R228], RZ ;  /* 0x000000ffe4002388 */ /* 0x0003e20000000800 */
[----:B------:R-:W-:Y:S01]  /*63e0*/  @!P1 IADD3 R6, R242, UR6, RZ ;  /* 0x00000006f2069c10 */ /* 0x000fe2000fffe0ff */
[--C-:B------:R-:W-:Y:S01]  /*63f0*/  @!P2 IMAD.MOV.U32 R5, RZ, RZ, R237.reuse ;  /* 0x000000ffff05a224 */ /* 0x100fe200078e00ed */
[----:B------:R-:W-:Y:S01]  /*6400*/  IADD3 R216, R216, UR6, RZ ;  /* 0x00000006d8d87c10 */ /* 0x000fe2000fffe0ff */
[----:B------:R1:W-:Y:S04]  /*6410*/  @P2 STS [R228+0x4], RZ ;  /* 0x000004ffe4002388 */ /* 0x0003e80000000800 */
[----:B------:R1:W-:Y:S04]  /*6420*/  @P2 STS [R228+0x8], RZ ;  /* 0x000008ffe4002388 */ /* 0x0003e80000000800 */
        /* <DEDUP_REMOVED lines=8> */
[----:B------:R1:W-:Y:S01]  /*64b0*/  @P1 STS [R228+0x100c], RZ ;  /* 0x00100cffe4001388 */ /* 0x0003e20000000800 */
[--C-:B--2---:R-:W-:Y:S02]  /*64c0*/  @!P1 IMAD.MOV.U32 R4, RZ, RZ, R238.reuse ;  /* 0x000000ffff049224 */ /* 0x104fe400078e00ee */
[--C-:B------:R-:W-:Y:S05]  /*64d0*/  @!P1 IMAD.MOV.U32 R5, RZ, RZ, R237.reuse ;  /* 0x000000ffff059224 */ /* 0x100fea00078e00ed */
[----:B------:R-:W-:Y:S01]  /*64e0*/  @!PT LDS RZ, [RZ] ;  /* 0x00000000fffff984 */ /* 0x000fe20000000800 */
[----:B------:R-:W-:Y:S01]  /*64f0*/  @!PT LDS RZ, [RZ] ;  /* 0x00000000fffff984 */ /* 0x000fe20000000800 */
[----:B------:R-:W-:Y:S01]  /*6500*/  @!PT LDS RZ, [RZ] ;  /* 0x00000000fffff984 */ /* 0x000fe20000000800 */
[----:B------:R2:W-:Y:S01]  /*6510*/  @!P1 LDGSTS.E.BYPASS.LTC128B.128 [R6+0x1000], [R4.64+0x40] ;  /* 0x0100004004069fae */ /* 0x0005e2000b901d4c */
[----:B------:R-:W-:Y:S11]  /*6520*/  ISETP.GE.AND P1, PT, R142, c[0x0][0x220], PT ;  /* 0x000088008e007a0c */ /* 0x000ff60003f26270 */
[----:B------:R-:W-:Y:S02]  /*6530*/  @!UPT UIADD3 URZ, URZ, URZ, URZ ;  /* 0x0000003f3f3ff290 */ /* 0x000fe4000fffe03f */
[----:B------:R1:W-:Y:S04]  /*6540*/  @P1 STS [R228+0x2000], RZ ;  /* 0x002000ffe4001388 */ /* 0x0003e80000000800 */
[----:B------:R1:W-:Y:S04]  /*6550*/  @P1 STS [R228+0x2004], RZ ;  /* 0x002004ffe4001388 */ /* 0x0003e80000000800 */
[----:B------:R1:W-:Y:S04]  /*6560*/  @P1 STS [R228+0x2008], RZ ;  /* 0x002008ffe4001388 */ /* 0x0003e80000000800 */
[----:B------:R1:W-:Y:S01]  /*6570*/  @P1 STS [R228+0x200c], RZ ;  /* 0x00200cffe4001388 */ /* 0x0003e20000000800 */
[----:B--2---:R-:W-:Y:S01]  /*6580*/  @!P1 IADD3 R6, R242, UR6, RZ ;  /* 0x00000006f2069c10 */ /* 0x004fe2000fffe0ff */
[----:B------:R-:W-:Y:S02]  /*6590*/  @!P1 IMAD.MOV.U32 R4, RZ, RZ, R238 ;  /* 0x000000ffff049224 */ /* 0x000fe400078e00ee */
[----:B------:R-:W-:Y:S02]  /*65a0*/  @!P1 IMAD.MOV.U32 R5, RZ, RZ, R237 ;  /* 0x000000ffff059224 */ /* 0x000fe400078e00ed */
[----:B------:R-:W-:Y:S03]  /*65b0*/  IMAD.MOV.U32 R242, RZ, RZ, R0 ;  /* 0x000000fffff27224 */ /* 0x000fe600078e0000 */
[----:B------:R-:W-:Y:S01]  /*65c0*/  @!PT LDS RZ, [RZ] ;  /* 0x00000000fffff984 */ /* 0x000fe20000000800 */
[----:B------:R-:W-:Y:S01]  /*65d0*/  @!PT LDS RZ, [RZ] ;  /* 0x00000000fffff984 */ /* 0x000fe20000000800 */
[----:B------:R-:W-:Y:S01]  /*65e0*/  @!PT LDS RZ, [RZ] ;  /* 0x00000000fffff984 */ /* 0x000fe20000000800 */
[----:B------:R1:W-:Y:S04]  /*65f0*/  @!P1 LDGSTS.E.BYPASS.LTC128B.128 [R6+0x2000], [R4.64+0x80] ;  /* 0x0200008004069fae */ /* 0x0003e8000b901d4c */
[----:B------:R-:W0:Y:S02]  /*6600*/  LDGDEPBAR ;  /* 0x00000000000079af */ /* 0x000e240000000000 */
.L_x_112:
        /* <DEDUP_REMOVED lines=35> */
[----:B-----5:R-:W-:Y:S04]  /*6840*/  LDSM.16.MT88.4 R4, [R2+0x13000] ;  /* 0x013000000204783b */ /* 0x020fe80000004200 */
[----:B------:R-:W2:Y:S04]  /*6850*/  LDSM.16.MT88.4 R8, [R0+0x6000] ;  /* 0x006000000008783b */ /* 0x000ea80000004200 */
[----:B------:R-:W3:Y:S04]  /*6860*/  LDSM.16.MT88.4 R12, [R2+0x15000] ;  /* 0x01500000020c783b */ /* 0x000ee80000004200 */
[----:B------:R-:W4:Y:S04]  /*6870*/  LDSM.16.MT88.4 R16, [R0+0x7000] ;  /* 0x007000000010783b */ /* 0x000f280000004200 */
[----:B------:R-:W1:Y:S04]  /*6880*/  LDSM.16.MT88.4 R20, [R0+0x8000] ;  /* 0x008000000014783b */ /* 0x000e680000004200 */
[----:B------:R-:W-:Y:S04]  /*6890*/  LDSM.16.MT88.4 R24, [R2+0x15800] ;  /* 0x015800000218783b */ /* 0x000fe80000004200 */
[----:B------:R-:W-:Y:S01]  /*68a0*/  LDSM.16.MT88.4 R28, [R0+0x7400] ;  /* 0x00740000001c783b */ /* 0x000fe20000004200 */
[-C--:B--2---:R-:W-:Y:S08]  /*68b0*/  HMMA.16816.F32 R36, R4, R8.reuse, R36 ;  /* 0x000000080424723c */ /* 0x084ff00000001824 */
[C---:B---3--:R-:W-:Y:S08]  /*68c0*/  HMMA.16816.F32 R40, R12.reuse, R8, R40 ;  /* 0x000000080c28723c */ /* 0x048ff00000001828 */
[-C--:B------:R-:W-:Y:S08]  /*68d0*/  HMMA.16816.F32 R44, R12, R10.reuse, R44 ;  /* 0x0000000a0c2c723c */ /* 0x080ff0000000182c */
[C---:B------:R-:W-:Y:S01]  /*68e0*/  HMMA.16816.F32 R48, R4.reuse, R10, R48 ;  /* 0x0000000a0430723c */ /* 0x040fe20000001830 */
[----:B------:R-:W-:Y:S07]  /*68f0*/  LDSM.16.MT88.4 R8, [R2+0x13800] ;  /* 0x013800000208783b */ /* 0x000fee0000004200 */
[-C--:B----4-:R-:W-:Y:S08]  /*6900*/  HMMA.16816.F32 R52, R4, R16.reuse, R52 ;  /* 0x000000100434723c */ /* 0x090ff00000001834 */
[C---:B------:R-:W-:Y:S08]  /*6910*/  HMMA.16816.F32 R56, R12.reuse, R16, R56 ;  /* 0x000000100c38723c */ /* 0x040ff00000001838 */
[-C--:B------:R-:W-:Y:S08]  /*6920*/  HMMA.16816.F32 R60, R12, R18.reuse, R60 ;  /* 0x000000120c3c723c */ /* 0x080ff0000000183c */
[C---:B------:R-:W-:Y:S01]  /*6930*/  HMMA.16816.F32 R64, R4.reuse, R18, R64 ;  /* 0x000000120440723c */ /* 0x040fe20000001840 */
[----:B------:R-:W2:Y:S07]  /*6940*/  LDSM.16.MT88.4 R16, [R0+0x6400] ;  /* 0x006400000010783b */ /* 0x000eae0000004200 */
[-C--:B-1----:R-:W-:Y:S08]  /*6950*/  HMMA.16816.F32 R68, R4, R20.reuse, R68 ;  /* 0x000000140444723c */ /* 0x082ff00000001844 */
[C---:B------:R-:W-:Y:S08]  /*6960*/  HMMA.16816.F32 R72, R12.reuse, R20, R72 ;  /* 0x000000140c48723c */ /* 0x040ff00000001848 */
[-C--:B------:R-:W-:Y:S01]  /*6970*/  HMMA.16816.F32 R76, R12, R22.reuse, R76 ;  /* 0x000000160c4c723c */ /* 0x080fe2000000184c */
[----:B------:R-:W1:Y:S07]  /*6980*/  LDSM.16.MT88.4 R12, [R0+0x8400] ;  /* 0x00840000000c783b */ /* 0x000e6e0000004200 */
[----:B------:R-:W-:Y:S01]  /*6990*/  HMMA.16816.F32 R80, R4, R22, R80 ;  /* 0x000000160450723c */ /* 0x000fe20000001850 */
[----:B------:R-:W-:Y:S04]  /*69a0*/  LDSM.16.MT88.4 R4, [R2+0x14000] ;  /* 0x014000000204783b */ /* 0x000fe80000004200 */
[----:B------:R-:W-:Y:S03]  /*69b0*/  LDSM.16.MT88.4 R20, [R2+0x16000] ;  /* 0x016000000214783b */ /* 0x000fe60000004200 */
        /* <DEDUP_REMOVED lines=9> */
[----:B------:R-:W3:Y:S07]  /*6a50*/  LDSM.16.MT88.4 R28, [R0+0x7800] ;  /* 0x00780000001c783b */ /* 0x000eee0000004200 */
[-C--:B-1----:R-:W-:Y:S08]  /*6a60*/  HMMA.16816.F32 R68, R8, R12.reuse, R68 ;  /* 0x0000000c0844723c */ /* 0x082ff00000001844 */
[C---:B------:R-:W-:Y:S08]  /*6a70*/  HMMA.16816.F32 R72, R24.reuse, R12, R72 ;  /* 0x0000000c1848723c */ /* 0x040ff00000001848 */
[-C--:B------:R-:W-:Y:S01]  /*6a80*/  HMMA.16816.F32 R76, R24, R14.reuse, R76 ;  /* 0x0000000e184c723c */ /* 0x080fe2000000184c */
[----:B------:R-:W1:Y:S07]  /*6a90*/  LDSM.16.MT88.4 R24, [R0+0x8800] ;  /* 0x008800000018783b */ /* 0x000e6e0000004200 */
[----:B------:R-:W-:Y:S01]  /*6aa0*/  HMMA.16816.F32 R80, R8, R14, R80 ;  /* 0x0000000e0850723c */ /* 0x000fe20000001850 */
[----:B------:R-:W-:Y:S04]  /*6ab0*/  LDSM.16.MT88.4 R8, [R2+0x14800] ;  /* 0x014800000208783b */ /* 0x000fe80000004200 */
[----:B------:R-:W4:Y:S03]  /*6ac0*/  LDSM.16.MT88.4 R12, [R0+0x6c00] ;  /* 0x006c0000000c783b */ /* 0x000f260000004200 */
[-C--:B--2---:R-:W-:Y:S08]  /*6ad0*/  HMMA.16816.F32 R36, R4, R16.reuse, R36 ;  /* 0x000000100424723c */ /* 0x084ff00000001824 */
[C---:B------:R-:W-:Y:S08]  /*6ae0*/  HMMA.16816.F32 R40, R20.reuse, R16, R40 ;  /* 0x000000101428723c */ /* 0x040ff00000001828 */
[-C--:B------:R-:W-:Y:S08]  /*6af0*/  HMMA.16816.F32 R44, R20, R18.reuse, R44 ;  /* 0x00000012142c723c */ /* 0x080ff0000000182c */
[C---:B------:R-:W-:Y:S01]  /*6b00*/  HMMA.16816.F32 R48, R4.reuse, R18, R48 ;  /* 0x000000120430723c */ /* 0x040fe20000001830 */
[----:B------:R-:W2:Y:S07]  /*6b10*/  LDSM.16.MT88.4 R16, [R2+0x16800] ;  /* 0x016800000210783b */ /* 0x000eae0000004200 */
[-C--:B---3--:R-:W-:Y:S08]  /*6b20*/  HMMA.16816.F32 R52, R4, R28.reuse, R52 ;  /* 0x0000001c0434723c */ /* 0x088ff00000001834 */
[C---:B------:R-:W-:Y:S08]  /*6b30*/  HMMA.16816.F32 R56, R20.reuse, R28, R56 ;  /* 0x0000001c1438723c */ /* 0x040ff00000001838 */
[-C--:B------:R-:W-:Y:S08]  /*6b40*/  HMMA.16816.F32 R60, R20, R30.reuse, R60 ;  /* 0x0000001e143c723c */ /* 0x080ff0000000183c */
[C---:B------:R-:W-:Y:S01]  /*6b50*/  HMMA.16816.F32 R64, R4.reuse, R30, R64 ;  /* 0x0000001e0440723c */ /* 0x040fe20000001840 */
[----:B------:R-:W3:Y:S07]  /*6b60*/  LDSM.16.MT88.4 R28, [R0+0x7c00] ;  /* 0x007c0000001c783b */ /* 0x000eee0000004200 */
[-C--:B-1----:R-:W-:Y:S08]  /*6b70*/  HMMA.16816.F32 R68, R4, R24.reuse, R68 ;  /* 0x000000180444723c */ /* 0x082ff00000001844 */
[C---:B------:R-:W-:Y:S08]  /*6b80*/  HMMA.16816.F32 R72, R20.reuse, R24, R72 ;  /* 0x000000181448723c */ /* 0x040ff00000001848 */
[-C--:B------:R-:W-:Y:S01]  /*6b90*/  HMMA.16816.F32 R76, R20, R26.reuse, R76 ;  /* 0x0000001a144c723c */ /* 0x080fe2000000184c */
[----:B------:R-:W1:Y:S04]  /*6ba0*/  LDSM.16.MT88.4 R20, [R0+0x8c00] ;  /* 0x008c00000014783b */ /* 0x000e680000004200 */
[----:B------:R-:W-:Y:S03]  /*6bb0*/  BAR.SYNC.DEFER_BLOCKING 0x0 ;  /* 0x0000000000007b1d */ /* 0x000fe60000010000 */
[----:B------:R-:W-:Y:S08]  /*6bc0*/  HMMA.16816.F32 R80, R4, R26, R80 ;  /* 0x0000001a0450723c */ /* 0x000ff00000001850 */
[-C--:B----4-:R-:W-:Y:S08]  /*6bd0*/  HMMA.16816.F32 R36, R8, R12.reuse, R36 ;  /* 0x0000000c0824723c */ /* 0x090ff00000001824 */
[C---:B--2---:R-:W-:Y:S08]  /*6be0*/  HMMA.16816.F32 R40, R16.reuse, R12, R40 ;  /* 0x0000000c1028723c */ /* 0x044ff00000001828 */
[-C--:B------:R-:W-:Y:S08]  /*6bf0*/  HMMA.16816.F32 R44, R16, R14.reuse, R44 ;  /* 0x0000000e102c723c */ /* 0x080ff0000000182c */
[C---:B------:R-:W-:Y:S08]  /*6c00*/  HMMA.16816.F32 R48, R8.reuse, R14, R48 ;  /* 0x0000000e0830723c */ /* 0x040ff00000001830 */
[-C--:B---3--:R-:W-:Y:S08]  /*6c10*/  HMMA.16816.F32 R52, R8, R28.reuse, R52 ;  /* 0x0000001c0834723c */ /* 0x088ff00000001834 */
[C---:B------:R-:W-:Y:S08]  /*6c20*/  HMMA.16816.F32 R56, R16.reuse, R28, R56 ;  /* 0x0000001c1038723c */ /* 0x040ff00000001838 */
[-C--:B------:R-:W-:Y:S08]  /*6c30*/  HMMA.16816.F32 R60, R16, R30.reuse, R60 ;  /* 0x0000001e103c723c */ /* 0x080ff0000000183c */
[C---:B------:R-:W-:Y:S08]  /*6c40*/  HMMA.16816.F32 R64, R8.reuse, R30, R64 ;  /* 0x0000001e0840723c */ /* 0x040ff00000001840 */
[-C--:B-1----:R-:W-:Y:S08]  /*6c50*/  HMMA.16816.F32 R68, R8, R20.reuse, R68 ;  /* 0x000000140844723c */ /* 0x082ff00000001844 */
[C---:B------:R-:W-:Y:S08]  /*6c60*/  HMMA.16816.F32 R72, R16.reuse, R20, R72 ;  /* 0x000000141048723c */ /* 0x040ff00000001848 */
[-C--:B------:R-:W-:Y:S08]  /*6c70*/  HMMA.16816.F32 R76, R16, R22.reuse, R76 ;  /* 0x00000016104c723c */ /* 0x080ff0000000184c */
[----:B------:R-:W-:Y:S01]  /*6c80*/  HMMA.16816.F32 R80, R8, R22, R80 ;  /* 0x000000160850723c */ /* 0x000fe20000001850 */
[----:B------:R-:W-:-:S07]  /*6c90*/  @!P0 BRA `(.L_x_113) ;  /* 0x0000021000008947 */ /* 0x000fce0003800000 */
[----:B------:R-:W-:Y:S01]  /*6ca0*/  IMAD.MOV.U32 R5, RZ, RZ, c[0x0][0x370] ;  /* 0x0000dc00ff057624 */ /* 0x000fe200078e00ff */
[----:B------:R-:W-:Y:S01]  /*6cb0*/  ISETP.GE.AND P3, PT, R150, c[0x0][0x220], PT ;  /* 0x0000880096007a0c */ /* 0x000fe20003f66270 */
[----:B------:R-:W-:Y:S01]  /*6cc0*/  IMAD.SHL.U32 R4, R149, 0x2, RZ ;  /* 0x0000000295047824 */ /* 0x000fe200078e00ff */
[----:B------:R-:W-:Y:S01]  /*6cd0*/  ISETP.GE.AND P2, PT, R148, c[0x0][0x220], PT ;  /* 0x0000880094007a0c */ /* 0x000fe20003f46270 */
[----:B------:R-:W-:Y:S01]  /*6ce0*/  IMAD.U32 R5, R5, -0x40, RZ ;  /* 0xffffffc005057824 */ /* 0x000fe200078e00ff */
[----:B------:R-:W-:Y:S04]  /*6cf0*/  ISETP.GE.AND P1, PT, R142, c[0x0][0x220], PT ;  /* 0x000088008e007a0c */ /* 0x000fe80003f26270 */
[C---:B------:R-:W-:Y:S02]  /*6d00*/  LEA R239, P4, R5.reuse, R239, 0x1 ;  /* 0x000000ef05ef7211 */ /* 0x040fe400078808ff */
[----:B------:R-:W-:Y:S03]  /*6d10*/  SHF.R.S32.HI R6, RZ, 0x1f, R5 ;  /* 0x0000001fff067819 */ /* 0x000fe60000011405 */
[----:B------:R1:W-:Y:S01]  /*6d20*/  @P3 STS [R4+0x6000], RZ ;  /* 0x006000ff04003388 */ /* 0x0003e20000000800 */
[----:B------:R-:W-:Y:S01]  /*6d30*/  LEA.HI.X R236, R5, R236, R6, 0x1, P4 ;  /* 0x000000ec05ec7211 */ /* 0x000fe200020f0c06 */
[--C-:B------:R-:W-:Y:S01]  /*6d40*/  @!P2 IMAD.MOV.U32 R8, RZ, RZ, R239.reuse ;  /* 0x000000ffff08a224 */ /* 0x100fe200078e00ef */
        /* <DEDUP_REMOVED lines=22> */
.L_x_113:
        /* <DEDUP_REMOVED lines=15> */
[----:B------:R-:W-:Y:S03]  /*6fa0*/  LDSM.16.M88.4 R32, [R222] ;  /* 0x00000000de20783b */ /* 0x000fe60000000200 */
[----:B------:R-:W-:Y:S01]  /*6fb0*/  IMAD R143, R143, c[0x0][0x1c0], RZ ;  /* 0x000070008f8f7a24 */ /* 0x000fe200078e02ff */
[----:B------:R-:W5:Y:S03]  /*6fc0*/  LDL R152, [R1+0x4c] ;  /* 0x00004c0001987983 */ /* 0x000f660000100800 */
[----:B------:R-:W-:Y:S01]  /*6fd0*/  IMAD.SHL.U32 R143, R143, 0x8, RZ ;  /* 0x000000088f8f7824 */ /* 0x000fe200078e00ff */
[----:B------:R-:W3:Y:S04]  /*6fe0*/  LDSM.16.MT88.4 R132, [R0+0x9400] ;  /* 0x009400000084783b */ /* 0x000ee80000004200 */
[----:B------:R2:W4:Y:S04]  /*6ff0*/  LDL R144, [R1+0x14] ;  /* 0x0000140001907983 */ /* 0x0005280000100800 */
[----:B------:R-:W3:Y:S04]  /*7000*/  LDSM.16.MT88.4 R136, [R0+0xb400] ;  /* 0x00b400000088783b */ /* 0x000ee80000004200 */
[----:B------:R3:W4:Y:S01]  /*7010*/  LDL R145, [R1+0xc] ;  /* 0x00000c0001917983 */ /* 0x0007220000100800 */
[C---:B-1----:R-:W-:Y:S03]  /*7020*/  HMMA.16816.F32 R4, R24.reuse, R8, RZ ;  /* 0x000000081804723c */ /* 0x042fe600000018ff */
[----:B------:R1:W4:Y:S04]  /*7030*/  LDL R146, [R1+0x8] ;  /* 0x0000080001927983 */ /* 0x0003280000100800 */
        /* <DEDUP_REMOVED lines=72> */
[----:B-----5:R-:W-:Y:S01]  /*74c0*/  @P0 IADD3.X R137, R152, UR8, RZ, P2, !PT ;  /* 0x0000000898890c10 */ /* 0x020fe200097fe4ff */
        /* <DEDUP_REMOVED lines=11> */
[----:B------:R-:W5:Y:S01]  /*7580*/  @P0 LDG.E R147, [R136.64] ;  /* 0x0000000c88930981 */ /* 0x000f62000c1e1900 */
        /* <DEDUP_REMOVED lines=12> */
[----:B----4-:R4:W-:Y:S04]  /*7650*/  @P0 STL [R1+0x8], R146 ;  /* 0x0000089201000387 */ /* 0x0109e80000100800 */
[----:B-----5:R5:W-:Y:S01]  /*7660*/  @P0 STL [R1+0x10], R147 ;  /* 0x0000109301000387 */ /* 0x020be20000100800 */
        /* <DEDUP_REMOVED lines=9> */
[----:B-----5:R-:W-:Y:S02]  /*7700*/  IMAD.MOV.U32 R147, RZ, RZ, c[0x0][0x22c] ;  /* 0x00008b00ff937624 */ /* 0x020fe400078e00ff */
[----:B------:R1:W-:Y:S01]  /*7710*/  RED.E.ADD.F32.FTZ.RN.STRONG.GPU [R136.64], R6 ;  /* 0x000000068800798e */ /* 0x0003e2000c10e78c */
[----:B------:R-:W-:Y:S02]  /*7720*/  IMAD R146, R146, c[0x0][0x1c0], RZ ;  /* 0x0000700092927a24 */ /* 0x000fe400078e02ff */
[----:B------:R-:W-:Y:S02]  /*7730*/  IMAD R147, R147, c[0x0][0x1c0], RZ ;  /* 0x0000700093937a24 */ /* 0x000fe400078e02ff */
[----:B------:R-:W-:Y:S02]  /*7740*/  IMAD.SHL.U32 R146, R146, 0x20, RZ ;  /* 0x0000002092927824 */ /* 0x000fe400078e00ff */
[----:B------:R-:W-:Y:S02]  /*7750*/  IMAD R147, R147, 0x18, RZ ;  /* 0x0000001893937824 */ /* 0x000fe400078e02ff */
[----:B------:R-:W-:Y:S01]  /*7760*/  IMAD R145, R145, 0x28, RZ ;  /* 0x0000002891917824 */ /* 0x000fe200078e02ff */
[-C--:B------:R-:W-:Y:S02]  /*7770*/  LEA R30, P0, R146, R32.reuse, 0x2 ;  /* 0x00000020921e7211 */ /* 0x080fe400078010ff */
[-C--:B------:R-:W-:Y:S02]  /*7780*/  LEA R132, P1, R147, R32.reuse, 0x2 ;  /* 0x0000002093847211 */ /* 0x080fe400078210ff */
[-C--:B------:R-:W-:Y:S02]  /*7790*/  LEA R28, P2, R145, R32.reuse, 0x2 ;  /* 0x00000020911c7211 */ /* 0x080fe400078410ff */
[-C--:B------:R-:W-:Y:S01]  /*77a0*/  LEA.HI.X.SX32 R133, R147, R33.reuse, 0x2, P1 ;  /* 0x0000002193857211 */ /* 0x080fe200008f16ff */
[----:B------:R-:W-:Y:S01]  /*77b0*/  IMAD.MOV.U32 R147, RZ, RZ, c[0x0][0x22c] ;  /* 0x00008b00ff937624 */ /* 0x000fe200078e00ff */
[-C--:B------:R-:W-:Y:S02]  /*77c0*/  LEA R4, P1, R0, R32.reuse, 0x2 ;  /* 0x0000002000047211 */ /* 0x080fe400078210ff */
        /* <DEDUP_REMOVED lines=26> */
[----:B------:R5:W-:Y:S01]  /*7970*/  RED.E.ADD.F32.FTZ.RN.STRONG.GPU [R6.64], R11 ;  /* 0x0000000b0600798e */ /* 0x000be2000c10e78c */
[C---:B-1----:R-:W-:Y:S01]  /*7980*/  IADD3 R31, R144.reuse, 0x40, RZ ;  /* 0x00000040901f7810 */ /* 0x042fe20007ffe0ff */
[----:B------:R-:W-:Y:S02]  /*7990*/  IMAD.IADD R133, R143, 0x1, R133 ;  /* 0x000000018f857824 */ /* 0x000fe400078e0285 */
[----:B------:R1:W-:Y:S01]  /*79a0*/  RED.E.ADD.F32.FTZ.RN.STRONG.GPU [R32.64+0x80], R12 ;  /* 0x0000800c2000798e */ /* 0x0003e2000c10e78c */
[----:B------:R-:W-:Y:S02]  /*79b0*/  IADD3 R30, R144, 0x40, RZ ;  /* 0x00000040901e7810 */ /* 0x000fe40007ffe0ff */
[-C--:B-----5:R-:W-:Y:S01]  /*79c0*/  LEA R28, P1, R145, R32.reuse, 0x2 ;  /* 0x00000020911c7211 */ /* 0x0a0fe200078210ff */
[----:B------:R5:W-:Y:S01]  /*79d0*/  RED.E.ADD.F32.FTZ.RN.STRONG.GPU [R34.64+0x80], R13 ;  /* 0x0000800d2200798e */ /* 0x000be2000c10e78c */
[C---:B------:R-:W-:Y:S01]  /*79e0*/  IMAD.IADD R31, R143.reuse, 0x1, R31 ;  /* 0x000000018f1f7824 */ /* 0x040fe200078e021f */
[CC--:B------:R-:W-:Y:S01]  /*79f0*/  LEA R4, P0, R140.reuse, R32.reuse, 0x2 ;  /* 0x000000208c047211 */ /* 0x0c0fe200078010ff */
[----:B------:R-:W-:Y:S01]  /*7a00*/  IMAD.IADD R30, R143, 0x1, R30 ;  /* 0x000000018f1e7824 */ /* 0x000fe200078e021e */
[-C--:B------:R-:W-:Y:S01]  /*7a10*/  LEA.HI.X.SX32 R29, R145, R33.reuse, 0x2, P1 ;  /* 0x00000021911d7211 */ /* 0x080fe200008f16ff */
[C---:B------:R-:W-:Y:S01]  /*7a20*/  IMAD.IADD R133, R143.reuse, 0x1, R133 ;  /* 0x000000018f857824 */ /* 0x040fe200078e0285 */
[-C--:B------:R-:W-:Y:S01]  /*7a30*/  LEA.HI.X.SX32 R5, R140, R33.reuse, 0x2, P0 ;  /* 0x000000218c057211 */ /* 0x080fe200000f16ff */
[----:B------:R-:W-:Y:S01]  /*7a40*/  IMAD.IADD R30, R143, 0x1, R30 ;  /* 0x000000018f1e7824 */ /* 0x000fe200078e021e */
[----:B------:R-:W-:Y:S01]  /*7a50*/  IADD3 R140, R147, 0x20, RZ ;  /* 0x00000020938c7810 */ /* 0x000fe20007ffe0ff */
[----:B------:R-:W-:Y:S01]  /*7a60*/  IMAD.IADD R133, R143, 0x1, R133 ;  /* 0x000000018f857824 */ /* 0x000fe200078e0285 */
[CC--:B------:R-:W-:Y:S01]  /*7a70*/  LEA R10, P0, R141.reuse, R32.reuse, 0x2 ;  /* 0x000000208d0a7211 */ /* 0x0c0fe200078010ff */
[----:B------:R5:W-:Y:S02]  /*7a80*/  RED.E.ADD.F32.FTZ.RN.STRONG.GPU [R4.64], R14 ;  /* 0x0000000e0400798e */ /* 0x000be4000c10e78c */
[C---:B------:R-:W-:Y:S02]  /*7a90*/  IMAD.IADD R140, R146.reuse, 0x1, R140 ;  /* 0x00000001928c7824 */ /* 0x040fe400078e028c */
[----:B------:R5:W-:Y:S02]  /*7aa0*/  RED.E.ADD.F32.FTZ.RN.STRONG.GPU [R28.64], R15 ;  /* 0x0000000f1c00798e */ /* 0x000be4000c10e78c */
[C---:B------:R-:W-:Y:S01]  /*7ab0*/  IMAD.IADD R140, R146.reuse, 0x1, R140 ;  /* 0x00000001928c7824 */ /* 0x040fe200078e028c */
[-C--:B------:R-:W-:Y:S03]  /*7ac0*/  LEA.HI.X.SX32 R11, R141, R33.reuse, 0x2, P0 ;  /* 0x000000218d0b7211 */ /* 0x080fe600000f16ff */
[----:B------:R-:W-:Y:S01]  /*7ad0*/  IMAD.IADD R140, R146, 0x1, R140 ;  /* 0x00000001928c7824 */ /* 0x000fe200078e028c */
[CC--:B-1----:R-:W-:Y:S01]  /*7ae0*/  LEA R12, P4, R31.reuse, R32.reuse, 0x2 ;  /* 0x000000201f0c7211 */ /* 0x0c2fe200078810ff */
[----:B------:R1:W-:Y:S03]  /*7af0*/  RED.E.ADD.F32.FTZ.RN.STRONG.GPU [R10.64], R16 ;  /* 0x000000100a00798e */ /* 0x0003e6000c10e78c */
[CC--:B------:R-:W-:Y:S02]  /*7b00*/  LEA R8, P2, R140.reuse, R32.reuse, 0x2 ;  /* 0x000000208c087211 */ /* 0x0c0fe400078410ff */
[-C--:B-----5:R-:W-:Y:S02]  /*7b10*/  LEA.HI.X.SX32 R13, R31, R33.reuse, 0x2, P4 ;  /* 0x000000211f0d7211 */ /* 0x0a0fe400020f16ff */
[-C--:B------:R-:W-:Y:S05]  /*7b20*/  LEA.HI.X.SX32 R9, R140, R33.reuse, 0x2, P2 ;  /* 0x000000218c097211 */ /* 0x080fea00010f16ff */
[----:B------:R5:W-:Y:S01]  /*7b30*/  RED.E.ADD.F32.FTZ.RN.STRONG.GPU [R8.64], R17 ;  /* 0x000000110800798e */ /* 0x000be2000c10e78c */
[CC--:B------:R-:W-:Y:S04]  /*7b40*/  LEA R14, P5, R134.reuse, R32.reuse, 0x2 ;  /* 0x00000020860e7211 */ /* 0x0c0fe800078a10ff */
[-C--:B------:R-:W-:Y:S02]  /*7b50*/  LEA.HI.X.SX32 R15, R134, R33.reuse, 0x2, P5 ;  /* 0x00000021860f7211 */ /* 0x080fe400028f16ff */
[CC--:B-1----:R-:W-:Y:S04]  /*7b60*/  LEA R10, P3, R30.reuse, R32.reuse, 0x2 ;  /* 0x000000201e0a7211 */ /* 0x0c2fe800078610ff */
[-C--:B------:R-:W-:Y:S02]  /*7b70*/  LEA.HI.X.SX32 R11, R30, R33.reuse, 0x2, P3 ;  /* 0x000000211e0b7211 */ /* 0x080fe400018f16ff */
[----:B------:R-:W-:Y:S01]  /*7b80*/  LDSM.16.MT88.4 R28, [R3+0x2000] ;  /* 0x00200000031c783b */ /* 0x000fe20000004200 */
[CC--:B-----5:R-:W-:Y:S04]  /*7b90*/  LEA R8, P2, R133.reuse, R32.reuse, 0x2 ;  /* 0x0000002085087211 */ /* 0x0e0fe800078410ff */
        /* <DEDUP_REMOVED lines=50> */
[----:B------:R-:W5:Y:S03]  /*7ec0*/  LDSM.16.MT88.4 R28, [R3+0x1800] ;  /* 0x00180000031c783b */ /* 0x000f660000004200 */
        /* <DEDUP_REMOVED lines=15> */
[----:B------:R-:W3:Y:S04]  /*7fc0*/  LDSM.16.MT88.4 R8, [R3+0x1c00] ;  /* 0x001c00000308783b */ /* 0x000ee80000004200 */
[----:B------:R2:W1:Y:S03]  /*7fd0*/  LDSM.16.MT88.4 R32, [R3+0x2c00] ;  /* 0x002c00000320783b */ /* 0x0004660000004200 */
[-C--:B----4-:R-:W-:Y:S08]  /*7fe0*/  HMMA.16816.F32 R84, R4, R12.reuse, R84 ;  /* 0x0000000c0454723c */ /* 0x090ff00000001854 */
[C---:B------:R-:W-:Y:S08]  /*7ff0*/  HMMA.16816.F32 R88, R16.reuse, R12, R88 ;  /* 0x0000000c1058723c */ /* 0x040ff00000001858 */
[-C--:B------:R-:W-:Y:S04]  /*8000*/  HMMA.16816.F32 R92, R16, R14.reuse, R92 ;  /* 0x0000000e105c723c */ /* 0x080fe8000000185c */
[----:B--2---:R-:W-:Y:S04]  /*8010*/  IMAD.MOV.U32 R3, RZ, RZ, R0 ;  /* 0x000000ffff037224 */ /* 0x004fe800078e0000 */
        /* <DEDUP_REMOVED lines=13> */
[-C--:B---3--:R-:W-:Y:S08]  /*80f0*/  HMMA.16816.F32 R100, R24, R8.reuse, R100 ;  /* 0x000000081864723c */ /* 0x088ff00000001864 */
        /* <DEDUP_REMOVED lines=175> */
.L_x_115:
        /* <DEDUP_REMOVED lines=18> */
.L_x_116:
[----:B------:R-:W-:Y:S01]  /*8d10*/  BAR.SYNC.DEFER_BLOCKING 0x0 ;  /* 0x0000000000007b1d */ /* 0x000fe20000010000 */
[----:B-1----:R-:W-:Y:S01]  /*8d20*/  IMAD.SHL.U32 R0, R149, 0x2, RZ ;  /* 0x0000000295007824 */ /* 0x002fe200078e00ff */
[----:B------:R-:W-:Y:S01]  /*8d30*/  USHF.L.U32 UR4, UR22, 0x7, URZ ;  /* 0x0000000716047899 */ /* 0x000fe2000800063f */
[--C-:B------:R-:W-:Y:S01]  /*8d40*/  SHF.R.S32.HI R7, RZ, 0x1f, R150.reuse ;  /* 0x0000001fff077819 */ /* 0x100fe20000011496 */
[----:B------:R-:W-:Y:S02]  /*8d50*/  IMAD.MOV.U32 R6, RZ, RZ, R150 ;  /* 0x000000ffff067224 */ /* 0x000fe400078e0096 */
[----:B------:R-:W1:Y:S01]  /*8d60*/  S2R R27, SR_TID.X ;  /* 0x00000000001b7919 */ /* 0x000e620000002100 */
[----:B------:R-:W-:Y:S01]  /*8d70*/  USHF.R.S32.HI UR8, URZ, 0x1f, UR4 ;  /* 0x0000001f3f087899 */ /* 0x000fe20008011404 */
[----:B------:R-:W-:Y:S01]  /*8d80*/  IMAD.U32 R25, RZ, RZ, UR4 ;  /* 0x00000004ff197e24 */ /* 0x000fe2000f8e00ff */
[----:B------:R-:W-:Y:S01]  /*8d90*/  ULDC.64 UR6, c[0x0][0x3a0] ;  /* 0x0000e80000067ab9 */ /* 0x000fe20000000a00 */
[----:B------:R-:W2:Y:S01]  /*8da0*/  S2R R64, SR_TID.X ;  /* 0x0000000000407919 */ /* 0x000ea20000002100 */
[----:B------:R-:W-:Y:S01]  /*8db0*/  UIMAD UR5, UR8, UR6, URZ ;  /* 0x00000006080572a4 */ /* 0x000fe2000f8e023f */
[----:B------:R-:W-:Y:S01]  /*8dc0*/  IMAD.WIDE.U32 R4, R25, c[0x0][0x3a0], R6 ;  /* 0x0000e80019047a25 */ /* 0x000fe200078e0006 */
[----:B------:R-:W-:Y:S02]  /*8dd0*/  BSSY B0, `(.L_x_117) ;  /* 0x000002c000007945 */ /* 0x000fe40003800000 */
[----:B------:R-:W-:Y:S01]  /*8de0*/  UIMAD UR6, UR4, UR7, UR5 ;  /* 0x00000007040672a4 */ /* 0x000fe2000f8e0205 */
[----:B------:R-:W-:Y:S01]  /*8df0*/  IMAD.U32 R8, RZ, RZ, UR34 ;  /* 0x00000022ff087e24 */ /* 0x000fe2000f8e00ff */
[----:B------:R-:W-:Y:S01]  /*8e00*/  UIMAD UR5, UR22, -0x80, UR15 ;  /* 0xffffff80160578a4 */ /* 0x000fe2000f8e020f */
[----:B------:R-:W-:-:S03]  /*8e10*/  IADD3 R4, P0, R4, UR11, RZ ;  /* 0x0000000b04047c10 */ /* 0x000fc6000ff1e0ff */
[----:B------:R-:W-:Y:S01]  /*8e20*/  IMAD.U32 R3, RZ, RZ, UR6 ;  /* 0x00000006ff037e24 */ /* 0x000fe2000f8e00ff */
[----:B------:R-:W-:Y:S01]  /*8e30*/  ULDC.64 UR6, c[0x0][0x3b8] ;  /* 0x0000ee0000067ab9 */ /* 0x000fe20000000a00 */
[----:B------:R3:W4:Y:S01]  /*8e40*/  LDS.128 R36, [R0+0xa000] ;  /* 0x00a0000000247984 */ /* 0x0007220000000c00 */
[----:B------:R-:W-:Y:S02]  /*8e50*/  UIMAD UR6, UR57, UR6, URZ ;  /* 0x00000006390672a4 */ /* 0x000fe4000f8e023f */
[----:B------:R-:W-:Y:S01]  /*8e60*/  IADD3.X R5, R5, UR14, R3, P0, !PT ;  /* 0x0000000e05057c10 */ /* 0x000fe200087fe403 */
[----:B------:R3:W3:Y:S01]  /*8e70*/  LDS.128 R32, [R0+0xc000] ;  /* 0x00c0000000207984 */ /* 0x0006e20000000c00 */
[----:B------:R-:W-:Y:S01]  /*8e80*/  UIMAD UR6, UR34, UR7, UR6 ;  /* 0x00000007220672a4 */ /* 0x000fe2000f8e0206 */
[----:B-1----:R-:W-:Y:S02]  /*8e90*/  SHF.R.S32.HI R27, RZ, 0x1f, R27 ;  /* 0x0000001fff1b7819 */ /* 0x002fe4000001141b */
[----:B------:R-:W-:Y:S01]  /*8ea0*/  IMAD.WIDE.U32 R8, R8, c[0x0][0x3b8], R4 ;  /* 0x0000ee0008087a25 */ /* 0x000fe200078e0004 */
[----:B------:R1:W1:Y:S01]  /*8eb0*/  LDS.128 R28, [R0+0xe000] ;  /* 0x00e00000001c7984 */ /* 0x0002620000000c00 */
[----:B--2---:R-:W-:-:S03]  /*8ec0*/  LEA.HI R27, R27, R64, RZ, 0x2 ;  /* 0x000000401b1b7211 */ /* 0x004fc600078f10ff */
[----:B------:R2:W1:Y:S01]  /*8ed0*/  LDS.128 R48, [R0+0xf000] ;  /* 0x00f0000000307984 */ /* 0x0004620000000c00 */
[----:B------:R-:W-:Y:S02]  /*8ee0*/  IADD3 R24, R9, UR6, RZ ;  /* 0x0000000609187c10 */ /* 0x000fe4000fffe0ff */
[----:B------:R-:W-:Y:S01]  /*8ef0*/  SHF.R.S32.HI R27, RZ, 0x2, R27 ;  /* 0x00000002ff1b7819 */ /* 0x000fe2000001141b */
[----:B------:R2:W1:Y:S03]  /*8f00*/  LDS.128 R60, [R0+0x10000] ;  /* 0x01000000003c7984 */ /* 0x0004660000000c00 */
        /* <DEDUP_REMOVED lines=17> */
[----:B-123--:R-:W-:-:S04]  /*9020*/  IMAD R0, R26, c[0x0][0x3a0], RZ ;  /* 0x0000e8001a007a24 */ /* 0x00efc800078e02ff */
[----:B------:R-:W-:-:S04]  /*9030*/  IMAD R0, R27, c[0x0][0x3a4], R0 ;  /* 0x0000e9001b007a24 */ /* 0x000fc800078e0200 */
[----:B------:R-:W-:-:S05]  /*9040*/  IMAD.IADD R0, R0, 0x1, R11 ;  /* 0x0000000100007824 */ /* 0x000fca00078e020b */
[----:B------:R-:W-:-:S05]  /*9050*/  LEA.HI.X R5, R10, c[0x0][0x344], R0, 0x1, P3 ;  /* 0x0000d1000a057a11 */ /* 0x000fca00018f0c00 */
[----:B-----5:R1:W-:Y:S04]  /*9060*/  @!P1 STG.E.128 [R4.64+0x40], R20 ;  /* 0x0000401404009986 */ /* 0x0203e8000c101d0c */
[----:B----4-:R1:W-:Y:S04]  /*9070*/  @!P2 STG.E.128 [R4.64], R16 ;  /* 0x000000100400a986 */ /* 0x0103e8000c101d0c */
[----:B------:R1:W-:Y:S02]  /*9080*/  @!P0 STG.E.128 [R4.64+0x80], R12 ;  /* 0x0000800c04008986 */ /* 0x0003e4000c101d0c */
.L_x_118:
[----:B------:R-:W-:Y:S05]  /*9090*/  BSYNC B0 ;  /* 0x0000000000007941 */ /* 0x000fea0003800000 */
.L_x_117:
[----:B-123--:R-:W-:Y:S01]  /*90a0*/  IADD3 R0, R27, 0x40, RZ ;  /* 0x000000401b007810 */ /* 0x00efe20007ffe0ff */
[----:B------:R-:W-:Y:S03]  /*90b0*/  BSSY B0, `(.L_x_119) ;  /* 0x0000013000007945 */ /* 0x000fe60003800000 */
[----:B------:R-:W-:-:S13]  /*90c0*/  ISETP.GE.AND P3, PT, R0, UR5, PT ;  /* 0x0000000500007c0c */ /* 0x000fda000bf66270 */
[----:B------:R-:W-:Y:S05]  /*90d0*/  @P3 BRA `(.L_x_120) ;  /* 0x0000010000003947 */ /* 0x000fea0003800000 */
[----:B------:R-:W-:Y:S01]  /*90e0*/  IADD3 R0, P0, R27, 0x40, RZ ;  /* 0x000000401b007810 */ /* 0x000fe20007f1e0ff */
[----:B------:R-:W-:Y:S01]  /*90f0*/  IMAD.MOV.U32 R4, RZ, RZ, R8 ;  /* 0x000000ffff047224 */ /* 0x000fe200078e0008 */
[----:B------:R-:W-:Y:S02]  /*9100*/  MOV R5, R24 ;  /* 0x0000001800057202 */ /* 0x000fe40000000f00 */
[----:B------:R-:W-:Y:S01]  /*9110*/  ISETP.GE.AND P2, PT, R150, c[0x0][0x220], PT ;  /* 0x0000880096007a0c */ /* 0x000fe20003f46270 */
[----:B------:R-:W-:Y:S01]  /*9120*/  IMAD.X R3, RZ, RZ, R26, P0 ;  /* 0x000000ffff037224 */ /* 0x000fe200000e061a */
[----:B------:R-:W-:Y:S01]  /*9130*/  ISETP.GE.AND P1, PT, R148, c[0x0][0x220], PT ;  /* 0x0000880094007a0c */ /* 0x000fe20003f26270 */
[----:B------:R-:W-:Y:S01]  /*9140*/  IMAD.WIDE.U32 R8, R0, c[0x0][0x3a0], R4 ;  /* 0x0000e80000087a25 */ /* 0x000fe200078e0004 */
[----:B------:R-:W-:-:S03]  /*9150*/  ISETP.GE.AND P0, PT, R142, c[0x0][0x220], PT ;  /* 0x000088008e007a0c */ /* 0x000fc60003f06270 */
[----:B------:R-:W-:Y:S01]  /*9160*/  IMAD R3, R3, c[0x0][0x3a0], RZ ;  /* 0x0000e80003037a24 */ /* 0x000fe200078e02ff */
[----:B------:R-:W-:-:S03]  /*9170*/  LEA R4, P5, R8, c[0x0][0x340], 0x1 ;  /* 0x0000d00008047a11 */ /* 0x000fc600078a08ff */
[----:B------:R-:W-:-:S04]  /*9180*/  IMAD R0, R0, c[0x0][0x3a4], R3 ;  /* 0x0000e90000007a24 */ /* 0x000fc800078e0203 */
[----:B------:R-:W-:-:S05]  /*9190*/  IMAD.IADD R0, R0, 0x1, R9 ;  /* 0x0000000100007824 */ /* 0x000fca00078e0209 */
[----:B------:R-:W-:-:S05]  /*91a0*/  LEA.HI.X R5, R8, c[0x0][0x344], R0, 0x1, P5 ;  /* 0x0000d10008057a11 */ /* 0x000fca00028f0c00 */
[----:B----4-:R1:W-:Y:S04]  /*91b0*/  @!P2 STG.E.128 [R4.64], R36 ;  /* 0x000000240400a986 */ /* 0x0103e8000c101d0c */
[----:B------:R1:W-:Y:S04]  /*91c0*/  @!P1 STG.E.128 [R4.64+0x40], R32 ;  /* 0x0000402004009986 */ /* 0x0003e8000c101d0c */
[----:B------:R1:W-:Y:S02]  /*91d0*/  @!P0 STG.E.128 [R4.64+0x80], R28 ;  /* 0x0000801c04008986 */ /* 0x0003e4000c101d0c */
.L_x_120:
[----:B------:R-:W-:Y:S05]  /*91e0*/  BSYNC B0 ;  /* 0x0000000000007941 */ /* 0x000fea0003800000 */
.L_x_119:
        /* <DEDUP_REMOVED lines=17> */
[----:B------:R-:W-:Y:S01]  /*9300*/  ISETP.GE.AND P2, PT, R150, c[0x0][0x220], PT ;  /* 0x0000880096007a0c */ /* 0x000fe20003f46270 */
[----:B------:R-:W-:Y:S01]  /*9310*/  IMAD.MOV.U32 R4, RZ, RZ, R6 ;  /* 0x000000ffff047224 */ /* 0x000fe200078e0006 */
[----:B------:R-:W-:Y:S01]  /*9320*/  ISETP.GE.AND P1, PT, R148, c[0x0][0x220], PT ;  /* 0x0000880094007a0c */ /* 0x000fe20003f26270 */
[C---:B------:R-:W-:Y:S01]  /*9330*/  IMAD R0, R27.reuse, c[0x0][0x3ac], R0 ;  /* 0x0000eb001b007a24 */ /* 0x040fe200078e0200 */
[----:B------:R-:W-:Y:S01]  /*9340*/  ISETP.GE.AND P0, PT, R142, c[0x0][0x220], PT ;  /* 0x000088008e007a0c */ /* 0x000fe20003f06270 */
[----:B------:R-:W-:-:S04]  /*9350*/  IMAD.WIDE.U32 R8, R27, c[0x0][0x3a8], R4 ;  /* 0x0000ea001b087a25 */ /* 0x000fc800078e0004 */
[----:B------:R-:W-:Y:S01]  /*9360*/  IMAD.IADD R0, R0, 0x1, R9 ;  /* 0x0000000100007824 */ /* 0x000fe200078e0209 */
[----:B------:R-:W-:-:S04]  /*9370*/  LEA R4, P4, R8, c[0x0][0x348], 0x1 ;  /* 0x0000d20008047a11 */ /* 0x000fc800078808ff */
[----:B------:R-:W-:-:S05]  /*9380*/  LEA.HI.X R5, R8, c[0x0][0x34c], R0, 0x1, P4 ;  /* 0x0000d30008057a11 */ /* 0x000fca00020f0c00 */
[----:B------:R1:W-:Y:S04]  /*9390*/  @!P2 STG.E.128 [R4.64], R48 ;  /* 0x000000300400a986 */ /* 0x0003e8000c101d0c */
[----:B------:R1:W-:Y:S04]  /*93a0*/  @!P1 STG.E.128 [R4.64+0x40], R44 ;  /* 0x0000402c04009986 */ /* 0x0003e8000c101d0c */
[----:B------:R1:W-:Y:S02]  /*93b0*/  @!P0 STG.E.128 [R4.64+0x80], R40 ;  /* 0x0000802804008986 */ /* 0x0003e4000c101d0c */
.L_x_122:
[----:B------:R-:W-:Y:S05]  /*93c0*/  BSYNC B0 ;  /* 0x0000000000007941 */ /* 0x000fea0003800000 */
.L_x_121:
[----:B------:R-:W-:Y:S05]  /*93d0*/  @P3 BRA `(.L_x_98) ;  /* 0x000000f000003947 */ /* 0x000fea0003800000 */
[----:B------:R-:W-:Y:S01]  /*93e0*/  IADD3 R0, P0, R27, 0x40, RZ ;  /* 0x000000401b007810 */ /* 0x000fe20007f1e0ff */
[----:B------:R-:W-:Y:S01]  /*93f0*/  IMAD.MOV.U32 R7, RZ, RZ, R3 ;  /* 0x000000ffff077224 */ /* 0x000fe200078e0003 */
[----:B------:R-:W-:-:S02]  /*9400*/  ISETP.GE.AND P2, PT, R150, c[0x0][0x220], PT ;  /* 0x0000880096007a0c */ /* 0x000fc40003f46270 */
[----:B------:R-:W-:Y:S01]  /*9410*/  ISETP.GE.AND P1, PT, R148, c[0x0][0x220], PT ;  /* 0x0000880094007a0c */ /* 0x000fe20003f26270 */
[----:B-1----:R-:W-:Y:S01]  /*9420*/  IMAD.X R4, RZ, RZ, R26, P0 ;  /* 0x000000ffff047224 */ /* 0x002fe200000e061a */
        /* <DEDUP_REMOVED lines=10> */
.L_x_98:
[----:B------:R-:W-:Y:S05]  /*94d0*/  BSYNC B1 ;  /* 0x0000000000017941 */ /* 0x000fea0003800000 */
.L_x_84:
        /* <DEDUP_REMOVED lines=11> */
.L_x_123:
[----:B------:R-:W-:Y:S05]  /*9590*/  EXIT ;  /* 0x000000000000794d */ /* 0x000fea0003800000 */
.L_x_125:
        /* <DEDUP_REMOVED lines=14> */
.L_x_667:


//--------------------- .text._ZN5flash27flash_bwd_convert_dq_kernelI23Flash_bwd_kernel_traitsILi96ELi64ELi128ELi8ELi2ELi4ELi4ELb1ELb0EN7cutlass6half_tE19Flash_kernel_traitsILi96ELi64ELi128ELi8ES3_EEEEvNS_16Flash_bwd_paramsEi --------------------------
	.section	.text._ZN5flash27flash_bwd_convert_dq_kernelI23Flash_bwd_kernel_traitsILi96ELi64ELi128ELi8ELi2ELi4ELi4ELb1ELb0EN7cutlass6half_tE19Flash_kernel_traitsILi96ELi64ELi128ELi8ES3_EEEEvNS_16Flash_bwd_paramsEi,"ax",@progbits
	.sectioninfo	@"SHI_REGISTERS=64"
	.align	128
        .global         _ZN5flash27flash_bwd_convert_dq_kernelI23Flash_bwd_kernel_traitsILi96ELi64ELi128ELi8ELi2ELi4ELi4ELb1ELb0EN7cutlass6half_tE19Flash_kernel_traitsILi96ELi64ELi128ELi8ES3_EEEEvNS_16Flash_bwd_paramsEi
        .type           _ZN5flash27flash_bwd_convert_dq_kernelI23Flash_bwd_kernel_traitsILi96ELi64ELi128ELi8ELi2ELi4ELi4ELb1ELb0EN7cutlass6half_tE19Flash_kernel_traitsILi96ELi64ELi128ELi8ES3_EEEEvNS_16Flash_bwd_paramsEi,@function
        .size           _ZN5flash27flash_bwd_convert_dq_kernelI23Flash_bwd_kernel_traitsILi96ELi64ELi128ELi8ELi2ELi4ELi4ELb1ELb0EN7cutlass6half_tE19Flash_kernel_traitsILi96ELi64ELi128ELi8ES3_EEEEvNS_16Flash_bwd_paramsEi,(.L_x_668 - _ZN5flash27flash_bwd_convert_dq_kernelI23Flash_bwd_kernel_traitsILi96ELi64ELi128ELi8ELi2ELi4ELi4ELb1ELb0EN7cutlass6half_tE19Flash_kernel_traitsILi96ELi64ELi128ELi8ES3_EEEEvNS_16Flash_bwd_paramsEi)
        .other          _ZN5flash27flash_bwd_convert_dq_kernelI23Flash_bwd_kernel_traitsILi96ELi64ELi128ELi8ELi2ELi4ELi4ELb1ELb0EN7cutlass6half_tE19Flash_kernel_traitsILi96ELi64ELi128ELi8ES3_EEEEvNS_16Flash_bwd_paramsEi,@"STO_CUDA_ENTRY STV_DEFAULT"
_ZN5flash27flash_bwd_convert_dq_kernelI23Flash_bwd_kernel_traitsILi96ELi64ELi128ELi8ELi2ELi4ELi4ELb1ELb0EN7cutlass6half_tE19Flash_kernel_traitsILi96ELi64ELi128ELi8ES3_EEEEvNS_16Flash_bwd_paramsEi:
.text._ZN5flash27flash_bwd_convert_dq_kernelI23Flash_bwd_kernel_traitsILi96ELi64ELi128ELi8ELi2ELi4ELi4ELb1ELb0EN7cutlass6half_tE19Flash_kernel_traitsILi96ELi64ELi128ELi8ES3_EEEEvNS_16Flash_bwd_paramsEi:
[----:B------:R-:W-:Y:S02]  /*0000*/  IMAD.MOV.U32 R1, RZ, RZ, c[0x0][0x28] ;  /* 0x00000a00ff017624 */ /* 0x000fe400078e00ff */
[----:B------:R-:W0:Y:S01]  /*0010*/  S2UR UR14, SR_CTAID.Y ;  /* 0x00000000000e79c3 */ /* 0x000e220000002600 */
[----:B------:R-:W-:Y:S02]  /*0020*/  ULDC.64 UR4, c[0x0][0x240] ;  /* 0x0000900000047ab9 */ /* 0x000fe40000000a00 */
[----:B------:R-:W-:Y:S02]  /*0030*/  UISETP.NE.U32.AND UP0, UPT, URZ, UR4, UPT ;  /* 0x000000043f00728c */ /* 0x000fe4000bf05070 */
[----:B------:R-:W-:Y:S02]  /*0040*/  UMOV UR6, 0x4 ;  /* 0x0000000400067882 */ /* 0x000fe40000000000 */
[----:B------:R-:W-:Y:S02]  /*0050*/  UISETP.NE.AND.EX UP0, UPT, URZ, UR5, UPT, UP0 ;  /* 0x000000053f00728c */ /* 0x000fe4000bf05300 */
[----:B------:R-:W-:Y:S02]  /*0060*/  ULDC.64 UR22, c[0x0][0x118] ;  /* 0x0000460000167ab9 */ /* 0x000fe40000000a00 */
[----:B------:R-:W-:-:S02]  /*0070*/  ULDC.64 UR4, c[0x0][0x240] ;  /* 0x0000900000047ab9 */ /* 0x000fc40000000a00 */
[----:B------:R-:W-:Y:S01]  /*0080*/  PLOP3.LUT P0, PT, PT, PT, UP0, 0x80, 0x0 ;  /* 0x000000000000781c */ /* 0x000fe20003f0f008 */
[----:B0-----:R-:W-:-:S06]  /*0090*/  UIMAD.WIDE UR4, UR14, UR6, UR4 ;  /* 0x000000060e0472a5 */ /* 0x001fcc000f8e0204 */
[----:B------:R-:W-:Y:S02]  /*00a0*/  IMAD.U32 R2, RZ, RZ, UR4 ;  /* 0x00000004ff027e24 */ /* 0x000fe4000f8e00ff */
[----:B------:R-:W-:-:S05]  /*00b0*/  IMAD.U32 R3, RZ, RZ, UR5 ;  /* 0x00000005ff037e24 */ /* 0x000fca000f8e00ff */
[----:B------:R-:W2:Y:S04]  /*00c0*/  @P0 LDG.E R4, [R2.64] ;  /* 0x0000001602040981 */ /* 0x000ea8000c1e1900 */
[----:B------:R-:W3:Y:S01]  /*00d0*/  @P0 LDG.E R0, [R2.64+0x4] ;  /* 0x0000041602000981 */ /* 0x000ee2000c1e1900 */
[----:B------:R-:W-:Y:S01]  /*00e0*/  UMOV UR4, 0xffffffff ;  /* 0xffffffff00047882 */ /* 0x000fe20000000000 */
[----:B------:R-:W0:Y:S02]  /*00f0*/  S2UR UR6, SR_CTAID.X ;  /* 0x00000000000679c3 */ /* 0x000e240000002500 */
[----:B0-----:R-:W-:-:S06]  /*0100*/  USHF.L.U32 UR6, UR6, 0x6, URZ ;  /* 0x0000000606067899 */ /* 0x001fcc000800063f */
[----:B--2---:R-:W0:Y:S08]  /*0110*/  @P0 R2UR UR4, R4 ;  /* 0x00000000040403c2 */ /* 0x004e3000000e0000 */
[----:B---3--:R-:W0:Y:S02]  /*0120*/  @P0 R2UR UR7, R0 ;  /* 0x00000000000703c2 */ /* 0x008e2400000e0000 */
[----:B0-----:R-:W-:-:S07]  /*0130*/  @UP0 UIADD3 UR7, UR7, -UR4, URZ ;  /* 0x8000000407070290 */ /* 0x001fce000fffe03f */
[----:B------:R-:W-:Y:S02]  /*0140*/  @!UP0 ULDC UR7, c[0x0][0x214] ;  /* 0x0000850000078ab9 */ /* 0x000fe40000000800 */
[----:B------:R-:W-:-:S06]  /*0150*/  UISETP.GT.AND UP1, UPT, UR7, UR6, UPT ;  /* 0x000000060700728c */ /* 0x000fcc000bf24270 */
[----:B------:R-:W-:-:S13]  /*0160*/  PLOP3.LUT P0, PT, PT, PT, UP1, 0x80, 0x0 ;  /* 0x000000000000781c */ /* 0x000fda0003f0f018 */
[----:B------:R-:W-:Y:S05]  /*0170*/  @!P0 EXIT ;  /* 0x000000000000894d */ /* 0x000fea0003800000 */
[----:B------:R-:W0:Y:S01]  /*0180*/  S2R R22, SR_TID.X ;  /* 0x0000000000167919 */ /* 0x000e220000002100 */
[----:B------:R-:W-:Y:S01]  /*0190*/  UISETP.NE.AND UP1, UPT, UR4, -0x1, UPT ;  /* 0xffffffff0400788c */ /* 0x000fe2000bf25270 */
[----:B------:R-:W-:Y:S01]  /*01a0*/  MOV R0, c[0x0][0x3e0] ;  /* 0x0000f80000007a02 */ /* 0x000fe20000000f00 */
[----:B------:R-:W-:Y:S01]  /*01b0*/  ULDC.64 UR8, c[0x0][0x398] ;  /* 0x0000e60000087ab9 */ /* 0x000fe20000000a00 */
[----:B------:R-:W1:Y:S01]  /*01c0*/  S2UR UR26, SR_CTAID.Z ;  /* 0x00000000001a79c3 */ /* 0x000e620000002700 */
[----:B------:R-:W-:Y:S01]  /*01d0*/  ULDC.64 UR12, c[0x0][0x380] ;  /* 0x0000e000000c7ab9 */ /* 0x000fe20000000a00 */
[----:B------:R-:W-:Y:S01]  /*01e0*/  ISETP.GE.AND P0, PT, R0, 0x1, PT ;  /* 0x000000010000780c */ /* 0x000fe20003f06270 */
[----:B------:R-:W-:Y:S01]  /*01f0*/  USHF.R.S32.HI UR27, URZ, 0x1f, UR6 ;  /* 0x0000001f3f1b7899 */ /* 0x000fe20008011406 */
[----:B------:R-:W-:Y:S01]  /*0200*/  HFMA2.MMA R40, -RZ, RZ, 0, 0 ;  /* 0x00000000ff287435 */ /* 0x000fe200000001ff */
[----:B------:R-:W-:Y:S01]  /*0210*/  CS2R R14, SRZ ;  /* 0x00000000000e7805 */ /* 0x000fe2000001ff00 */
[----:B------:R-:W-:Y:S01]  /*0220*/  CS2R R16, SRZ ;  /* 0x0000000000107805 */ /* 0x000fe2000001ff00 */
[----:B------:R-:W-:Y:S01]  /*0230*/  IMAD.MOV.U32 R18, RZ, RZ, RZ ;  /* 0x000000ffff127224 */ /* 0x000fe200078e00ff */
[----:B------:R-:W-:Y:S01]  /*0240*/  @UP1 UIMAD.WIDE.U32 UR10, UR4, UR8, URZ ;  /* 0x00000008040a12a5 */ /* 0x000fe2000f8e003f */
[----:B------:R-:W-:Y:S01]  /*0250*/  CS2R R54, SRZ ;  /* 0x0000000000367805 */ /* 0x000fe2000001ff00 */
[----:B------:R-:W-:Y:S01]  /*0260*/  @!UP1 USHF.R.S32.HI UR8, URZ, 0x1f, UR14 ;  /* 0x0000001f3f089899 */ /* 0x000fe2000801140e */
[----:B------:R-:W-:Y:S01]  /*0270*/  CS2R R56, SRZ ;  /* 0x0000000000387805 */ /* 0x000fe2000001ff00 */
[----:B------:R-:W-:Y:S01]  /*0280*/  @UP1 UIMAD UR5, UR4, UR9, UR11 ;  /* 0x00000009040512a4 */ /* 0x000fe2000f8e020b */
[----:B------:R-:W-:Y:S01]  /*0290*/  CS2R R20, SRZ ;  /* 0x0000000000147805 */ /* 0x000fe2000001ff00 */
[----:B------:R-:W-:Y:S01]  /*02a0*/  @!UP1 UIMAD UR11, UR8, UR12, URZ ;  /* 0x0000000c080b92a4 */ /* 0x000fe2000f8e023f */
[----:B------:R-:W-:Y:S01]  /*02b0*/  IMAD.MOV.U32 R9, RZ, RZ, RZ ;  /* 0x000000ffff097224 */ /* 0x000fe200078e00ff */
[----:B------:R-:W-:Y:S01]  /*02c0*/  @!UP1 UIMAD.WIDE.U32 UR8, UR14, UR12, URZ ;  /* 0x0000000c0e0892a5 */ /* 0x000fe2000f8e003f */
[----:B------:R-:W-:Y:S01]  /*02d0*/  CS2R R10, SRZ ;  /* 0x00000000000a7805 */ /* 0x000fe2000001ff00 */
[----:B------:R-:W-:Y:S01]  /*02e0*/  @!UP1 UIMAD UR11, UR14, UR13, UR11 ;  /* 0x0000000d0e0b92a4 */ /* 0x000fe2000f8e020b */
[----:B------:R-:W-:Y:S01]  /*02f0*/  CS2R R12, SRZ ;  /* 0x00000000000c7805 */ /* 0x000fe2000001ff00 */
[----:B0-----:R-:W-:Y:S01]  /*0300*/  SHF.R.S32.HI R47, RZ, 0x1f, R22 ;  /* 0x0000001fff2f7819 */ /* 0x001fe20000011416 */
[----:B------:R-:W-:Y:S01]  /*0310*/  CS2R R2, SRZ ;  /* 0x0000000000027805 */ /* 0x000fe2000001ff00 */
[----:B------:R-:W-:Y:S01]  /*0320*/  @!UP1 UIADD3 UR5, UR9, UR11, URZ ;  /* 0x0000000b09059290 */ /* 0x000fe2000fffe03f */
[----:B------:R-:W-:Y:S01]  /*0330*/  CS2R R4, SRZ ;  /* 0x0000000000047805 */ /* 0x000fe2000001ff00 */
[CC--:B------:R-:W-:Y:S01]  /*0340*/  LEA.HI R41, R47.reuse, R22.reuse, RZ, 0x2 ;  /* 0x000000162f297211 */ /* 0x0c0fe200078f10ff */
[----:B------:R-:W-:Y:S01]  /*0350*/  @!UP1 UMOV UR10, UR8 ;  /* 0x00000008000a9c82 */ /* 0x000fe20008000000 */
[-C--:B------:R-:W-:Y:S01]  /*0360*/  LEA.HI R8, R47, R22.reuse, RZ, 0x5 ;  /* 0x000000162f087211 */ /* 0x080fe200078f28ff */
[----:B------:R-:W-:Y:S01]  /*0370*/  CS2R R6, SRZ ;  /* 0x0000000000067805 */ /* 0x000fe2000001ff00 */
[----:B------:R-:W-:Y:S01]  /*0380*/  LOP3.LUT R49, R41, 0xfffffffc, RZ, 0xc0, !PT ;  /* 0xfffffffc29317812 */ /* 0x000fe200078ec0ff */
[----:B------:R-:W-:Y:S01]  /*0390*/  IMAD.MOV.U32 R0, RZ, RZ, RZ ;  /* 0x000000ffff007224 */ /* 0x000fe200078e00ff */
[----:B------:R-:W-:-:S02]  /*03a0*/  LEA.HI R46, R47, R22, RZ, 0x3 ;  /* 0x000000162f2e7211 */ /* 0x000fc400078f18ff */
[----:B------:R-:W-:Y:S01]  /*03b0*/  LEA.HI R47, R47, R22, RZ, 0x7 ;  /* 0x000000162f2f7211 */ /* 0x000fe200078f38ff */
[----:B------:R-:W-:Y:S01]  /*03c0*/  IMAD.IADD R49, R22, 0x1, -R49 ;  /* 0x0000000116317824 */ /* 0x000fe200078e0a31 */
[----:B------:R-:W-:Y:S02]  /*03d0*/  SHF.R.S32.HI R48, RZ, 0x5, R8 ;  /* 0x00000005ff307819 */ /* 0x000fe40000011408 */
[----:B------:R-:W-:Y:S01]  /*03e0*/  SHF.R.S32.HI R50, RZ, 0x2, R41 ;  /* 0x00000002ff327819 */ /* 0x000fe20000011429 */
[----:B------:R-:W-:Y:S05]  /*03f0*/  @!P0 BRA `(.L_x_126) ;  /* 0x00000b7000008947 */ /* 0x000fea0003800000 */
[----:B-1----:R-:W-:Y:S01]  /*0400*/  UIMAD.WIDE UR8, UR14, 0x80, URZ ;  /* 0x000000800e0878a5 */ /* 0x002fe2000f8e023f */
[----:B------:R-:W-:Y:S01]  /*0410*/  LOP3.LUT R8, R8, 0xffffffe0, RZ, 0xc0, !PT ;  /* 0xffffffe008087812 */ /* 0x000fe200078ec0ff */
[----:B------:R-:W-:Y:S02]  /*0420*/  ULDC UR15, c[0x0][0x224] ;  /* 0x00008900000f7ab9 */ /* 0x000fe40000000800 */
[----:B------:R-:W-:Y:S01]  /*0430*/  UIMAD.WIDE UR14, UR14, UR15, URZ ;  /* 0x0000000f0e0e72a5 */ /* 0x000fe2000f8e023f */
[----:B------:R-:W-:Y:S01]  /*0440*/  IADD3 R15, -R8, R22, RZ ;  /* 0x00000016080f7210 */ /* 0x000fe20007ffe1ff */
[----:B------:R-:W-:-:S02]  /*0450*/  USEL UR18, UR8, URZ, UP0 ;  /* 0x0000003f08127287 */ /* 0x000fc40008000000 */
[----:B------:R-:W-:Y:S02]  /*0460*/  ULDC UR12, c[0x0][0x1c0] ;  /* 0x00007000000c7ab9 */ /* 0x000fe40000000800 */
[----:B------:R-:W-:Y:S02]  /*0470*/  USHF.R.S32.HI UR20, URZ, 0x1f, UR12 ;  /* 0x0000001f3f147899 */ /* 0x000fe4000801140c */
[----:B------:R-:W-:Y:S02]  /*0480*/  USEL UR21, UR9, URZ, UP0 ;  /* 0x0000003f09157287 */ /* 0x000fe40008000000 */
[----:B------:R-:W-:Y:S02]  /*0490*/  UIMAD UR15, UR15, UR12, URZ ;  /* 0x0000000c0f0f72a4 */ /* 0x000fe4000f8e023f */
[----:B------:R-:W-:Y:S02]  /*04a0*/  ULDC UR35, c[0x0][0x22c] ;  /* 0x00008b0000237ab9 */ /* 0x000fe40000000800 */
[----:B------:R-:W-:-:S02]  /*04b0*/  UIADD3 UR18, UP0, UR6, UR18, URZ ;  /* 0x0000001206127290 */ /* 0x000fc4000ff1e03f */
[----:B------:R-:W-:Y:S02]  /*04c0*/  UIMAD.WIDE UR8, UR12, UR35, URZ ;  /* 0x000000230c0872a5 */ /* 0x000fe4000f8e023f */
[----:B------:R-:W-:Y:S02]  /*04d0*/  UIMAD UR30, UR35, UR12, URZ ;  /* 0x0000000c231e72a4 */ /* 0x000fe4000f8e023f */
[----:B------:R-:W-:Y:S02]  /*04e0*/  UIMAD.WIDE.U32 UR12, UR14, UR12, URZ ;  /* 0x0000000c0e0c72a5 */ /* 0x000fe4000f8e003f */
[----:B------:R-:W-:Y:S02]  /*04f0*/  UIMAD UR25, UR14, UR20, UR15 ;  /* 0x000000140e1972a4 */ /* 0x000fe4000f8e020f */
[----:B------:R-:W-:Y:S01]  /*0500*/  UIADD3.X UR21, UR27, UR21, URZ, UP0, !UPT ;  /* 0x000000151b157290 */ /* 0x000fe200087fe43f */
[----:B------:R-:W-:Y:S01]  /*0510*/  IMAD R15, R48, UR30, R15 ;  /* 0x0000001e300f7c24 */ /* 0x000fe2000f8e020f */
[----:B------:R-:W-:Y:S01]  /*0520*/  ULDC UR32, c[0x0][0x1c0] ;  /* 0x0000700000207ab9 */ /* 0x000fe20000000800 */
[----:B------:R-:W-:Y:S01]  /*0530*/  MOV R35, UR30 ;  /* 0x0000001e00237c02 */ /* 0x000fe20008000f00 */
[----:B------:R-:W-:-:S02]  /*0540*/  UIADD3 UR25, UR13, UR25, URZ ;  /* 0x000000190d197290 */ /* 0x000fc4000fffe03f */
[----:B------:R-:W-:Y:S01]  /*0550*/  UIMAD UR13, UR21, UR32, URZ ;  /* 0x00000020150d72a4 */ /* 0x000fe2000f8e023f */
[----:B------:R-:W-:Y:S01]  /*0560*/  SHF.R.S32.HI R8, RZ, 0x1f, R15 ;  /* 0x0000001fff087819 */ /* 0x000fe2000001140f */
[----:B------:R-:W-:Y:S02]  /*0570*/  UIMAD.WIDE.U32 UR14, UR18, UR32, URZ ;  /* 0x00000020120e72a5 */ /* 0x000fe4000f8e003f */
[----:B------:R-:W-:Y:S02]  /*0580*/  UIMAD UR13, UR20, UR18, UR13 ;  /* 0x00000012140d72a4 */ /* 0x000fe4000f8e020d */
[----:B------:R-:W-:Y:S02]  /*0590*/  ULDC UR37, c[0x0][0x22c] ;  /* 0x00008b0000257ab9 */ /* 0x000fe40000000800 */
[----:B------:R-:W-:Y:S02]  /*05a0*/  UIADD3 UR13, UR15, UR13, URZ ;  /* 0x0000000d0f0d7290 */ /* 0x000fe4000fffe03f */
[----:B------:R-:W-:-:S02]  /*05b0*/  @UP1 UMOV UR16, UR4 ;  /* 0x0000000400101c82 */ /* 0x000fc40008000000 */
[----:B------:R-:W-:Y:S02]  /*05c0*/  USHF.R.S32.HI UR19, URZ, 0x1f, UR35 ;  /* 0x0000001f3f137899 */ /* 0x000fe40008011423 */
[----:B------:R-:W-:Y:S02]  /*05d0*/  UIMAD UR13, UR13, UR37, URZ ;  /* 0x000000250d0d72a4 */ /* 0x000fe4000f8e023f */
[----:B------:R-:W-:Y:S02]  /*05e0*/  @!UP1 UMOV UR16, 0xffffffff ;  /* 0xffffffff00109882 */ /* 0x000fe40000000000 */
[----:B------:R-:W-:Y:S02]  /*05f0*/  UIMAD UR24, UR9, UR16, URZ ;  /* 0x00000010091872a4 */ /* 0x000fe4000f8e023f */
[----:B------:R-:W-:Y:S02]  /*0600*/  UIMAD UR25, UR25, UR35, URZ ;  /* 0x00000023191972a4 */ /* 0x000fe4000f8e023f */
[----:B------:R-:W-:-:S02]  /*0610*/  UIMAD.WIDE.U32 UR32, UR14, UR37, URZ ;  /* 0x000000250e2072a5 */ /* 0x000fc4000f8e003f */
[----:B------:R-:W-:Y:S02]  /*0620*/  UIMAD UR13, UR19, UR14, UR13 ;  /* 0x0000000e130d72a4 */ /* 0x000fe4000f8e020d */
[----:B------:R-:W-:Y:S02]  /*0630*/  UMOV UR4, URZ ;  /* 0x0000003f00047c82 */ /* 0x000fe40008000000 */
[----:B------:R-:W-:Y:S02]  /*0640*/  UIMAD.WIDE.U32 UR16, UR8, UR16, URZ ;  /* 0x00000010081072a5 */ /* 0x000fe4000f8e003f */
[----:B------:R-:W-:Y:S02]  /*0650*/  UIMAD.WIDE.U32 UR28, UR12, UR35, URZ ;  /* 0x000000230c1c72a5 */ /* 0x000fe4000f8e003f */
[----:B------:R-:W-:Y:S02]  /*0660*/  USHF.L.U32 UR31, UR30, 0x3, URZ ;  /* 0x000000031e1f7899 */ /* 0x000fe4000800063f */
[----:B------:R-:W-:-:S02]  /*0670*/  UIMAD UR4, UR8, UR4, UR24 ;  /* 0x00000004080472a4 */ /* 0x000fc4000f8e0218 */
[----:B------:R-:W-:Y:S02]  /*0680*/  UIMAD UR25, UR19, UR12, UR25 ;  /* 0x0000000c131972a4 */ /* 0x000fe4000f8e0219 */
[----:B------:R-:W-:Y:S02]  /*0690*/  UIADD3 UR12, UR33, UR13, URZ ;  /* 0x0000000d210c7290 */ /* 0x000fe4000fffe03f */
[----:B------:R-:W-:Y:S02]  /*06a0*/  UIMAD UR11, UR26, UR35, URZ ;  /* 0x000000231a0b72a4 */ /* 0x000fe4000f8e023f */
[----:B------:R-:W-:Y:S02]  /*06b0*/  USEL UR24, UR28, UR16, !UP1 ;  /* 0x000000101c187287 */ /* 0x000fe4000c800000 */
[----:B------:R-:W-:Y:S02]  /*06c0*/  UIADD3 UR36, UR31, 0x20, UR31 ;  /* 0x000000201f247890 */ /* 0x000fe4000fffe01f */
[----:B------:R-:W-:-:S02]  /*06d0*/  UIADD3 UR4, UR17, UR4, URZ ;  /* 0x0000000411047290 */ /* 0x000fc4000fffe03f */
[----:B------:R-:W-:Y:S02]  /*06e0*/  USHF.L.U32 UR16, UR32, 0x2, URZ ;  /* 0x0000000220107899 */ /* 0x000fe4000800063f */
[----:B------:R-:W-:Y:S02]  /*06f0*/  USHF.L.U64.HI UR17, UR32, 0x2, UR12 ;  /* 0x0000000220117899 */ /* 0x000fe4000801020c */
[----:B------:R-:W-:Y:S02]  /*0700*/  UIMAD UR34, UR21, UR8, URZ ;  /* 0x00000008152272a4 */ /* 0x000fe4000f8e023f */
[----:B------:R-:W-:Y:S02]  /*0710*/  UIADD3 UR20, UP0, UR11, UR24, URZ ;  /* 0x000000180b147290 */ /* 0x000fe4000ff1e03f */
[----:B------:R-:W-:Y:S02]  /*0720*/  @!UP1 UIADD3 UR4, UR29, UR25, URZ ;  /* 0x000000191d049290 */ /* 0x000fe4000fffe03f */
[----:B------:R-:W-:-:S02]  /*0730*/  UIADD3 UR15, UR31, UR36, URZ ;  /* 0x000000241f0f7290 */ /* 0x000fc4000fffe03f */
[----:B------:R-:W-:Y:S02]  /*0740*/  UIMAD.WIDE UR12, UR31, 0x4, UR16 ;  /* 0x000000041f0c78a5 */ /* 0x000fe4000f8e0210 */
[----:B------:R-:W-:Y:S02]  /*0750*/  ULEA.HI.X.SX32 UR21, UR11, UR4, 0x1, UP0 ;  /* 0x000000040b157291 */ /* 0x000fe400080f0e3f */
[----:B------:R-:W-:Y:S01]  /*0760*/  UIMAD UR34, UR9, UR18, UR34 ;  /* 0x00000012092272a4 */ /* 0x000fe2000f8e0222 */
[----:B------:R-:W-:Y:S01]  /*0770*/  IMAD.U32 R31, RZ, RZ, UR15 ;  /* 0x0000000fff1f7e24 */ /* 0x000fe2000f8e00ff */
[----:B------:R-:W-:Y:S02]  /*0780*/  UIADD3 UR9, UR31, UR15, URZ ;  /* 0x0000000f1f097290 */ /* 0x000fe4000fffe03f */
[----:B------:R-:W-:Y:S02]  /*0790*/  UIMAD.WIDE UR12, UR11, 0x4, UR12 ;  /* 0x000000040b0c78a5 */ /* 0x000fe4000f8e020c */
[----:B------:R-:W-:Y:S01]  /*07a0*/  UIMAD.WIDE.U32 UR20, UR8, UR18, UR20 ;  /* 0x00000012081472a5 */ /* 0x000fe2000f8e0014 */
[----:B------:R-:W-:Y:S01]  /*07b0*/  IMAD.U32 R23, RZ, RZ, UR34 ;  /* 0x00000022ff177e24 */ /* 0x000fe2000f8e00ff */
[----:B------:R-:W-:Y:S01]  /*07c0*/  UIMAD.WIDE UR16, UR11, 0x4, UR16 ;  /* 0x000000040b1078a5 */ /* 0x000fe2000f8e0210 */
[----:B------:R-:W-:Y:S01]  /*07d0*/  IMAD.U32 R29, RZ, RZ, UR9 ;  /* 0x00000009ff1d7e24 */ /* 0x000fe2000f8e00ff */
[----:B------:R-:W-:Y:S01]  /*07e0*/  UIADD3 UR11, UR31, UR9, URZ ;  /* 0x000000091f0b7290 */ /* 0x000fe2000fffe03f */
[----:B------:R-:W-:Y:S01]  /*07f0*/  IMAD.U32 R36, RZ, RZ, UR12 ;  /* 0x0000000cff247e24 */ /* 0x000fe2000f8e00ff */
[----:B------:R-:W-:Y:S01]  /*0800*/  IADD3 R19, P0, R15, UR20, RZ ;  /* 0x000000140f137c10 */ /* 0x000fe2000ff1e0ff */
[----:B------:R-:W-:Y:S01]  /*0810*/  IMAD.U32 R37, RZ, RZ, UR13 ;  /* 0x0000000dff257e24 */ /* 0x000fe2000f8e00ff */
[----:B------:R-:W-:Y:S01]  /*0820*/  UIADD3 UR12, UR31, UR11, URZ ;  /* 0x0000000b1f0c7290 */ /* 0x000fe2000fffe03f */
[----:B------:R-:W-:Y:S01]  /*0830*/  MOV R39, UR17 ;  /* 0x0000001100277c02 */ /* 0x000fe20008000f00 */
[----:B------:R-:W-:Y:S01]  /*0840*/  IMAD.U32 R38, RZ, RZ, UR16 ;  /* 0x00000010ff267e24 */ /* 0x000fe2000f8e00ff */
[----:B------:R-:W-:Y:S01]  /*0850*/  IADD3.X R8, R8, UR21, R23, P0, !PT ;  /* 0x0000001508087c10 */ /* 0x000fe200087fe417 */
[----:B------:R-:W-:Y:S01]  /*0860*/  UIADD3 UR13, UR31, UR12, URZ ;  /* 0x0000000c1f0d7290 */ /* 0x000fe2000fffe03f */
[----:B------:R-:W-:Y:S01]  /*0870*/  SHF.L.U32 R32, R19, 0x2, RZ ;  /* 0x0000000213207819 */ /* 0x000fe200000006ff */
[----:B------:R-:W-:Y:S01]  /*0880*/  IMAD.WIDE R38, R15, 0x4, R38 ;  /* 0x000000040f267825 */ /* 0x000fe200078e0226 */
[----:B------:R-:W-:Y:S01]  /*0890*/  SHF.L.U64.HI R33, R19, 0x2, R8 ;  /* 0x0000000213217819 */ /* 0x000fe20000010208 */
[----:B------:R-:W-:Y:S01]  /*08a0*/  USHF.L.U32 UR14, UR24, 0x2, URZ ;  /* 0x00000002180e7899 */ /* 0x000fe2000800063f */
[----:B------:R-:W-:Y:S01]  /*08b0*/  MOV R25, UR12 ;  /* 0x0000000c00197c02 */ /* 0x000fe20008000f00 */
[----:B------:R-:W-:Y:S01]  /*08c0*/  IMAD.WIDE R36, R15, 0x4, R36 ;  /* 0x000000040f247825 */ /* 0x000fe200078e0224 */
[----:B------:R-:W-:-:S02]  /*08d0*/  USHF.L.U64.HI UR4, UR24, 0x2, UR4 ;  /* 0x0000000218047899 */ /* 0x000fc40008010204 */
[----:B------:R-:W-:Y:S01]  /*08e0*/  UMOV UR8, 0x2 ;  /* 0x0000000200087882 */ /* 0x000fe20000000000 */
[----:B------:R-:W-:Y:S01]  /*08f0*/  IMAD.U32 R23, RZ, RZ, UR13 ;  /* 0x0000000dff177e24 */ /* 0x000fe2000f8e00ff */
[----:B------:R-:W-:Y:S01]  /*0900*/  IADD3 R51, P0, R38, UR14, RZ ;  /* 0x0000000e26337c10 */ /* 0x000fe2000ff1e0ff */
[----:B------:R-:W-:Y:S01]  /*0910*/  IMAD.U32 R27, RZ, RZ, UR11 ;  /* 0x0000000bff1b7e24 */ /* 0x000fe2000f8e00ff */
[----:B------:R-:W-:Y:S01]  /*0920*/  IADD3 R52, P1, R36, UR14, RZ ;  /* 0x0000000e24347c10 */ /* 0x000fe2000ff3e0ff */
[----:B------:R-:W-:Y:S01]  /*0930*/  IMAD.U32 R15, RZ, RZ, UR36 ;  /* 0x00000024ff0f7e24 */ /* 0x000fe2000f8e00ff */
[----:B------:R-:W-:Y:S01]  /*0940*/  ULDC.64 UR16, c[0x0][0x3d8] ;  /* 0x0000f60000107ab9 */ /* 0x000fe20000000a00 */
[--C-:B------:R-:W-:Y:S01]  /*0950*/  IMAD.WIDE R34, R35, 0x20, R32.reuse ;  /* 0x0000002023227825 */ /* 0x100fe200078e0220 */
[----:B------:R-:W-:Y:S01]  /*0960*/  IADD3.X R53, R39, UR4, RZ, P0, !PT ;  /* 0x0000000427357c10 */ /* 0x000fe200087fe4ff */
[----:B------:R-:W-:Y:S01]  /*0970*/  USHF.L.U64.HI UR8, UR16, UR8, UR17 ;  /* 0x0000000810087299 */ /* 0x000fe20008010211 */
[----:B------:R-:W-:Y:S01]  /*0980*/  IADD3.X R8, R37, UR4, RZ, P1, !PT ;  /* 0x0000000425087c10 */ /* 0x000fe20008ffe4ff */
[----:B------:R-:W-:Y:S01]  /*0990*/  IMAD.WIDE R22, R23, 0x4, R32 ;  /* 0x0000000417167825 */ /* 0x000fe200078e0220 */
[----:B------:R-:W-:-:S02]  /*09a0*/  UMOV UR4, URZ ;  /* 0x0000003f00047c82 */ /* 0x000fc40008000000 */
[----:B------:R-:W-:Y:S01]  /*09b0*/  ULDC.64 UR12, c[0x0][0x350] ;  /* 0x0000d400000c7ab9 */ /* 0x000fe20000000a00 */
[----:B------:R-:W-:-:S04]  /*09c0*/  IMAD.WIDE R24, R25, 0x4, R32 ;  /* 0x0000000419187825 */ /* 0x000fc800078e0220 */
[----:B------:R-:W-:-:S04]  /*09d0*/  IMAD.WIDE R26, R27, 0x4, R32 ;  /* 0x000000041b1a7825 */ /* 0x000fc800078e0220 */
[----:B------:R-:W-:-:S04]  /*09e0*/  IMAD.WIDE R28, R29, 0x4, R32 ;  /* 0x000000041d1c7825 */ /* 0x000fc800078e0220 */
[----:B------:R-:W-:-:S04]  /*09f0*/  IMAD.WIDE R30, R31, 0x4, R32 ;  /* 0x000000041f1e7825 */ /* 0x000fc800078e0220 */
[----:B------:R-:W-:-:S04]  /*0a00*/  IMAD.WIDE R32, R15, 0x4, R32 ;  /* 0x000000040f207825 */ /* 0x000fc800078e0220 */
[----:B------:R-:W-:-:S04]  /*0a10*/  IMAD.U32 R15, RZ, RZ, UR31 ;  /* 0x0000001fff0f7e24 */ /* 0x000fc8000f8e00ff */
[----:B------:R-:W-:Y:S01]  /*0a20*/  IMAD.WIDE R34, R15, 0x4, R34 ;  /* 0x000000040f227825 */ /* 0x000fe200078e0222 */
[----:B------:R-:W-:-:S04]  /*0a30*/  MOV R15, RZ ;  /* 0x000000ff000f7202 */ /* 0x000fc80000000f00 */
.L_x_127:
[----:B------:R-:W-:Y:S01]  /*0a40*/  IADD3 R44, P0, R34, UR12, RZ ;  /* 0x0000000c222c7c10 */ /* 0x000fe2000ff1e0ff */
[----:B------:R-:W-:Y:S01]  /*0a50*/  IMAD.U32 R43, RZ, RZ, UR30 ;  /* 0x0000001eff2b7e24 */ /* 0x000fe2000f8e00ff */
[----:B------:R-:W-:Y:S01]  /*0a60*/  MOV R39, UR30 ;  /* 0x0000001e00277c02 */ /* 0x000fe20008000f00 */
[----:B------:R-:W-:Y:S01]  /*0a70*/  IMAD.U32 R61, RZ, RZ, UR30 ;  /* 0x0000001eff3d7e24 */ /* 0x000fe2000f8e00ff */
[----:B------:R-:W-:-:S05]  /*0a80*/  IADD3.X R45, R35, UR13, RZ, P0, !PT ;  /* 0x0000000d232d7c10 */ /* 0x000fca00087fe4ff */
[----:B------:R-:W-:Y:S02]  /*0a90*/  IMAD.WIDE R42, R43, 0x20, R44 ;  /* 0x000000202b2a7825 */ /* 0x000fe400078e022c */
[----:B------:R0:W2:Y:S04]  /*0aa0*/  LDG.E R44, [R44.64] ;  /* 0x000000162c2c7981 */ /* 0x0000a8000c1e1900 */
[----:B------:R-:W-:-:S04]  /*0ab0*/  IMAD.WIDE R60, R61, 0x20, R42 ;  /* 0x000000203d3c7825 */ /* 0x000fc800078e022a */
[----:B------:R-:W-:Y:S01]  /*0ac0*/  IMAD.U32 R37, RZ, RZ, UR30 ;  /* 0x0000001eff257e24 */ /* 0x000fe2000f8e00ff */
[----:B------:R1:W3:Y:S01]  /*0ad0*/  LDG.E R58, [R60.64] ;  /* 0x000000163c3a7981 */ /* 0x0002e2000c1e1900 */
[----:B------:R-:W-:-:S03]  /*0ae0*/  IMAD.WIDE R38, R39, 0x20, R60 ;  /* 0x0000002027267825 */ /* 0x000fc600078e023c */
[----:B0-----:R0:W4:Y:S01]  /*0af0*/  LDG.E R45, [R42.64] ;  /* 0x000000162a2d7981 */ /* 0x001122000c1e1900 */
[----:B------:R-:W-:Y:S02]  /*0b00*/  IMAD.U32 R59, RZ, RZ, UR30 ;  /* 0x0000001eff3b7e24 */ /* 0x000fe4000f8e00ff */
[----:B------:R-:W-:Y:S01]  /*0b10*/  IMAD.WIDE R36, R37, 0x20, R38 ;  /* 0x0000002025247825 */ /* 0x000fe200078e0226 */
[----:B------:R5:W3:Y:S05]  /*0b20*/  LDG.E R19, [R38.64] ;  /* 0x0000001626137981 */ /* 0x000aea000c1e1900 */
[----:B-----5:R-:W-:Y:S02]  /*0b30*/  IMAD.WIDE R38, R59, 0x20, R36 ;  /* 0x000000203b267825 */ /* 0x020fe400078e0224 */
[----:B------:R-:W5:Y:S01]  /*0b40*/  LDG.E R36, [R36.64] ;  /* 0x0000001624247981 */ /* 0x000f62000c1e1900 */
[----:B0-----:R-:W-:-:S03]  /*0b50*/  IADD3 R42, P0, R51, UR12, RZ ;  /* 0x0000000c332a7c10 */ /* 0x001fc6000ff1e0ff */
[----:B------:R0:W5:Y:S01]  /*0b60*/  LDG.E R39, [R38.64] ;  /* 0x0000001626277981 */ /* 0x000162000c1e1900 */
[----:B------:R-:W-:-:S05]  /*0b70*/  IADD3.X R43, R53, UR13, RZ, P0, !PT ;  /* 0x0000000d352b7c10 */ /* 0x000fca00087fe4ff */
[----:B-1----:R1:W5:Y:S04]  /*0b80*/  LDG.E R60, [R42.64+0x80] ;  /* 0x000080162a3c7981 */ /* 0x002368000c1e1900 */
[----:B------:R1:W5:Y:S04]  /*0b90*/  LDG.E R61, [R42.64+0x100] ;  /* 0x000100162a3d7981 */ /* 0x000368000c1e1900 */
[----:B------:R1:W5:Y:S01]  /*0ba0*/  LDG.E R59, [R42.64] ;  /* 0x000000162a3b7981 */ /* 0x000362000c1e1900 */
[----:B--2---:R-:W-:Y:S01]  /*0bb0*/  FADD.FTZ R7, R44, R7 ;  /* 0x000000072c077221 */ /* 0x004fe20000010000 */
[----:B------:R-:W-:Y:S01]  /*0bc0*/  IADD3 R44, P0, R52, UR12, RZ ;  /* 0x0000000c342c7c10 */ /* 0x000fe2000ff1e0ff */
[----:B----4-:R-:W-:-:S03]  /*0bd0*/  FADD.FTZ R6, R45, R6 ;  /* 0x000000062d067221 */ /* 0x010fc60000010000 */
[----:B------:R-:W-:Y:S01]  /*0be0*/  IADD3.X R45, R8, UR13, RZ, P0, !PT ;  /* 0x0000000d082d7c10 */ /* 0x000fe200087fe4ff */
[----:B---3--:R-:W-:-:S04]  /*0bf0*/  FADD.FTZ R5, R58, R5 ;  /* 0x000000053a057221 */ /* 0x008fc80000010000 */
[----:B------:R2:W3:Y:S04]  /*0c00*/  LDG.E R58, [R44.64] ;  /* 0x000000162c3a7981 */ /* 0x0004e8000c1e1900 */
[----:B0-----:R2:W4:Y:S01]  /*0c10*/  LDG.E R38, [R44.64+0x80] ;  /* 0x000080162c267981 */ /* 0x001522000c1e1900 */
[----:B-----5:R-:W-:Y:S01]  /*0c20*/  FADD.FTZ R3, R36, R3 ;  /* 0x0000000324037221 */ /* 0x020fe20000010000 */
[----:B------:R-:W-:Y:S01]  /*0c30*/  IADD3 R36, P0, R32, UR12, RZ ;  /* 0x0000000c20247c10 */ /* 0x000fe2000ff1e0ff */
[----:B------:R-:W-:Y:S01]  /*0c40*/  FADD.FTZ R4, R19, R4 ;  /* 0x0000000413047221 */ /* 0x000fe20000010000 */
[----:B--2---:R0:W2:Y:S02]  /*0c50*/  LDG.E R44, [R44.64+0x100] ;  /* 0x000100162c2c7981 */ /* 0x0040a4000c1e1900 */
[----:B------:R-:W-:-:S05]  /*0c60*/  IADD3.X R37, R33, UR13, RZ, P0, !PT ;  /* 0x0000000d21257c10 */ /* 0x000fca00087fe4ff */
[----:B------:R5:W2:Y:S04]  /*0c70*/  LDG.E R19, [R36.64] ;  /* 0x0000001624137981 */ /* 0x000aa8000c1e1900 */
[----:B-----5:R5:W2:Y:S01]  /*0c80*/  LDG.E R37, [R36.64+0x80] ;  /* 0x0000801624257981 */ /* 0x020aa2000c1e1900 */
[----:B-1----:R-:W-:Y:S01]  /*0c90*/  IADD3 R42, P0, R30, UR12, RZ ;  /* 0x0000000c1e2a7c10 */ /* 0x002fe2000ff1e0ff */
[----:B------:R-:W-:-:S03]  /*0ca0*/  FADD.FTZ R55, R60, R55 ;  /* 0x000000373c377221 */ /* 0x000fc60000010000 */
[----:B------:R-:W-:Y:S02]  /*0cb0*/  IADD3.X R43, R31, UR13, RZ, P0, !PT ;  /* 0x0000000d1f2b7c10 */ /* 0x000fe400087fe4ff */
[----:B------:R-:W-:Y:S01]  /*0cc0*/  IADD3 R60, P0, R28, UR12, RZ ;  /* 0x0000000c1c3c7c10 */ /* 0x000fe2000ff1e0ff */
[----:B------:R-:W-:Y:S02]  /*0cd0*/  FADD.FTZ R20, R61, R20 ;  /* 0x000000143d147221 */ /* 0x000fe40000010000 */
[----:B------:R-:W-:Y:S01]  /*0ce0*/  FADD.FTZ R2, R39, R2 ;  /* 0x0000000227027221 */ /* 0x000fe20000010000 */
[----:B------:R-:W-:Y:S01]  /*0cf0*/  IADD3.X R61, R29, UR13, RZ, P0, !PT ;  /* 0x0000000d1d3d7c10 */ /* 0x000fe200087fe4ff */
[----:B------:R-:W-:Y:S01]  /*0d00*/  FADD.FTZ R0, R59, R0 ;  /* 0x000000003b007221 */ /* 0x000fe20000010000 */
[----:B------:R1:W2:Y:S04]  /*0d10*/  LDG.E R39, [R42.64] ;  /* 0x000000162a277981 */ /* 0x0002a8000c1e1900 */
[----:B0-----:R1:W2:Y:S04]  /*0d20*/  LDG.E R45, [R42.64+0x80] ;  /* 0x000080162a2d7981 */ /* 0x0012a8000c1e1900 */
[----:B-----5:R0:W5:Y:S04]  /*0d30*/  LDG.E R36, [R60.64] ;  /* 0x000000163c247981 */ /* 0x020168000c1e1900 */
[----:B0-----:R0:W5:Y:S01]  /*0d40*/  LDG.E R61, [R60.64+0x80] ;  /* 0x000080163c3d7981 */ /* 0x001162000c1e1900 */
[----:B---3--:R-:W-:Y:S01]  /*0d50*/  FADD.FTZ R21, R58, R21 ;  /* 0x000000153a157221 */ /* 0x008fe20000010000 */
[----:B------:R-:W-:-:S04]  /*0d60*/  IADD3 R58, P0, R26, UR12, RZ ;  /* 0x0000000c1a3a7c10 */ /* 0x000fc8000ff1e0ff */
[----:B------:R-:W-:Y:S02]  /*0d70*/  IADD3.X R59, R27, UR13, RZ, P0, !PT ;  /* 0x0000000d1b3b7c10 */ /* 0x000fe400087fe4ff */
[----:B-1----:R-:W-:Y:S01]  /*0d80*/  IADD3 R42, P0, R24, UR12, RZ ;  /* 0x0000000c182a7c10 */ /* 0x002fe2000ff1e0ff */
[----:B----4-:R-:W-:Y:S02]  /*0d90*/  FADD.FTZ R40, R38, R40 ;  /* 0x0000002826287221 */ /* 0x010fe40000010000 */
[----:B------:R1:W3:Y:S01]  /*0da0*/  LDG.E R38, [R58.64] ;  /* 0x000000163a267981 */ /* 0x0002e2000c1e1900 */
[----:B------:R-:W-:-:S03]  /*0db0*/  IADD3.X R43, R25, UR13, RZ, P0, !PT ;  /* 0x0000000d192b7c10 */ /* 0x000fc600087fe4ff */
[----:B0-----:R1:W4:Y:S01]  /*0dc0*/  LDG.E R60, [R58.64+0x80] ;  /* 0x000080163a3c7981 */ /* 0x001322000c1e1900 */
[----:B--2---:R-:W-:Y:S01]  /*0dd0*/  FADD.FTZ R57, R44, R57 ;  /* 0x000000392c397221 */ /* 0x004fe20000010000 */
[----:B-1----:R-:W-:Y:S01]  /*0de0*/  IADD3 R58, P0, R22, UR12, RZ ;  /* 0x0000000c163a7c10 */ /* 0x002fe2000ff1e0ff */
[----:B------:R-:W-:Y:S02]  /*0df0*/  FADD.FTZ R14, R19, R14 ;  /* 0x0000000e130e7221 */ /* 0x000fe40000010000 */
[----:B------:R0:W2:Y:S01]  /*0e00*/  LDG.E R19, [R42.64] ;  /* 0x000000162a137981 */ /* 0x0000a2000c1e1900 */
[----:B------:R-:W-:Y:S01]  /*0e10*/  IADD3.X R59, R23, UR13, RZ, P0, !PT ;  /* 0x0000000d173b7c10 */ /* 0x000fe200087fe4ff */
[----:B------:R-:W-:-:S04]  /*0e20*/  FADD.FTZ R56, R37, R56 ;  /* 0x0000003825387221 */ /* 0x000fc80000010000 */
[----:B------:R-:W2:Y:S04]  /*0e30*/  LDG.E R44, [R58.64] ;  /* 0x000000163a2c7981 */ /* 0x000ea8000c1e1900 */
[----:B0-----:R-:W2:Y:S04]  /*0e40*/  LDG.E R43, [R42.64+0x80] ;  /* 0x000080162a2b7981 */ /* 0x001ea8000c1e1900 */
[----:B------:R-:W2:Y:S01]  /*0e50*/  LDG.E R37, [R58.64+0x80] ;  /* 0x000080163a257981 */ /* 0x000ea2000c1e1900 */
[----:B------:R-:W-:Y:S02]  /*0e60*/  UIADD3 UR4, UR4, 0x1, URZ ;  /* 0x0000000104047890 */ /* 0x000fe4000fffe03f */
[----:B------:R-:W-:-:S02]  /*0e70*/  ULDC UR9, c[0x0][0x3e0] ;  /* 0x0000f80000097ab9 */ /* 0x000fc40000000800 */
[----:B------:R-:W-:-:S06]  /*0e80*/  UISETP.GE.AND UP0, UPT, UR4, UR9, UPT ;  /* 0x000000090400728c */ /* 0x000fcc000bf06270 */
[----:B------:R-:W-:Y:S01]  /*0e90*/  PLOP3.LUT P0, PT, PT, PT, UP0, 0x80, 0x0 ;  /* 0x000000000000781c */ /* 0x000fe20003f0f008 */
[----:B------:R-:W-:Y:S01]  /*0ea0*/  ULEA UR12, UP1, UR16, UR12, 0x2 ;  /* 0x0000000c100c7291 */ /* 0x000fe2000f82103f */
[----:B------:R-:W-:-:S03]  /*0eb0*/  FADD.FTZ R13, R39, R13 ;  /* 0x0000000d270d7221 */ /* 0x000fc60000010000 */
[----:B------:R-:W-:Y:S01]  /*0ec0*/  UIADD3.X UR13, UR13, UR8, URZ, UP1, !UPT ;  /* 0x000000080d0d7290 */ /* 0x000fe20008ffe43f */
[----:B------:R-:W-:Y:S02]  /*0ed0*/  FADD.FTZ R54, R45, R54 ;  /* 0x000000362d367221 */ /* 0x000fe40000010000 */
[----:B-----5:R-:W-:Y:S02]  /*0ee0*/  FADD.FTZ R12, R36, R12 ;  /* 0x0000000c240c7221 */ /* 0x020fe40000010000 */
[----:B------:R-:W-:Y:S02]  /*0ef0*/  FADD.FTZ R18, R61, R18 ;  /* 0x000000123d127221 */ /* 0x000fe40000010000 */
[----:B---3--:R-:W-:Y:S02]  /*0f00*/  FADD.FTZ R11, R38, R11 ;  /* 0x0000000b260b7221 */ /* 0x008fe40000010000 */
[----:B----4-:R-:W-:Y:S02]  /*0f10*/  FADD.FTZ R17, R60, R17 ;  /* 0x000000113c117221 */ /* 0x010fe40000010000 */
[----:B--2---:R-:W-:-:S02]  /*0f20*/  FADD.FTZ R10, R19, R10 ;  /* 0x0000000a130a7221 */ /* 0x004fc40000010000 */
[----:B------:R-:W-:Y:S02]  /*0f30*/  FADD.FTZ R9, R44, R9 ;  /* 0x000000092c097221 */ /* 0x000fe40000010000 */
[----:B------:R-:W-:Y:S02]  /*0f40*/  FADD.FTZ R16, R43, R16 ;  /* 0x000000102b107221 */ /* 0x000fe40000010000 */
[----:B------:R-:W-:Y:S01]  /*0f50*/  FADD.FTZ R15, R37, R15 ;  /* 0x0000000f250f7221 */ /* 0x000fe20000010000 */
[----:B------:R-:W-:Y:S05]  /*0f60*/  @!P0 BRA `(.L_x_127) ;  /* 0xfffffad000008947 */ /* 0x000fea000383ffff */
.L_x_126:
[----:B-1----:R-:W-:Y:S01]  /*0f70*/  SHF.R.S32.HI R19, RZ, 0x1f, R48 ;  /* 0x0000001fff137819 */ /* 0x002fe20000011430 */
[----:B------:R-:W-:Y:S01]  /*0f80*/  FMUL.FTZ R6, R6, c[0x0][0x2e0] ;  /* 0x0000b80006067a20 */ /* 0x000fe20000410000 */
[----:B------:R-:W-:Y:S01]  /*0f90*/  LEA.HI R8, R41, R50, RZ, 0x1 ;  /* 0x0000003229087211 */ /* 0x000fe200078f08ff */
[----:B------:R-:W-:Y:S01]  /*0fa0*/  FMUL.FTZ R5, R5, c[0x0][0x2e0] ;  /* 0x0000b80005057a20 */ /* 0x000fe20000410000 */
[----:B------:R-:W-:Y:S01]  /*0fb0*/  SHF.R.S32.HI R46, RZ, 0x3, R46 ;  /* 0x00000003ff2e7819 */ /* 0x000fe2000001142e */
[----:B------:R-:W-:Y:S01]  /*0fc0*/  FMUL.FTZ R4, R4, c[0x0][0x2e0] ;  /* 0x0000b80004047a20 */ /* 0x000fe20000410000 */
[----:B------:R-:W-:Y:S01]  /*0fd0*/  SHF.R.S32.HI R41, RZ, 0x1f, R41 ;  /* 0x0000001fff297819 */ /* 0x000fe20000011429 */
[----:B------:R-:W-:Y:S01]  /*0fe0*/  FMUL.FTZ R0, R0, c[0x0][0x2e0] ;  /* 0x0000b80000007a20 */ /* 0x000fe20000410000 */
[----:B------:R-:W-:Y:S01]  /*0ff0*/  LEA.HI R19, R19, R48, RZ, 0x2 ;  /* 0x0000003013137211 */ /* 0x000fe200078f10ff */
[----:B------:R-:W-:Y:S01]  /*1000*/  FMUL.FTZ R21, R21, c[0x0][0x2e0] ;  /* 0x0000b80015157a20 */ /* 0x000fe20000410000 */
[----:B------:R-:W-:Y:S01]  /*1010*/  SHF.L.U32 R46, R46, 0x6, RZ ;  /* 0x000000062e2e7819 */ /* 0x000fe200000006ff */
[----:B------:R-:W-:Y:S01]  /*1020*/  FMUL.FTZ R3, R3, c[0x0][0x2e0] ;  /* 0x0000b80003037a20 */ /* 0x000fe20000410000 */
[----:B------:R-:W-:Y:S01]  /*1030*/  LEA.HI R41, R41, R50, RZ, 0x3 ;  /* 0x0000003229297211 */ /* 0x000fe200078f18ff */
[----:B------:R-:W-:Y:S01]  /*1040*/  FMUL.FTZ R55, R55, c[0x0][0x2e0] ;  /* 0x0000b80037377a20 */ /* 0x000fe20000410000 */
[----:B------:R-:W-:Y:S01]  /*1050*/  LOP3.LUT R25, R8, 0x7fffffe, RZ, 0xc0, !PT ;  /* 0x07fffffe08197812 */ /* 0x000fe200078ec0ff */
[----:B------:R-:W-:Y:S01]  /*1060*/  IMAD.SHL.U32 R8, R49, 0x8, RZ ;  /* 0x0000000831087824 */ /* 0x000fe200078e00ff */
[----:B------:R-:W-:Y:S01]  /*1070*/  LOP3.LUT R23, R19, 0x7ffffc, RZ, 0xc0, !PT ;  /* 0x007ffffc13177812 */ /* 0x000fe200078ec0ff */
[----:B------:R-:W-:Y:S01]  /*1080*/  FMUL.FTZ R40, R40, c[0x0][0x2e0] ;  /* 0x0000b80028287a20 */ /* 0x000fe20000410000 */
[----:B------:R-:W-:Y:S01]  /*1090*/  LOP3.LUT R19, R46, 0xc0, RZ, 0xc0, !PT ;  /* 0x000000c02e137812 */ /* 0x000fe200078ec0ff */
[----:B------:R-:W-:Y:S01]  /*10a0*/  FMUL.FTZ R14, R14, c[0x0][0x2e0] ;  /* 0x0000b8000e0e7a20 */ /* 0x000fe20000410000 */
[----:B------:R-:W-:Y:S01]  /*10b0*/  LOP3.LUT R41, R41, 0xfffffff8, RZ, 0xc0, !PT ;  /* 0xfffffff829297812 */ /* 0x000fe200078ec0ff */
[----:B------:R-:W-:Y:S01]  /*10c0*/  FMUL.FTZ R13, R13, c[0x0][0x2e0] ;  /* 0x0000b8000d0d7a20 */ /* 0x000fe20000410000 */
[----:B------:R-:W-:Y:S01]  /*10d0*/  IADD3 R22, R48, -R23, RZ ;  /* 0x8000001730167210 */ /* 0x000fe20007ffe0ff */
[----:B------:R-:W-:Y:S01]  /*10e0*/  FMUL.FTZ R12, R12, c[0x0][0x2e0] ;  /* 0x0000b8000c0c7a20 */ /* 0x000fe20000410000 */
[----:B------:R-:W-:Y:S01]  /*10f0*/  SHF.R.U32.HI R23, RZ, 0x3, R19 ;  /* 0x00000003ff177819 */ /* 0x000fe20000011613 */
[----:B------:R-:W-:Y:S01]  /*1100*/  IMAD.IADD R41, R50, 0x1, -R41 ;  /* 0x0000000132297824 */ /* 0x000fe200078e0a29 */
[----:B------:R-:W-:Y:S01]  /*1110*/  LOP3.LUT R24, R19, 0x18, R8, 0xf8, !PT ;  /* 0x0000001813187812 */ /* 0x000fe200078ef808 */
[----:B------:R-:W-:Y:S01]  /*1120*/  FMUL.FTZ R19, R7, c[0x0][0x2e0] ;  /* 0x0000b80007137a20 */ /* 0x000fe20000410000 */
[----:B------:R-:W-:Y:S01]  /*1130*/  SHF.R.U32.HI R47, RZ, 0x4, R47 ;  /* 0x00000004ff2f7819 */ /* 0x000fe2000001162f */
[----:B------:R-:W-:Y:S01]  /*1140*/  FMUL.FTZ R11, R11, c[0x0][0x2e0] ;  /* 0x0000b8000b0b7a20 */ /* 0x000fe20000410000 */
[----:B------:R-:W-:Y:S01]  /*1150*/  LOP3.LUT R7, R24, R23, RZ, 0x3c, !PT ;  /* 0x0000001718077212 */ /* 0x000fe200078e3cff */
[----:B------:R-:W-:Y:S01]  /*1160*/  FMUL.FTZ R10, R10, c[0x0][0x2e0] ;  /* 0x0000b8000a0a7a20 */ /* 0x000fe20000410000 */
[----:B------:R-:W-:Y:S01]  /*1170*/  F2FP.PACK_AB R6, R6, R19 ;  /* 0x000000130606723e */ /* 0x000fe200000000ff */
[----:B------:R-:W-:Y:S01]  /*1180*/  FMUL.FTZ R9, R9, c[0x0][0x2e0] ;  /* 0x0000b80009097a20 */ /* 0x000fe20000410000 */
[----:B------:R-:W-:Y:S01]  /*1190*/  LEA.HI R19, R41, R41, RZ, 0x1 ;  /* 0x0000002929137211 */ /* 0x000fe200078f08ff */
[----:B------:R-:W-:Y:S01]  /*11a0*/  FMUL.FTZ R20, R20, c[0x0][0x2e0] ;  /* 0x0000b80014147a20 */ /* 0x000fe20000410000 */
[----:B------:R-:W-:Y:S01]  /*11b0*/  LEA R24, R22, R49, 0x8 ;  /* 0x0000003116187211 */ /* 0x000fe200078e40ff */
[----:B------:R-:W-:Y:S01]  /*11c0*/  FMUL.FTZ R22, R2, c[0x0][0x2e0] ;  /* 0x0000b80002167a20 */ /* 0x000fe20000410000 */
[----:B------:R-:W-:Y:S01]  /*11d0*/  F2FP.PACK_AB R2, R4, R5 ;  /* 0x000000050402723e */ /* 0x000fe200000000ff */
[----:B------:R-:W-:Y:S01]  /*11e0*/  FMUL.FTZ R57, R57, c[0x0][0x2e0] ;  /* 0x0000b80039397a20 */ /* 0x000fe20000410000 */
[----:B------:R-:W-:Y:S01]  /*11f0*/  LOP3.LUT R4, R19, 0x3fffffe, RZ, 0xc0, !PT ;  /* 0x03fffffe13047812 */ /* 0x000fe200078ec0ff */
[----:B------:R-:W-:Y:S01]  /*1200*/  FMUL.FTZ R56, R56, c[0x0][0x2e0] ;  /* 0x0000b80038387a20 */ /* 0x000fe20000410000 */
[----:B------:R-:W-:Y:S01]  /*1210*/  SHF.R.S32.HI R19, RZ, 0x1, R19 ;  /* 0x00000001ff137819 */ /* 0x000fe20000011413 */
[----:B------:R-:W-:Y:S01]  /*1220*/  FMUL.FTZ R5, R54, c[0x0][0x2e0] ;  /* 0x0000b80036057a20 */ /* 0x000fe20000410000 */
[----:B------:R-:W-:Y:S01]  /*1230*/  F2FP.PACK_AB R0, R21, R0 ;  /* 0x000000001500723e */ /* 0x000fe200000000ff */
[----:B------:R-:W-:Y:S01]  /*1240*/  IMAD.IADD R41, R41, 0x1, -R4 ;  /* 0x0000000129297824 */ /* 0x000fe200078e0a04 */
[C---:B------:R-:W-:Y:S01]  /*1250*/  LOP3.LUT P0, RZ, R19.reuse, 0x2, RZ, 0xc0, !PT ;  /* 0x0000000213ff7812 */ /* 0x040fe2000780c0ff */
[----:B------:R-:W-:Y:S01]  /*1260*/  IMAD.SHL.U32 R4, R19, 0x40, RZ ;  /* 0x0000004013047824 */ /* 0x000fe200078e00ff */
[----:B------:R-:W-:Y:S01]  /*1270*/  F2FP.PACK_AB R3, R22, R3 ;  /* 0x000000031603723e */ /* 0x000fe200000000ff */
[----:B------:R-:W-:Y:S01]  /*1280*/  FMUL.FTZ R18, R18, c[0x0][0x2e0] ;  /* 0x0000b80012127a20 */ /* 0x000fe20000410000 */
[----:B------:R-:W-:Y:S01]  /*1290*/  LEA R41, R41, R24, 0x4 ;  /* 0x0000001829297211 */ /* 0x000fe200078e20ff */
[----:B------:R-:W-:Y:S01]  /*12a0*/  FMUL.FTZ R17, R17, c[0x0][0x2e0] ;  /* 0x0000b80011117a20 */ /* 0x000fe20000410000 */
[----:B------:R-:W-:Y:S01]  /*12b0*/  LOP3.LUT R4, R4, 0xc0, RZ, 0xc0, !PT ;  /* 0x000000c004047812 */ /* 0x000fe200078ec0ff */
[----:B------:R-:W-:Y:S01]  /*12c0*/  FMUL.FTZ R16, R16, c[0x0][0x2e0] ;  /* 0x0000b80010107a20 */ /* 0x000fe20000410000 */
[----:B------:R-:W-:Y:S01]  /*12d0*/  F2FP.PACK_AB R40, R40, R55 ;  /* 0x000000372828723e */ /* 0x000fe200000000ff */
[----:B------:R-:W-:Y:S01]  /*12e0*/  FMUL.FTZ R15, R15, c[0x0][0x2e0] ;  /* 0x0000b8000f0f7a20 */ /* 0x000fe20000410000 */
[----:B------:R-:W-:Y:S01]  /*12f0*/  LOP3.LUT R47, R4, 0x8, R47, 0xf8, !PT ;  /* 0x00000008042f7812 */ /* 0x000fe200078ef82f */
[----:B------:R-:W-:Y:S01]  /*1300*/  UIADD3 UR7, -UR6, UR7, URZ ;  /* 0x0000000706077290 */ /* 0x000fe2000fffe13f */
[----:B------:R-:W-:Y:S01]  /*1310*/  SHF.R.U32.HI R4, RZ, 0x3, R4 ;  /* 0x00000003ff047819 */ /* 0x000fe20000011604 */
[----:B------:R-:W-:Y:S01]  /*1320*/  IMAD.IADD R25, R50, 0x1, -R25 ;  /* 0x0000000132197824 */ /* 0x000fe200078e0a19 */
[----:B------:R-:W-:-:S02]  /*1330*/  F2FP.PACK_AB R13, R13, R14 ;  /* 0x0000000e0d0d723e */ /* 0x000fc400000000ff */
[----:B------:R-:W-:Y:S01]  /*1340*/  LOP3.LUT R4, R47, R4, RZ, 0x3c, !PT ;  /* 0x000000042f047212 */ /* 0x000fe200078e3cff */
[----:B------:R-:W-:Y:S01]  /*1350*/  IMAD R48, R48, 0x8, R25 ;  /* 0x0000000830307824 */ /* 0x000fe200078e0219 */
[----:B------:R-:W-:Y:S02]  /*1360*/  F2FP.PACK_AB R11, R11, R12 ;  /* 0x0000000c0b0b723e */ /* 0x000fe400000000ff */
[----:B------:R-:W-:Y:S01]  /*1370*/  F2FP.PACK_AB R10, R9, R10 ;  /* 0x0000000a090a723e */ /* 0x000fe200000000ff */
[----:B------:R-:W-:Y:S01]  /*1380*/  IMAD.U32 R4, R41, 0x2, R4 ;  /* 0x0000000229047824 */ /* 0x000fe200078e0004 */
[----:B------:R-:W-:Y:S02]  /*1390*/  F2FP.PACK_AB R20, R57, R20 ;  /* 0x000000143914723e */ /* 0x000fe400000000ff */
[----:B------:R-:W-:Y:S01]  /*13a0*/  F2FP.PACK_AB R5, R5, R56 ;  /* 0x000000380505723e */ /* 0x000fe200000000ff */
[----:B------:R-:W-:Y:S01]  /*13b0*/  IMAD.SHL.U32 R19, R4, 0x2, RZ ;  /* 0x0000000204137824 */ /* 0x000fe200078e00ff */
[----:B------:R-:W-:-:S02]  /*13c0*/  F2FP.PACK_AB R17, R17, R18 ;  /* 0x000000121111723e */ /* 0x000fc400000000ff */
[----:B------:R-:W-:Y:S02]  /*13d0*/  F2FP.PACK_AB R15, R15, R16 ;  /* 0x000000100f0f723e */ /* 0x000fe400000000ff */
[C---:B------:R-:W-:Y:S01]  /*13e0*/  IADD3 R4, R19.reuse, 0x20, RZ ;  /* 0x0000002013047810 */ /* 0x040fe20007ffe0ff */
[----:B------:R0:W-:Y:S01]  /*13f0*/  STS [R19], R0 ;  /* 0x0000000013007388 */ /* 0x0001e20000000800 */
[----:B------:R-:W-:Y:S02]  /*1400*/  @P0 IADD3 R4, R19, -0x20, RZ ;  /* 0xffffffe013040810 */ /* 0x000fe40007ffe0ff */
[----:B------:R-:W-:Y:S01]  /*1410*/  ISETP.GE.AND P0, PT, R50, UR7, PT ;  /* 0x0000000732007c0c */ /* 0x000fe2000bf06270 */
[----:B------:R0:W-:Y:S01]  /*1420*/  STS [R19+0x200], R6 ;  /* 0x0002000613007388 */ /* 0x0001e20000000800 */
[----:B------:R-:W-:-:S03]  /*1430*/  SHF.R.S32.HI R9, RZ, 0x1f, R8 ;  /* 0x0000001fff097819 */ /* 0x000fc60000011408 */
[----:B------:R0:W-:Y:S04]  /*1440*/  STS [R4], R2 ;  /* 0x0000000204007388 */ /* 0x0001e80000000800 */
        /* <DEDUP_REMOVED lines=9> */
[----:B------:R-:W-:Y:S06]  /*14e0*/  BAR.SYNC.DEFER_BLOCKING 0x0 ;  /* 0x0000000000007b1d */ /* 0x000fec0000010000 */
[----:B------:R-:W-:Y:S05]  /*14f0*/  @P0 EXIT ;  /* 0x000000000000094d */ /* 0x000fea0003800000 */
[----:B0-----:R-:W-:Y:S01]  /*1500*/  ULDC.64 UR8, c[0x0][0x398] ;  /* 0x0000e60000087ab9 */ /* 0x001fe20000000a00 */
[----:B------:R-:W-:Y:S01]  /*1510*/  MOV R3, UR6 ;  /* 0x0000000600037c02 */ /* 0x000fe20008000f00 */
[----:B------:R-:W-:Y:S01]  /*1520*/  UIMAD UR4, UR27, UR8, URZ ;  /* 0x000000081b0472a4 */ /* 0x000fe2000f8e023f */
[----:B------:R-:W-:Y:S01]  /*1530*/  ISETP.GE.AND P0, PT, R8, c[0x0][0x220], PT ;  /* 0x0000880008007a0c */ /* 0x000fe20003f06270 */
[----:B------:R-:W-:-:S02]  /*1540*/  IMAD.U32 R7, R48, 0x20, R7 ;  /* 0x0000002030077824 */ /* 0x000fc400078e0007 */
[----:B------:R-:W-:Y:S01]  /*1550*/  UIMAD UR7, UR6, UR9, UR4 ;  /* 0x00000009060772a4 */ /* 0x000fe2000f8e0204 */
[----:B------:R-:W-:Y:S01]  /*1560*/  IMAD.WIDE.U32 R2, R3, c[0x0][0x398], R8 ;  /* 0x0000e60003027a25 */ /* 0x000fe200078e0008 */
[----:B------:R-:W-:Y:S02]  /*1570*/  USHF.R.S32.HI UR4, URZ, 0x1f, UR26 ;  /* 0x0000001f3f047899 */ /* 0x000fe4000801141a */
[----:B------:R-:W-:Y:S01]  /*1580*/  ULDC.64 UR8, c[0x0][0x3b0] ;  /* 0x0000ec0000087ab9 */ /* 0x000fe20000000a00 */
[----:B------:R-:W-:Y:S01]  /*1590*/  IMAD.SHL.U32 R0, R7, 0x2, RZ ;  /* 0x0000000207007824 */ /* 0x000fe200078e00ff */
[----:B------:R-:W-:Y:S01]  /*15a0*/  IADD3 R2, P1, R2, UR10, RZ ;  /* 0x0000000a02027c10 */ /* 0x000fe2000ff3e0ff */
[----:B------:R-:W-:Y:S01]  /*15b0*/  UIMAD UR4, UR4, UR8, URZ ;  /* 0x00000008040472a4 */ /* 0x000fe2000f8e023f */
[----:B------:R-:W-:Y:S02]  /*15c0*/  MOV R9, UR7 ;  /* 0x0000000700097c02 */ /* 0x000fe40008000f00 */
[----:B------:R-:W0:Y:S01]  /*15d0*/  LDS.128 R12, [R0+0x1000] ;  /* 0x00100000000c7984 */ /* 0x000e220000000c00 */
[----:B------:R-:W-:Y:S01]  /*15e0*/  UIMAD UR4, UR26, UR9, UR4 ;  /* 0x000000091a0472a4 */ /* 0x000fe2000f8e0204 */
[----:B------:R-:W-:Y:S01]  /*15f0*/  IADD3.X R3, R3, UR5, R9, P1, !PT ;  /* 0x0000000503037c10 */ /* 0x000fe20008ffe409 */
[----:B------:R-:W-:Y:S01]  /*1600*/  IMAD.U32 R9, RZ, RZ, UR26 ;  /* 0x0000001aff097e24 */ /* 0x000fe2000f8e00ff */
[----:B------:R-:W1:Y:S03]  /*1610*/  @!P0 LDS.128 R4, [R0] ;  /* 0x0000000000048984 */ /* 0x000e660000000c00 */
[----:B------:R-:W-:Y:S01]  /*1620*/  IMAD.WIDE.U32 R2, R9, c[0x0][0x3b0], R2 ;  /* 0x0000ec0009027a25 */ /* 0x000fe200078e0002 */
[----:B------:R-:W-:-:S04]  /*1630*/  SHF.R.S32.HI R9, RZ, 0x1f, R50 ;  /* 0x0000001fff097819 */ /* 0x000fc80000011432 */
[----:B------:R-:W-:Y:S01]  /*1640*/  IADD3 R3, R3, UR4, RZ ;  /* 0x0000000403037c10 */ /* 0x000fe2000fffe0ff */
[----:B------:R-:W-:-:S04]  /*1650*/  IMAD R9, R9, c[0x0][0x398], RZ ;  /* 0x0000e60009097a24 */ /* 0x000fc800078e02ff */
[C---:B------:R-:W-:Y:S02]  /*1660*/  IMAD R9, R50.reuse, c[0x0][0x39c], R9 ;  /* 0x0000e70032097a24 */ /* 0x040fe400078e0209 */
[----:B------:R-:W-:Y:S01]  /*1670*/  IMAD.WIDE.U32 R50, R50, c[0x0][0x398], R2 ;  /* 0x0000e60032327a25 */ /* 0x000fe200078e0002 */
[C---:B------:R-:W-:Y:S02]  /*1680*/  IADD3 R2, R8.reuse, 0x20, RZ ;  /* 0x0000002008027810 */ /* 0x040fe40007ffe0ff */
[----:B------:R-:W-:Y:S02]  /*1690*/  IADD3 R8, R8, 0x40, RZ ;  /* 0x0000004008087810 */ /* 0x000fe40007ffe0ff */
[----:B------:R-:W-:Y:S02]  /*16a0*/  ISETP.GE.AND P1, PT, R2, c[0x0][0x220], PT ;  /* 0x0000880002007a0c */ /* 0x000fe40003f26270 */
[----:B------:R-:W-:Y:S02]  /*16b0*/  IADD3 R3, R51, R9, RZ ;  /* 0x0000000933037210 */ /* 0x000fe40007ffe0ff */
[----:B------:R-:W-:-:S04]  /*16c0*/  LEA R2, P2, R50, c[0x0][0x338], 0x1 ;  /* 0x0000ce0032027a11 */ /* 0x000fc800078408ff */
[----:B------:R-:W-:Y:S02]  /*16d0*/  LEA.HI.X R3, R50, c[0x0][0x33c], R3, 0x1, P2 ;  /* 0x0000cf0032037a11 */ /* 0x000fe400010f0c03 */
[----:B------:R-:W-:-:S03]  /*16e0*/  ISETP.GE.AND P2, PT, R8, c[0x0][0x220], PT ;  /* 0x0000880008007a0c */ /* 0x000fc60003f46270 */
[----:B0-----:R0:W-:Y:S04]  /*16f0*/  @!P1 STG.E.128 [R2.64+0x40], R12 ;  /* 0x0000400c02009986 */ /* 0x0011e8000c101d16 */
[----:B-1----:R0:W-:Y:S06]  /*1700*/  @!P0 STG.E.128 [R2.64], R4 ;  /* 0x0000000402008986 */ /* 0x0021ec000c101d16 */
[----:B------:R-:W-:Y:S05]  /*1710*/  @P2 EXIT ;  /* 0x000000000000294d */ /* 0x000fea0003800000 */
[----:B0-----:R-:W0:Y:S04]  /*1720*/  LDS.128 R4, [R0+0x2000] ;  /* 0x0020000000047984 */ /* 0x001e280000000c00 */
[----:B0-----:R-:W-:Y:S01]  /*1730*/  STG.E.128 [R2.64+0x80], R4 ;  /* 0x0000800402007986 */ /* 0x001fe2000c101d16 */
[----:B------:R-:W-:Y:S05]  /*1740*/  EXIT ;  /* 0x000000000000794d */ /* 0x000fea0003800000 */
.L_x_128:
        /* <DEDUP_REMOVED lines=11> */
.L_x_668:


//--------------------- .text._ZN5flash44flash_bwd_dq_dk_dv_loop_seqk_parallel_kernelI23Flash_bwd_kernel_traitsILi96ELi64ELi128ELi8ELi2ELi4ELi4ELb1ELb0EN7cutlass6half_tE19Flash_kernel_traitsILi96ELi64ELi128ELi8ES3_EELb1ELb1ELb0ELb0ELb0ELb0ELb0EEEvNS_16Flash_bwd_paramsE --------------------------
	.section	.text._ZN5flash44flash_bwd_dq_dk_dv_loop_seqk_parallel_kernelI23Flash_bwd_kernel_traitsILi96ELi64ELi128ELi8ELi2ELi4ELi4ELb1ELb0EN7cutlass6half_tE19Flash_kernel_traitsILi96ELi64ELi128ELi8ES3_EELb1ELb1ELb0ELb0ELb0ELb0ELb0EEEvNS_16Flash_bwd_paramsE,"ax",@progbits
	.sectioninfo	@"SHI_REGISTERS=255"
	.align	128
        .global         _ZN5flash44flash_bwd_dq_dk_dv_loop_seqk_parallel_kernelI23Flash_bwd_kernel_traitsILi96ELi64ELi128ELi8ELi2ELi4ELi4ELb1ELb0EN7cutlass6half_tE19Flash_kernel_traitsILi96ELi64ELi128ELi8ES3_EELb1ELb1ELb0ELb0ELb0ELb0ELb0EEEvNS_16Flash_bwd_paramsE
        .type           _ZN5flash44flash_bwd_dq_dk_dv_loop_seqk_parallel_kernelI23Flash_bwd_kernel_traitsILi96ELi64ELi128ELi8ELi2ELi4ELi4ELb1ELb0EN7cutlass6half_tE19Flash_kernel_traitsILi96ELi64ELi128ELi8ES3_EELb1ELb1ELb0ELb0ELb0ELb0ELb0EEEvNS_16Flash_bwd_paramsE,@function
        .size           _ZN5flash44flash_bwd_dq_dk_dv_loop_seqk_parallel_kernelI23Flash_bwd_kernel_traitsILi96ELi64ELi128ELi8ELi2ELi4ELi4ELb1ELb0EN7cutlass6half_tE19Flash_kernel_traitsILi96ELi64ELi128ELi8ES3_EELb1ELb1ELb0ELb0ELb0ELb0ELb0EEEvNS_16Flash_bwd_paramsE,(.L_x_669 - _ZN5flash44flash_bwd_dq_dk_dv_loop_seqk_parallel_kernelI23Flash_bwd_kernel_traitsILi96ELi64ELi128ELi8ELi2ELi4ELi4ELb1ELb0EN7cutlass6half_tE19Flash_kernel_traitsILi96ELi64ELi128ELi8ES3_EELb1ELb1ELb0ELb0ELb0ELb0ELb0EEEvNS_16Flash_bwd_paramsE)
        .other          _ZN5flash44flash_bwd_dq_dk_dv_loop_seqk_parallel_kernelI23Flash_bwd_kernel_traitsILi96ELi64ELi128ELi8ELi2ELi4ELi4ELb1ELb0EN7cutlass6half_tE19Flash_kernel_traitsILi96ELi64ELi128ELi8ES3_EELb1ELb1ELb0ELb0ELb0ELb0ELb0EEEvNS_16Flash_bwd_paramsE,@"STO_CUDA_ENTRY STV_DEFAULT"
_ZN5flash44flash_bwd_dq_dk_dv_loop_seqk_parallel_kernelI23Flash_bwd_kernel_traitsILi96ELi64ELi128ELi8ELi2ELi4ELi4ELb1ELb0EN7cutlass6half_tE19Flash_kernel_traitsILi96ELi64ELi128ELi8ES3_EELb1ELb1ELb0ELb0ELb0ELb0ELb0EEEvNS_16Flash_bwd_paramsE:
.text._ZN5flash44flash_bwd_dq_dk_dv_loop_seqk_parallel_kernelI23Flash_bwd_kernel_traitsILi96ELi64ELi128ELi8ELi2ELi4ELi4ELb1ELb0EN7cutlass6half_tE19Flash_kernel_traitsILi96ELi64ELi128ELi8ES3_EELb1ELb1ELb0ELb0ELb0ELb0ELb0EEEvNS_16Flash_bwd_paramsE:
        /* <DEDUP_REMOVED lines=18> */
[----:B------:R-:W-:Y:S01]  /*0120*/  IMAD.MOV.U32 R227, RZ, RZ, 0x40 ;  /* 0x00000040ffe37424 */ /* 0x000fe200078e00ff */
[----:B------:R-:W-:Y:S01]  /*0130*/  UISETP.NE.AND UP5, UPT, UR7, URZ, UPT ;  /* 0x0000003f0700728c */ /* 0x000fe2000bfa5270 */
[----:B------:R-:W3:Y:S01]  /*0140*/  S2UR UR35, SR_CTAID.Z ;  /* 0x00000000002379c3 */ /* 0x000ee20000002700 */
[----:B------:R-:W-:-:S02]  /*0150*/  ULDC UR47, c[0x0][0x22c] ;  /* 0x00008b00002f7ab9 */ /* 0x000fc40000000800 */
[----:B------:R-:W-:Y:S02]  /*0160*/  ULDC UR36, c[0x0][0x1c0] ;  /* 0x0000700000247ab9 */ /* 0x000fe40000000800 */
[----:B------:R-:W-:Y:S02]  /*0170*/  UMOV UR5, 0x80 ;  /* 0x0000008000057882 */ /* 0x000fe40000000000 */
[----:B------:R-:W-:Y:S02]  /*0180*/  ULDC UR4, c[0x0][0x210] ;  /* 0x0000840000047ab9 */ /* 0x000fe40000000800 */
[----:B------:R-:W-:Y:S02]  /*0190*/  ULDC UR57, c[0x0][0x234] ;  /* 0x00008d0000397ab9 */ /* 0x000fe40000000800 */
[----:B------:R-:W-:Y:S02]  /*01a0*/  ULDC UR10, c[0x0][0x1c0] ;  /* 0x00007000000a7ab9 */ /* 0x000fe40000000800 */
[----:B------:R-:W-:Y:S01]  /*01b0*/  ULDC UR11, c[0x0][0x1c0] ;  /* 0x00007000000b7ab9 */ /* 0x000fe20000000800 */
[----:B-1----:R-:W-:Y:S01]  /*01c0*/  SHF.R.S32.HI R0, RZ, 0x1f, R8 ;  /* 0x0000001fff007819 */ /* 0x002fe20000011408 */
[----:B--2---:R-:W-:-:S02]  /*01d0*/  UIMAD.WIDE.U32 UR44, UR32, UR15, URZ ;  /* 0x0000000f202c72a5 */ /* 0x004fc4000f8e003f */
[----:B------:R-:W-:Y:S01]  /*01e0*/  USHF.L.U32 UR15, UR32, 0x7, URZ ;  /* 0x00000007200f7899 */ /* 0x000fe2000800063f */
[CC--:B------:R-:W-:Y:S01]  /*01f0*/  LEA.HI R2, R0.reuse, R8.reuse, RZ, 0x2 ;  /* 0x0000000800027211 */ /* 0x0c0fe200078f10ff */
[----:B------:R-:W-:Y:S01]  /*0200*/  UIMAD.WIDE UR36, UR47, UR36, URZ ;  /* 0x000000242f2472a5 */ /* 0x000fe2000f8e023f */
[CC--:B------:R-:W-:Y:S01]  /*0210*/  LEA.HI R5, R0.reuse, R8.reuse, RZ, 0x5 ;  /* 0x0000000800057211 */ /* 0x0c0fe200078f28ff */
[----:B------:R-:W-:Y:S01]  /*0220*/  UIMAD UR57, UR5, UR4, UR57 ;  /* 0x00000004053972a4 */ /* 0x000fe2000f8e0239 */
[CC--:B------:R-:W-:Y:S01]  /*0230*/  LEA.HI R13, R0.reuse, R8.reuse, RZ, 0x3 ;  /* 0x00000008000d7211 */ /* 0x0c0fe200078f18ff */
[----:B---3--:R-:W-:Y:S01]  /*0240*/  UIMAD UR48, UR35, UR47, URZ ;  /* 0x0000002f233072a4 */ /* 0x008fe2000f8e023f */
[CC--:B------:R-:W-:Y:S01]  /*0250*/  LEA.HI R3, R0.reuse, R8.reuse, RZ, 0x4 ;  /* 0x0000000800037211 */ /* 0x0c0fe200078f20ff */
[----:B------:R-:W-:Y:S01]  /*0260*/  UIMAD UR47, UR47, UR10, URZ ;  /* 0x0000000a2f2f72a4 */ /* 0x000fe2000f8e023f */
[CC--:B------:R-:W-:Y:S01]  /*0270*/  LEA.HI R15, R0.reuse, R8.reuse, RZ, 0x6 ;  /* 0x00000008000f7211 */ /* 0x0c0fe200078f30ff */
[----:B------:R-:W-:Y:S01]  /*0280*/  UIMAD UR4, UR32, UR11, UR35 ;  /* 0x0000000b200472a4 */ /* 0x000fe2000f8e0223 */
[----:B------:R-:W-:Y:S01]  /*0290*/  LEA.HI R17, R0, R8, RZ, 0x7 ;  /* 0x0000000800117211 */ /* 0x000fe200078f38ff */
[----:B------:R-:W-:Y:S01]  /*02a0*/  ULDC UR14, c[0x0][0x1c0] ;  /* 0x00007000000e7ab9 */ /* 0x000fe20000000800 */
[----:B------:R-:W-:Y:S01]  /*02b0*/  LOP3.LUT R6, R5, 0xffffffe0, RZ, 0xc0, !PT ;  /* 0xffffffe005067812 */ /* 0x000fe200078ec0ff */
[----:B------:R-:W-:Y:S01]  /*02c0*/  ULDC UR9, c[0x0][0x1c0] ;  /* 0x0000700000097ab9 */ /* 0x000fe20000000800 */
[----:B------:R-:W-:Y:S01]  /*02d0*/  LOP3.LUT R0, R13, 0xfffffff8, RZ, 0xc0, !PT ;  /* 0xfffffff80d007812 */ /* 0x000fe200078ec0ff */
[----:B------:R-:W-:Y:S01]  /*02e0*/  UIMAD UR54, UR6, UR32, URZ ;  /* 0x00000020063672a4 */ /* 0x000fe2000f8e023f */
[----:B------:R-:W-:Y:S01]  /*02f0*/  LOP3.LUT R7, R2, 0xfffffffc, RZ, 0xc0, !PT ;  /* 0xfffffffc02077812 */ /* 0x000fe200078ec0ff */
[C---:B------:R-:W-:Y:S01]  /*0300*/  IMAD.IADD R10, R8.reuse, 0x1, -R6 ;  /* 0x00000001080a7824 */ /* 0x040fe200078e0a06 */
[C---:B------:R-:W-:Y:S01]  /*0310*/  LOP3.LUT R4, R3.reuse, 0xfffffff0, RZ, 0xc0, !PT ;  /* 0xfffffff003047812 */ /* 0x040fe200078ec0ff */
[C---:B------:R-:W-:Y:S01]  /*0320*/  IMAD.IADD R12, R8.reuse, 0x1, -R0 ;  /* 0x00000001080c7824 */ /* 0x040fe200078e0a00 */
[----:B------:R-:W-:Y:S01]  /*0330*/  SHF.R.S32.HI R0, RZ, 0x2, R2 ;  /* 0x00000002ff007819 */ /* 0x000fe20000011402 */
[C---:B------:R-:W-:Y:S01]  /*0340*/  IMAD.IADD R16, R8.reuse, 0x1, -R7 ;  /* 0x0000000108107824 */ /* 0x040fe200078e0a07 */
[----:B------:R-:W-:Y:S01]  /*0350*/  SHF.R.S32.HI R6, RZ, 0x4, R3 ;  /* 0x00000004ff067819 */ /* 0x000fe20000011403 */
[----:B------:R-:W-:Y:S01]  /*0360*/  IMAD.IADD R8, R8, 0x1, -R4 ;  /* 0x0000000108087824 */ /* 0x000fe200078e0a04 */
[----:B------:R-:W-:Y:S01]  /*0370*/  SHF.R.S32.HI R4, RZ, 0x1f, R2 ;  /* 0x0000001fff047819 */ /* 0x000fe20000011402 */
[----:B------:R-:W-:Y:S01]  /*0380*/  IMAD.SHL.U32 R248, R16, 0x8, RZ ;  /* 0x0000000810f87824 */ /* 0x000fe200078e00ff */
[-C--:B------:R-:W-:Y:S01]  /*0390*/  LEA.HI R7, R2, R0.reuse, RZ, 0x1 ;  /* 0x0000000002077211 */ /* 0x080fe200078f08ff */
[----:B------:R-:W-:Y:S01]  /*03a0*/  UIMAD UR5, UR32, UR9, UR35 ;  /* 0x00000009200572a4 */ /* 0x000fe2000f8e0223 */
[----:B------:R-:W-:Y:S01]  /*03b0*/  LEA.HI R2, R4, R0, RZ, 0x3 ;  /* 0x0000000004027211 */ /* 0x000fe200078f18ff */
[----:B------:R-:W-:Y:S01]  /*03c0*/  @!UP5 UIMAD UR6, UR32, UR14, UR35 ;  /* 0x0000000e2006d2a4 */ /* 0x000fe2000f8e0223 */
[----:B------:R-:W-:Y:S01]  /*03d0*/  LEA.HI R3, R3, R6, RZ, 0x1 ;  /* 0x0000000603037211 */ /* 0x000fe200078f08ff */
[----:B------:R-:W-:Y:S01]  /*03e0*/  USHF.L.U32 UR46, UR47, 0x6, URZ ;  /* 0x000000062f2e7899 */ /* 0x000fe2000800063f */
[----:B------:R-:W-:Y:S01]  /*03f0*/  LOP3.LUT R4, R7, 0x7fffffe, RZ, 0xc0, !PT ;  /* 0x07fffffe07047812 */ /* 0x000fe200078ec0ff */
[----:B------:R-:W-:Y:S01]  /*0400*/  USHF.L.U32 UR41, UR4, 0x5, URZ ;  /* 0x0000000504297899 */ /* 0x000fe2000800063f */
[----:B------:R-:W-:Y:S01]  /*0410*/  LOP3.LUT R2, R2, 0xfffffff8, RZ, 0xc0, !PT ;  /* 0xfffffff802027812 */ /* 0x000fe200078ec0ff */
[----:B------:R-:W-:Y:S01]  /*0420*/  ULDC UR51, c[0x0][0x214] ;  /* 0x0000850000337ab9 */ /* 0x000fe20000000800 */
[----:B------:R-:W-:Y:S01]  /*0430*/  LOP3.LUT R3, R3, 0xfffffffe, RZ, 0xc0, !PT ;  /* 0xfffffffe03037812 */ /* 0x000fe200078ec0ff */
[C---:B------:R-:W-:Y:S01]  /*0440*/  IMAD.IADD R9, R0.reuse, 0x1, -R4 ;  /* 0x0000000100097824 */ /* 0x040fe200078e0a04 */
[----:B------:R-:W-:Y:S01]  /*0450*/  SHF.R.S32.HI R19, RZ, 0x6, R15 ;  /* 0x00000006ff137819 */ /* 0x000fe2000001140f */
[----:B------:R-:W-:Y:S01]  /*0460*/  IMAD.IADD R7, R0, 0x1, -R2 ;  /* 0x0000000100077824 */ /* 0x000fe200078e0a02 */
[----:B------:R-:W-:Y:S01]  /*0470*/  SHF.R.S32.HI R0, RZ, 0x5, R5 ;  /* 0x00000005ff007819 */ /* 0x000fe20000011405 */
[----:B------:R-:W-:Y:S01]  /*0480*/  IMAD.IADD R14, R6, 0x1, -R3 ;  /* 0x00000001060e7824 */ /* 0x000fe200078e0a03 */
[----:B------:R-:W-:Y:S01]  /*0490*/  SHF.R.S32.HI R2, RZ, 0x1f, R5 ;  /* 0x0000001fff027819 */ /* 0x000fe20000011405 */
[----:B------:R-:W-:Y:S01]  /*04a0*/  ULDC UR58, c[0x0][0x1c8] ;  /* 0x00007200003a7ab9 */ /* 0x000fe20000000800 */
[----:B------:R-:W-:Y:S01]  /*04b0*/  SHF.R.S32.HI R3, RZ, 0x3, R13 ;  /* 0x00000003ff037819 */ /* 0x000fe2000001140d */
[----:B------:R-:W-:Y:S01]  /*04c0*/  ULDC.U8 UR8, c[0x0][0x3d0] ;  /* 0x0000f40000087ab9 */ /* 0x000fe20000000000 */
[-C--:B------:R-:W-:Y:S01]  /*04d0*/  LEA.HI R4, R5, R0.reuse, RZ, 0x1 ;  /* 0x0000000005047211 */ /* 0x080fe200078f08ff */
[----:B------:R-:W-:Y:S01]  /*04e0*/  ULDC UR52, c[0x0][0x224] ;  /* 0x0000890000347ab9 */ /* 0x000fe20000000800 */
[----:B------:R-:W-:Y:S01]  /*04f0*/  LEA.HI R2, R2, R0, RZ, 0x2 ;  /* 0x0000000002027211 */ /* 0x000fe200078f10ff */
[----:B------:R-:W-:Y:S01]  /*0500*/  IMAD.SHL.U32 R3, R3, 0x40, RZ ;  /* 0x0000004003037824 */ /* 0x000fe200078e00ff */
[----:B------:R-:W-:Y:S01]  /*0510*/  LOP3.LUT R5, R4, 0xfffffffe, RZ, 0xc0, !PT ;  /* 0xfffffffe04057812 */ /* 0x000fe200078ec0ff */
[----:B------:R-:W-:Y:S01]  /*0520*/  @UP5 UIMAD UR56, UR32, UR51, URZ ;  /* 0x00000033203852a4 */ /* 0x000fe2000f8e023f */
[----:B------:R-:W-:Y:S01]  /*0530*/  LOP3.LUT R4, R2, 0xfffffffc, RZ, 0xc0, !PT ;  /* 0xfffffffc02047812 */ /* 0x000fe200078ec0ff */
[----:B------:R-:W-:Y:S01]  /*0540*/  ULDC.64 UR12, c[0x0][0x118] ;  /* 0x00004600000c7ab9 */ /* 0x000fe20000000a00 */
[----:B------:R-:W-:Y:S01]  /*0550*/  LOP3.LUT R2, R3, 0xc0, RZ, 0xc0, !PT ;  /* 0x000000c003027812 */ /* 0x000fe200078ec0ff */
[----:B------:R-:W-:Y:S01]  /*0560*/  IMAD.IADD R18, R0, 0x1, -R5 ;  /* 0x0000000100127824 */ /* 0x000fe200078e0a05 */
[----:B------:R-:W-:Y:S01]  /*0570*/  LEA.HI R5, R12, R12, RZ, 0x1 ;  /* 0x0000000c0c057211 */ /* 0x000fe200078f08ff */
[C---:B------:R-:W-:Y:S01]  /*0580*/  IMAD.IADD R11, R0.reuse, 0x1, -R4 ;  /* 0x00000001000b7824 */ /* 0x040fe200078e0a04 */
[----:B------:R-:W-:Y:S01]  /*0590*/  SHF.R.U32.HI R3, RZ, 0x3, R2 ;  /* 0x00000003ff037819 */ /* 0x000fe20000011602 */
[----:B------:R-:W-:Y:S01]  /*05a0*/  IMAD R4, R0, 0x8, R9 ;  /* 0x0000000800047824 */ /* 0x000fe200078e0209 */
[----:B------:R-:W-:Y:S01]  /*05b0*/  LOP3.LUT R0, R2, 0x18, R248, 0xf8, !PT ;  /* 0x0000001802007812 */ /* 0x000fe200078ef8f8 */
[----:B------:R-:W-:Y:S01]  /*05c0*/  STL [R1+0x40], R18 ;  /* 0x0000401201007387 */ /* 0x000fe20000100800 */
[----:B------:R-:W-:Y:S01]  /*05d0*/  SHF.R.S32.HI R2, RZ, 0x1f, R10 ;  /* 0x0000001fff027819 */ /* 0x000fe2000001140a */
[----:B------:R-:W-:Y:S01]  /*05e0*/  ULOP3.LUT UR58, UR35, UR58, URZ, 0x3c, !UPT ;  /* 0x0000003a233a7292 */ /* 0x000fe2000f8e3c3f */
[----:B------:R-:W-:Y:S01]  /*05f0*/  LOP3.LUT R0, R0, R3, RZ, 0x3c, !PT ;  /* 0x0000000300007212 */ /* 0x000fe200078e3cff */
[----:B------:R-:W-:Y:S01]  /*0600*/  USHF.R.S32.HI UR59, URZ, 0x1f, UR35 ;  /* 0x0000001f3f3b7899 */ /* 0x000fe20008011423 */
[----:B------:R-:W-:Y:S01]  /*0610*/  LEA.HI R250, R2, R10, RZ, 0x2 ;  /* 0x0000000a02fa7211 */ /* 0x000fe200078f10ff */
[----:B------:R-:W-:Y:S01]  /*0620*/  UISETP.NE.AND UP6, UPT, UR8, URZ, UPT ;  /* 0x0000003f0800728c */ /* 0x000fe2000bfc5270 */
[----:B------:R-:W-:Y:S01]  /*0630*/  SHF.R.S32.HI R2, RZ, 0x1f, R8 ;  /* 0x0000001fff027819 */ /* 0x000fe20000011408 */
[----:B------:R-:W-:Y:S01]  /*0640*/  IMAD.U32 R3, R4, 0x20, R0 ;  /* 0x0000002004037824 */ /* 0x000fe200078e0000 */
[-C--:B------:R-:W-:Y:S01]  /*0650*/  LEA.HI R0, R8, R8.reuse, RZ, 0x1 ;  /* 0x0000000808007211 */ /* 0x080fe200078f08ff */
[----:B------:R-:W-:Y:S01]  /*0660*/  USHF.R.S32.HI UR61, URZ, 0x1f, UR32 ;  /* 0x0000001f3f3d7899 */ /* 0x000fe20008011420 */
[----:B------:R-:W-:Y:S01]  /*0670*/  LEA.HI R9, R2, R8, RZ, 0x3 ;  /* 0x0000000802097211 */ /* 0x000fe200078f18ff */
[----:B------:R-:W-:Y:S01]  /*0680*/  USHF.R.S32.HI UR60, URZ, 0x1f, UR35 ;  /* 0x0000001f3f3c7899 */ /* 0x000fe20008011423 */
[----:B------:R1:W-:Y:S01]  /*0690*/  STL [R1+0x2c], R3 ;  /* 0x00002c0301007387 */ /* 0x0003e20000100800 */
[----:B------:R-:W-:Y:S01]  /*06a0*/  LOP3.LUT R4, R0, 0x7fffffe, RZ, 0xc0, !PT ;  /* 0x07fffffe00047812 */ /* 0x000fe200078ec0ff */
[----:B------:R-:W-:Y:S01]  /*06b0*/  UIMAD.WIDE.U32 UR42, UR36, UR44, URZ ;  /* 0x0000002c242a72a5 */ /* 0x000fe2000f8e003f */
[----:B------:R-:W-:Y:S01]  /*06c0*/  LOP3.LUT R2, R9, 0xfffffff8, RZ, 0xc0, !PT ;  /* 0xfffffff809027812 */ /* 0x000fe200078ec0ff */
[----:B------:R-:W-:Y:S01]  /*06d0*/  STL [R1+0x3c], R19 ;  /* 0x00003c1301007387 */ /* 0x000fe20000100800 */
[C---:B------:R-:W-:Y:S01]  /*06e0*/  LEA.HI R6, R7.reuse, R7, RZ, 0x1 ;  /* 0x0000000707067211 */ /* 0x040fe200078f08ff */
[C---:B------:R-:W-:Y:S01]  /*06f0*/  IMAD.IADD R15, R8.reuse, 0x1, -R4 ;  /* 0x00000001080f7824 */ /* 0x040fe200078e0a04 */
[----:B------:R-:W-:Y:S01]  /*0700*/  LOP3.LUT P2, RZ, R7, 0x2, RZ, 0xc0, !PT ;  /* 0x0000000207ff7812 */ /* 0x000fe2000784c0ff */
[----:B------:R-:W-:Y:S01]  /*0710*/  IMAD.IADD R10, R8, 0x1, -R2 ;  /* 0x00000001080a7824 */ /* 0x000fe200078e0a02 */
[----:B------:R-:W-:Y:S01]  /*0720*/  SHF.R.S32.HI R250, RZ, 0x2, R250 ;  /* 0x00000002fffa7819 */ /* 0x000fe200000114fa */
[----:B------:R-:W-:Y:S01]  /*0730*/  IMAD R2, R19, 0x4, R14 ;  /* 0x0000000413027824 */ /* 0x000fe200078e020e */
[----:B------:R-:W-:-:S02]  /*0740*/  UIMAD UR53, UR37, UR44, URZ ;  /* 0x0000002c253572a4 */ /* 0x000fc4000f8e023f */
[----:B------:R-:W-:Y:S01]  /*0750*/  LOP3.LUT P5, RZ, R10, 0x2, RZ, 0xc0, !PT ;  /* 0x000000020aff7812 */ /* 0x000fe200078ac0ff */
[----:B------:R-:W-:Y:S01]  /*0760*/  IMAD R250, R18, 0x10, R250 ;  /* 0x0000001012fa7824 */ /* 0x000fe200078e02fa */
[----:B------:R-:W-:Y:S01]  /*0770*/  LOP3.LUT P6, RZ, R10, 0x4, RZ, 0xc0, !PT ;  /* 0x000000040aff7812 */ /* 0x000fe200078cc0ff */
[----:B------:R-:W-:Y:S01]  /*0780*/  USHF.R.S32.HI UR55, URZ, 0x1f, UR48 ;  /* 0x0000001f3f377899 */ /* 0x000fe20008011430 */
[----:B------:R-:W-:Y:S01]  /*0790*/  SEL R226, R230, 0xffffffe0, !P5 ;  /* 0xffffffe0e6e27807 */ /* 0x000fe20006800000 */
[----:B------:R-:W-:Y:S01]  /*07a0*/  UIMAD UR52, UR5, UR52, URZ ;  /* 0x00000034053472a4 */ /* 0x000fe2000f8e023f */
[----:B------:R-:W-:Y:S01]  /*07b0*/  SEL R227, R227, 0xffffffc0, !P6 ;  /* 0xffffffc0e3e37807 */ /* 0x000fe20007000000 */
[----:B------:R-:W-:Y:S02]  /*07c0*/  @!UP5 UIMAD UR51, UR6, UR51, URZ ;  /* 0x000000330633d2a4 */ /* 0x000fe4000f8e023f */
[----:B------:R-:W-:Y:S02]  /*07d0*/  USHF.R.S32.HI UR50, URZ, 0x1f, UR46 ;  /* 0x0000001f3f327899 */ /* 0x000fe4000801142e */
[----:B------:R-:W-:Y:S01]  /*07e0*/  USHF.R.S32.HI UR49, URZ, 0x1f, UR41 ;  /* 0x0000001f3f317899 */ /* 0x000fe20008011429 */
[----:B-1----:R-:W-:Y:S01]  /*07f0*/  LOP3.LUT R3, R5, 0x7fffffe, RZ, 0xc0, !PT ;  /* 0x07fffffe05037812 */ /* 0x002fe200078ec0ff */
[----:B------:R-:W-:-:S04]  /*0800*/  UMOV UR40, 0xffffd000 ;  /* 0xffffd00000287882 */ /* 0x000fc80000000000 */
[----:B------:R-:W-:Y:S01]  /*0810*/  IMAD.IADD R4, R12, 0x1, -R3 ;  /* 0x000000010c047824 */ /* 0x000fe200078e0a03 */
[----:B------:R-:W-:-:S03]  /*0820*/  LOP3.LUT R3, R7, 0x1, RZ, 0xc0, !PT ;  /* 0x0000000107037812 */ /* 0x000fc600078ec0ff */
[----:B------:R-:W-:Y:S01]  /*0830*/  IMAD R8, R2, 0x8, R4 ;  /* 0x0000000802087824 */ /* 0x000fe200078e0204 */
[--C-:B------:R-:W-:Y:S02]  /*0840*/  SHF.R.S32.HI R4, RZ, 0x1, R0.reuse ;  /* 0x00000001ff047819 */ /* 0x100fe40000011400 */
[----:B------:R-:W-:Y:S02]  /*0850*/  SHF.R.S32.HI R0, RZ, 0x1f, R0 ;  /* 0x0000001fff007819 */ /* 0x000fe40000011400 */
[----:B------:R-:W-:Y:S01]  /*0860*/  ISETP.NE.U32.AND P3, PT, R3, 0x1, PT ;  /* 0x000000010300780c */ /* 0x000fe20003f65070 */
[----:B------:R-:W-:Y:S01]  /*0870*/  IMAD.SHL.U32 R3, R12, 0x40, RZ ;  /* 0x000000400c037824 */ /* 0x000fe200078e00ff */
[----:B------:R-:W-:Y:S02]  /*0880*/  LEA.HI R2, R0, R4, RZ, 0x2 ;  /* 0x0000000400027211 */ /* 0x000fe400078f10ff */
[----:B------:R-:W-:Y:S02]  /*0890*/  SHF.R.S32.HI R0, RZ, 0x1, R5 ;  /* 0x00000001ff007819 */ /* 0x000fe40000011405 */
[----:B------:R-:W-:-:S02]  /*08a0*/  LOP3.LUT R5, R3, 0x1c0, RZ, 0xc0, !PT ;  /* 0x000001c003057812 */ /* 0x000fc400078ec0ff */
[C---:B------:R-:W-:Y:S01]  /*08b0*/  LOP3.LUT P4, RZ, R0.reuse, 0x2, RZ, 0xc0, !PT ;  /* 0x0000000200ff7812 */ /* 0x040fe2000788c0ff */
[----:B------:R-:W-:Y:S01]  /*08c0*/  IMAD.SHL.U32 R0, R0, 0x40, RZ ;  /* 0x0000004000007824 */ /* 0x000fe200078e00ff */
[----:B------:R-:W-:Y:S01]  /*08d0*/  LOP3.LUT R3, R2, 0xfffffffc, RZ, 0xc0, !PT ;  /* 0xfffffffc02037812 */ /* 0x000fe200078ec0ff */
[----:B------:R-:W-:Y:S01]  /*08e0*/  IMAD.SHL.U32 R2, R11, 0x10, RZ ;  /* 0x000000100b027824 */ /* 0x000fe200078e00ff */
[----:B------:R-:W-:Y:S02]  /*08f0*/  SEL R237, R237, 0x10, !P3 ;  /* 0x00000010eded7807 */ /* 0x000fe40005800000 */
[----:B------:R-:W-:Y:S01]  /*0900*/  LOP3.LUT R0, R0, 0xc0, RZ, 0xc0, !PT ;  /* 0x000000c000007812 */ /* 0x000fe200078ec0ff */
[----:B------:R-:W-:Y:S01]  /*0910*/  IMAD.IADD R12, R4, 0x1, -R3 ;  /* 0x00000001040c7824 */ /* 0x000fe200078e0a03 */
[----:B------:R-:W-:Y:S02]  /*0920*/  LOP3.LUT R2, R5, 0x30, R2, 0xf8, !PT ;  /* 0x0000003005027812 */ /* 0x000fe400078ef802 */
[----:B------:R-:W-:-:S02]  /*0930*/  LOP3.LUT R3, R0, 0x8, R13, 0xf8, !PT ;  /* 0x0000000800037812 */ /* 0x000fc400078ef80d */
[----:B------:R-:W-:Y:S02]  /*0940*/  SHF.R.U32.HI R0, RZ, 0x3, R0 ;  /* 0x00000003ff007819 */ /* 0x000fe40000011600 */
[----:B------:R-:W-:Y:S02]  /*0950*/  LOP3.LUT R4, R2, 0x8, R13, 0xf8, !PT ;  /* 0x0000000802047812 */ /* 0x000fe400078ef80d */
[----:B------:R-:W-:Y:S01]  /*0960*/  LOP3.LUT R221, R3, R0, RZ, 0x3c, !PT ;  /* 0x0000000003dd7212 */ /* 0x000fe200078e3cff */
[----:B------:R-:W-:Y:S01]  /*0970*/  IMAD.SHL.U32 R3, R19, 0x20, RZ ;  /* 0x0000002013037824 */ /* 0x000fe200078e00ff */
[----:B------:R-:W-:Y:S02]  /*0980*/  LOP3.LUT R0, R6, 0x3fffffe, RZ, 0xc0, !PT ;  /* 0x03fffffe06007812 */ /* 0x000fe400078ec0ff */
[----:B------:R-:W-:Y:S01]  /*0990*/  SHF.R.U32.HI R2, RZ, 0x3, R5 ;  /* 0x00000003ff027819 */ /* 0x000fe20000011605 */
[----:B------:R-:W-:Y:S01]  /*09a0*/  IMAD.U32 R221, R8, 0x20, R221 ;  /* 0x0000002008dd7824 */ /* 0x000fe200078e00dd */
[----:B------:R-:W-:Y:S01]  /*09b0*/  SEL R222, R230, 0xffffffe0, !P4 ;  /* 0xffffffe0e6de7807 */ /* 0x000fe20006000000 */
[C---:B------:R-:W-:Y:S01]  /*09c0*/  IMAD.IADD R5, R7.reuse, 0x1, -R0 ;  /* 0x0000000107057824 */ /* 0x040fe200078e0a00 */
[----:B------:R-:W-:Y:S01]  /*09d0*/  LOP3.LUT R13, R4, R2, RZ, 0x3c, !PT ;  /* 0x00000002040d7212 */ /* 0x000fe200078e3cff */
[----:B------:R-:W-:Y:S01]  /*09e0*/  IMAD.SHL.U32 R0, R7, 0x40, RZ ;  /* 0x0000004007007824 */ /* 0x000fe200078e00ff */
[----:B------:R-:W-:Y:S01]  /*09f0*/  SHF.R.S32.HI R2, RZ, 0x3, R9 ;  /* 0x00000003ff027819 */ /* 0x000fe20000011409 */
[----:B------:R-:W-:Y:S01]  /*0a00*/  IMAD.SHL.U32 R4, R16, 0x2, RZ ;  /* 0x0000000210047824 */ /* 0x000fe200078e00ff */
[----:B------:R-:W-:Y:S01]  /*0a10*/  LOP3.LUT P0, RZ, R12, 0x2, RZ, 0xc0, !PT ;  /* 0x000000020cff7812 */ /* 0x000fe2000780c0ff */
[----:B------:R-:W-:Y:S01]  /*0a20*/  IMAD.SHL.U32 R221, R221, 0x2, RZ ;  /* 0x00000002dddd7824 */ /* 0x000fe200078e00ff */
[----:B------:R-:W-:Y:S01]  /*0a30*/  LOP3.LUT R0, R0, 0x1c0, RZ, 0xc0, !PT ;  /* 0x000001c000007812 */ /* 0x000fe200078ec0ff */
[----:B------:R-:W-:Y:S01]  /*0a40*/  IMAD R15, R2, 0x8, R15 ;  /* 0x00000008020f7824 */ /* 0x000fe200078e020f */
[----:B------:R-:W-:Y:S01]  /*0a50*/  SEL R230, R230, 0xffffffe0, !P0 ;  /* 0xffffffe0e6e67807 */ /* 0x000fe20004000000 */
[C---:B------:R-:W-:Y:S01]  /*0a60*/  IMAD R225, R11.reuse, 0x2, R2 ;  /* 0x000000020be17824 */ /* 0x040fe200078e0202 */
[----:B------:R-:W-:Y:S01]  /*0a70*/  LOP3.LUT R3, R0, 0x20, R3, 0xf8, !PT ;  /* 0x0000002000037812 */ /* 0x000fe200078ef803 */
[----:B------:R-:W-:Y:S01]  /*0a80*/  IMAD R2, R11, 0x200, R4 ;  /* 0x000002000b027824 */ /* 0x000fe200078e0204 */
[----:B------:R-:W-:Y:S01]  /*0a90*/  SHF.R.U32.HI R0, RZ, 0x3, R0 ;  /* 0x00000003ff007819 */ /* 0x000fe20000011600 */
[----:B------:R-:W-:-:S02]  /*0aa0*/  IMAD.IADD R222, R221, 0x1, R222 ;  /* 0x00000001ddde7824 */ /* 0x000fc400078e02de */
[----:B------:R-:W-:Y:S01]  /*0ab0*/  IMAD R9, R5, 0x20, R2 ;  /* 0x0000002005097824 */ /* 0x000fe200078e0202 */
[----:B------:R-:W-:Y:S01]  /*0ac0*/  LOP3.LUT R7, R3, R0, RZ, 0x3c, !PT ;  /* 0x0000000003077212 */ /* 0x000fe200078e3cff */
[----:B------:R-:W-:Y:S01]  /*0ad0*/  IMAD.U32 R3, RZ, RZ, UR15 ;  /* 0x0000000fff037e24 */ /* 0x000fe2000f8e00ff */
[----:B------:R-:W-:Y:S02]  /*0ae0*/  SHF.R.S32.HI R0, RZ, 0x1, R6 ;  /* 0x00000001ff007819 */ /* 0x000fe40000011406 */
[----:B------:R-:W-:Y:S02]  /*0af0*/  SHF.R.S32.HI R2, RZ, 0x7, R17 ;  /* 0x00000007ff027819 */ /* 0x000fe40000011411 */
[C---:B------:R-:W-:Y:S01]  /*0b00*/  LOP3.LUT P1, RZ, R0.reuse, 0x2, RZ, 0xc0, !PT ;  /* 0x0000000200ff7812 */ /* 0x040fe2000782c0ff */
[----:B------:R-:W-:Y:S02]  /*0b10*/  IMAD.SHL.U32 R0, R0, 0x40, RZ ;  /* 0x0000004000007824 */ /* 0x000fe400078e00ff */
[----:B------:R-:W-:-:S02]  /*0b20*/  IMAD R3, R2, 0x1000, R4 ;  /* 0x0000100002037824 */ /* 0x000fc400078e0204 */
[----:B------:R-:W-:Y:S01]  /*0b30*/  IMAD.SHL.U32 R2, R2, 0x8, RZ ;  /* 0x0000000802027824 */ /* 0x000fe200078e00ff */
[----:B------:R-:W-:Y:S01]  /*0b40*/  LOP3.LUT R0, R0, 0xc0, RZ, 0xc0, !PT ;  /* 0x000000c000007812 */ /* 0x000fe200078ec0ff */
[----:B------:R-:W-:Y:S02]  /*0b50*/  IMAD R5, R18, 0x400, R3 ;  /* 0x0000040012057824 */ /* 0x000fe400078e0203 */
[----:B------:R-:W-:Y:S01]  /*0b60*/  IMAD.SHL.U32 R4, R14, 0x10, RZ ;  /* 0x000000100e047824 */ /* 0x000fe200078e00ff */
[----:B------:R-:W-:Y:S01]  /*0b70*/  LOP3.LUT R2, R2, 0x8, RZ, 0xc0, !PT ;  /* 0x0000000802027812 */ /* 0x000fe200078ec0ff */
[----:B------:R-:W-:Y:S01]  /*0b80*/  IMAD.IADD R240, R7, 0x1, R5 ;  /* 0x0000000107f07824 */ /* 0x000fe200078e0205 */
[----:B------:R-:W-:Y:S01]  /*0b90*/  SHF.R.U32.HI R3, RZ, 0x3, R0 ;  /* 0x00000003ff037819 */ /* 0x000fe20000011600 */
[----:B------:R-:W-:Y:S01]  /*0ba0*/  IMAD.SHL.U32 R5, R14, 0x8, RZ ;  /* 0x000000080e057824 */ /* 0x000fe200078e00ff */
[----:B------:R-:W-:Y:S01]  /*0bb0*/  LOP3.LUT R7, R2, 0x10, R4, 0xf8, !PT ;  /* 0x0000001002077812 */ /* 0x000fe200078ef804 */
[----:B------:R-:W-:Y:S01]  /*0bc0*/  IMAD.SHL.U32 R240, R240, 0x2, RZ ;  /* 0x00000002f0f07824 */ /* 0x000fe200078e00ff */
[----:B------:R-:W-:Y:S01]  /*0bd0*/  LOP3.LUT R8, R3, R0, R2, 0x1e, !PT ;  /* 0x0000000003087212 */ /* 0x000fe200078e1e02 */
[----:B------:R-:W-:Y:S01]  /*0be0*/  IMAD.SHL.U32 R0, R10, 0x40, RZ ;  /* 0x000000400a007824 */ /* 0x000fe200078e00ff */
[----:B------:R-:W-:Y:S01]  /*0bf0*/  LOP3.LUT R5, R5, 0x8, RZ, 0xc0, !PT ;  /* 0x0000000805057812 */ /* 0x000fe200078ec0ff */
[----:B------:R-:W-:Y:S01]  /*0c00*/  IMAD.SHL.U32 R2, R12, 0x40, RZ ;  /* 0x000000400c027824 */ /* 0x000fe200078e00ff */
[----:B------:R-:W-:Y:S01]  /*0c10*/  IADD3 R238, R240, 0x20, RZ ;  /* 0x00000020f0ee7810 */ /* 0x000fe20007ffe0ff */
[----:B------:R-:W-:Y:S01]  /*0c20*/  IMAD.IADD R8, R8, 0x1, R9 ;  /* 0x0000000108087824 */ /* 0x000fe200078e0209 */
[----:B------:R-:W-:Y:S01]  /*0c30*/  LOP3.LUT R0, R0, 0x1c0, RZ, 0xc0, !PT ;  /* 0x000001c000007812 */ /* 0x000fe200078ec0ff */
[----:B------:R-:W-:Y:S01]  /*0c40*/  IMAD R3, R14, 0x200, R13 ;  /* 0x000002000e037824 */ /* 0x000fe200078e020d */
[----:B------:R-:W-:Y:S01]  /*0c50*/  LOP3.LUT R2, R2, 0xc0, RZ, 0xc0, !PT ;  /* 0x000000c002027812 */ /* 0x000fe200078ec0ff */
[----:B------:R-:W-:Y:S01]  /*0c60*/  IMAD.IADD R239, R240, 0x1, R237 ;  /* 0x00000001f0ef7824 */ /* 0x000fe200078e02ed */
[----:B------:R-:W-:-:S02]  /*0c70*/  SHF.R.U32.HI R6, RZ, 0x3, R0 ;  /* 0x00000003ff067819 */ /* 0x000fc40000011600 */
[--C-:B------:R-:W-:Y:S02]  /*0c80*/  SHF.R.U32.HI R4, RZ, 0x3, R2.reuse ;  /* 0x00000003ff047819 */ /* 0x100fe40000011602 */
[--C-:B------:R-:W-:Y:S01]  /*0c90*/  LOP3.LUT R6, R6, R0, R5.reuse, 0x1e, !PT ;  /* 0x0000000006067212 */ /* 0x100fe200078e1e05 */
[----:B------:R-:W-:Y:S01]  /*0ca0*/  IMAD.SHL.U32 R0, R15, 0x20, RZ ;  /* 0x000000200f007824 */ /* 0x000fe200078e00ff */
[C---:B------:R-:W-:Y:S02]  /*0cb0*/  LOP3.LUT R5, R4.reuse, R2, R5, 0x1e, !PT ;  /* 0x0000000204057212 */ /* 0x040fe400078e1e05 */
[----:B------:R-:W-:Y:S01]  /*0cc0*/  LOP3.LUT R2, R4, R7, R2, 0x1e, !PT ;  /* 0x0000000704027212 */ /* 0x000fe200078e1e02 */
[----:B------:R-:W-:Y:S01]  /*0cd0*/  IMAD R231, R18, 0x200, R0 ;  /* 0x0000020012e77824 */ /* 0x000fe200078e0200 */
[----:B------:R-:W-:Y:S01]  /*0ce0*/  LEA R4, R8, 0x9000, 0x1 ;  /* 0x0000900008047811 */ /* 0x000fe200078e08ff */
[----:B------:R-:W-:Y:S01]  /*0cf0*/  IMAD.U32 R225, R225, 0x200, R6 ;  /* 0x00000200e1e17824 */ /* 0x000fe200078e0006 */
[----:B------:R-:W-:Y:S01]  /*0d00*/  @P2 IADD3 R238, R240, -0x20, RZ ;  /* 0xffffffe0f0ee2810 */ /* 0x000fe20007ffe0ff */
[----:B------:R-:W-:Y:S01]  /*0d10*/  IMAD.IADD R229, R0, 0x1, R2 ;  /* 0x0000000100e57824 */ /* 0x000fe200078e0202 */
[C---:B------:R-:W-:Y:S01]  /*0d20*/  IADD3 R2, R248.reuse, 0x20, RZ ;  /* 0x00000020f8027810 */ /* 0x040fe20007ffe0ff */
[----:B------:R-:W-:Y:S01]  /*0d30*/  IMAD.IADD R231, R231, 0x1, R5 ;  /* 0x00000001e7e77824 */ /* 0x000fe200078e0205 */
[----:B------:R-:W-:Y:S01]  /*0d40*/  IADD3 R0, R248, 0x40, RZ ;  /* 0x00000040f8007810 */ /* 0x000fe20007ffe0ff */
[----:B------:R-:W-:Y:S01]  /*0d50*/  IMAD.IADD R237, R237, 0x1, R238 ;  /* 0x00000001eded7824 */ /* 0x000fe200078e02ee */
[----:B------:R-:W-:Y:S01]  /*0d60*/  LEA R225, R225, 0xf000, 0x1 ;  /* 0x0000f000e1e17811 */ /* 0x000fe200078e08ff */
[----:B------:R1:W-:Y:S04]  /*0d70*/  STL [R1+0x8], R2 ;  /* 0x0000080201007387 */ /* 0x0003e80000100800 */
[----:B------:R2:W-:Y:S01]  /*0d80*/  STL [R1+0xc], R0 ;  /* 0x00000c0001007387 */ /* 0x0005e20000100800 */
[----:B------:R-:W-:-:S02]  /*0d90*/  IMAD.IADD R226, R225, 0x1, R226 ;  /* 0x00000001e1e27824 */ /* 0x000fc400078e02e2 */
[--C-:B------:R-:W-:Y:S01]  /*0da0*/  IMAD.IADD R228, R225, 0x1, R227.reuse ;  /* 0x00000001e1e47824 */ /* 0x100fe200078e02e3 */
[----:B------:R3:W-:Y:S01]  /*0db0*/  STL [R1+0x30], R4 ;  /* 0x0000300401007387 */ /* 0x0007e20000100800 */
[----:B------:R-:W-:Y:S02]  /*0dc0*/  IMAD.IADD R227, R226, 0x1, R227 ;  /* 0x00000001e2e37824 */ /* 0x000fe400078e02e3 */
[----:B-1----:R-:W-:Y:S01]  /*0dd0*/  IMAD.SHL.U32 R2, R3, 0x2, RZ ;  /* 0x0000000203027824 */ /* 0x002fe200078e00ff */
[C---:B--2---:R-:W-:Y:S02]  /*0de0*/  IADD3 R0, R4.reuse, 0x20, RZ ;  /* 0x0000002004007810 */ /* 0x044fe40007ffe0ff */
[----:B------:R-:W-:-:S05]  /*0df0*/  @P1 IADD3 R0, R4, -0x20, RZ ;  /* 0xffffffe004001810 */ /* 0x000fca0007ffe0ff */
[----:B------:R3:W-:Y:S02]  /*0e00*/  STL [R1+0x34], R0 ;  /* 0x0000340001007387 */ /* 0x0007e40000100800 */
.L_x_170:
        /* <DEDUP_REMOVED lines=53> */
.L_x_129:
        /* <DEDUP_REMOVED lines=22> */
[----:B------:R-:W-:Y:S02]  /*12c0*/  UIMAD UR7, UR39, UR8, URZ ;  /* 0x00000008270772a4 */ /* 0x000fe4000f8e023f */
[----:B-1----:R-:W-:Y:S02]  /*12d0*/  UISETP.NE.AND UP0, UPT, UR24, -0x1, UPT ;  /* 0xffffffff1800788c */ /* 0x002fe4000bf05270 */
[----:B------:R-:W-:Y:S02]  /*12e0*/  UIADD3 UR6, UR20, 0x3f, URZ ;  /* 0x0000003f14067890 */ /* 0x000fe4000fffe03f */
[----:B------:R-:W-:Y:S02]  /*12f0*/  UIMAD UR10, UR32, UR9, UR7 ;  /* 0x00000009200a72a4 */ /* 0x000fe4000f8e0207 */
[----:B------:R-:W-:Y:S01]  /*1300*/  USHF.R.S32.HI UR7, URZ, 0x1f, UR6 ;  /* 0x0000001f3f077899 */ /* 0x000fe20008011406 */
[----:B------:R-:W-:Y:S01]  /*1310*/  PLOP3.LUT P1, PT, PT, PT, UP0, 0x80, 0x0 ;  /* 0x000000000000781c */ /* 0x000fe20003f2f008 */
[----:B------:R-:W-:-:S02]  /*1320*/  ULDC.64 UR14, c[0x0][0x190] ;  /* 0x00006400000e7ab9 */ /* 0x000fc40000000a00 */
[----:B------:R-:W-:Y:S02]  /*1330*/  ULEA.HI UR9, UR7, UR6, URZ, 0x6 ;  /* 0x0000000607097291 */ /* 0x000fe4000f8f303f */
[----:B------:R-:W-:Y:S02]  /*1340*/  UIMAD.WIDE.U32 UR4, UR32, UR8, URZ ;  /* 0x00000008200472a5 */ /* 0x000fe4000f8e003f */
[----:B------:R-:W-:Y:S02]  /*1350*/  UISETP.NE.AND UP2, UPT, UR11, -0x1, UPT ;  /* 0xffffffff0b00788c */ /* 0x000fe4000bf45270 */
[----:B------:R-:W-:Y:S02]  /*1360*/  UIMAD.WIDE.U32 UR6, UR11, UR14, URZ ;  /* 0x0000000e0b0672a5 */ /* 0x000fe4000f8e003f */
[----:B------:R-:W-:Y:S02]  /*1370*/  @UP0 UIADD3 UR8, UR21, UR24, URZ ;  /* 0x0000001815080290 */ /* 0x000fe4000fffe03f */
[----:B------:R-:W-:-:S02]  /*1380*/  ULDC.64 UR22, c[0x0][0x198] ;  /* 0x0000660000167ab9 */ /* 0x000fc40000000a00 */
[----:B------:R-:W-:Y:S02]  /*1390*/  UIADD3 UR33, UR5, UR10, URZ ;  /* 0x0000000a05217290 */ /* 0x000fe4000fffe03f */
[----:B------:R-:W-:Y:S02]  /*13a0*/  USEL UR38, UR4, UR6, !UP2 ;  /* 0x0000000604267287 */ /* 0x000fe4000d000000 */
[----:B------:R-:W-:Y:S02]  /*13b0*/  @UP0 UIMAD.WIDE.U32 UR4, UR8, UR22, URZ ;  /* 0x00000016080402a5 */ /* 0x000fe4000f8e003f */
[----:B------:R-:W-:Y:S02]  /*13c0*/  ULOP3.LUT UR6, UR9, 0xffffffc0, URZ, 0xc0, !UPT ;  /* 0xffffffc009067892 */ /* 0x000fe4000f8ec03f */
[----:B------:R-:W-:Y:S02]  /*13d0*/  @UP0 UIMAD UR26, UR8, UR23, UR5 ;  /* 0x00000017081a02a4 */ /* 0x000fe4000f8e0205 */
[----:B------:R-:W-:-:S02]  /*13e0*/  UIMAD UR5, UR11, UR15, URZ ;  /* 0x0000000f0b0572a4 */ /* 0x000fc4000f8e023f */
[----:B------:R-:W-:Y:S02]  /*13f0*/  UIADD3 UR14, UR6, -0x40, URZ ;  /* 0xffffffc0060e7890 */ /* 0x000fe4000fffe03f */
[----:B------:R-:W-:Y:S02]  /*1400*/  USHF.R.S32.HI UR34, URZ, 0x6, UR9 ;  /* 0x000000063f227899 */ /* 0x000fe40008011409 */
        /* <DEDUP_REMOVED lines=8> */
[----:B------:R-:W-:-:S04]  /*1490*/  UIMAD UR7, UR21, UR7, UR8 ;  /* 0x00000007150772a4 */ /* 0x000fc8000f8e0208 */
[----:B------:R-:W-:-:S03]  /*14a0*/  UIADD3 UR5, UR5, UR7, URZ ;  /* 0x0000000705057290 */ /* 0x000fc6000fffe03f */
[----:B------:R-:W-:Y:S02]  /*14b0*/  ULDC.64 UR6, c[0x0][0x180] ;  /* 0x0000600000067ab9 */ /* 0x000fe40000000a00 */
[----:B------:R-:W-:Y:S02]  /*14c0*/  UIMAD UR8, UR39, UR6, URZ ;  /* 0x00000006270872a4 */ /* 0x000fe4000f8e023f */
[----:B------:R-:W-:Y:S02]  /*14d0*/  UIMAD.WIDE.U32 UR4, UR32, UR6, UR4 ;  /* 0x00000006200472a5 */ /* 0x000fe4000f8e0004 */
[----:B------:R-:W-:-:S04]  /*14e0*/  UIMAD UR7, UR32, UR7, UR8 ;  /* 0x00000007200772a4 */ /* 0x000fc8000f8e0208 */
[----:B------:R-:W-:Y:S02]  /*14f0*/  UIADD3 UR26, UR5, UR7, URZ ;  /* 0x00000007051a7290 */ /* 0x000fe4000fffe03f */
[----:B------:R-:W-:Y:S02]  /*1500*/  UMOV UR23, UR4 ;  /* 0x0000000400177c82 */ /* 0x000fe40008000000 */
.L_x_131:
        /* <DEDUP_REMOVED lines=9> */
[----:B------:R-:W-:Y:S02]  /*15a0*/  ULDC.64 UR8, c[0x0][0x188] ;  /* 0x0000620000087ab9 */ /* 0x000fe40000000a00 */
[----:B------:R-:W-:Y:S02]  /*15b0*/  UIMAD UR7, UR21, UR7, UR4 ;  /* 0x00000007150772a4 */ /* 0x000fe4000f8e0204 */
[----:B------:R-:W-:-:S04]  /*15c0*/  UIMAD UR4, UR39, UR8, URZ ;  /* 0x00000008270472a4 */ /* 0x000fc8000f8e023f */
[----:B------:R-:W-:Y:S02]  /*15d0*/  UIMAD UR9, UR32, UR9, UR4 ;  /* 0x00000009200972a4 */ /* 0x000fe4000f8e0204 */
[----:B------:R-:W-:-:S04]  /*15e0*/  UIMAD.WIDE.U32 UR4, UR21, UR6, URZ ;  /* 0x00000006150472a5 */ /* 0x000fc8000f8e003f */
[----:B------:R-:W-:-:S04]  /*15f0*/  UIADD3 UR5, UR5, UR7, URZ ;  /* 0x0000000705057290 */ /* 0x000fc8000fffe03f */
[----:B------:R-:W-:-:S04]  /*1600*/  UIMAD.WIDE.U32 UR4, UR32, UR8, UR4 ;  /* 0x00000008200472a5 */ /* 0x000fc8000f8e0004 */
[----:B------:R-:W-:-:S03]  /*1610*/  UIADD3 UR31, UR5, UR9, URZ ;  /* 0x00000009051f7290 */ /* 0x000fc6000fffe03f */
[----:B------:R-:W-:Y:S02]  /*1620*/  UMOV UR30, UR4 ;  /* 0x00000004001e7c82 */ /* 0x000fe40008000000 */
.L_x_132:
        /* <DEDUP_REMOVED lines=8> */
[----:B------:R-:W-:Y:S02]  /*16b0*/  USHF.R.S32.HI UR22, URZ, 0x1f, UR18 ;  /* 0x0000001f3f167899 */ /* 0x000fe40008011412 */
[----:B------:R-:W-:-:S02]  /*16c0*/  @UP2 UMOV UR27, UR4 ;  /* 0x00000004001b2c82 */ /* 0x000fc40008000000 */
        /* <DEDUP_REMOVED lines=8> */
[----:B------:R-:W-:Y:S01]  /*1750*/  UIMAD UR4, UR39, UR8, UR54 ;  /* 0x00000008270472a4 */ /* 0x000fe2000f8e0236 */
[----:B------:R-:W2:Y:S03]  /*1760*/  S2UR UR8, SR_CTAID.X ;  /* 0x00000000000879c3 */ /* 0x000ea60000002500 */
        /* <DEDUP_REMOVED lines=8> */
[----:B------:R-:W-:Y:S01]  /*17f0*/  ULDC.64 UR6, c[0x0][0x3d8] ;  /* 0x0000f60000067ab9 */ /* 0x000fe20000000a00 */
[----:B-1----:R-:W-:Y:S01]  /*1800*/  IMAD.MOV R0, RZ, RZ, -R5 ;  /* 0x000000ffff007224 */ /* 0x002fe200078e0a05 */
[----:B--2---:R-:W-:Y:S01]  /*1810*/  UIMAD.WIDE.U32 UR4, UR8, UR6, URZ ;  /* 0x00000006080472a5 */ /* 0x004fe2000f8e003f */
[----:B------:R-:W-:Y:S02]  /*1820*/  IMAD.MOV.U32 R4, RZ, RZ, RZ ;  /* 0x000000ffff047224 */ /* 0x000fe400078e00ff */
[----:B------:R-:W-:Y:S01]  /*1830*/  IMAD R0, R0, R6, RZ ;  /* 0x0000000600007224 */ /* 0x000fe200078e02ff */
[----:B------:R-:W-:-:S02]  /*1840*/  USEL UR15, UR4, URZ, UP6 ;  /* 0x0000003f040f7287 */ /* 0x000fc4000b000000 */
[----:B------:R-:W-:Y:S01]  /*1850*/  UIMAD UR7, UR8, UR7, UR5 ;  /* 0x00000007080772a4 */ /* 0x000fe2000f8e0205 */
[----:B------:R-:W-:Y:S01]  /*1860*/  IMAD.HI.U32 R0, R5, R0, R4 ;  /* 0x0000000005007227 */ /* 0x000fe200078e0004 */
[----:B------:R-:W-:Y:S02]  /*1870*/  USHF.L.U64.HI UR4, UR32, 0x7, UR39 ;  /* 0x0000000720047899 */ /* 0x000fe40008010227 */
[----:B------:R-:W-:Y:S02]  /*1880*/  USHF.L.U32 UR8, UR32, 0x7, URZ ;  /* 0x0000000720087899 */ /* 0x000fe4000800063f */
[----:B------:R-:W-:Y:S01]  /*1890*/  USEL UR5, UR4, URZ, UP1 ;  /* 0x0000003f04057287 */ /* 0x000fe20008800000 */
[----:B------:R-:W-:Y:S01]  /*18a0*/  IMAD.HI.U32 R0, R0, R3, RZ ;  /* 0x0000000300007227 */ /* 0x000fe200078e00ff */
[----:B------:R-:W-:-:S03]  /*18b0*/  USEL UR4, UR8, URZ, UP1 ;  /* 0x0000003f08047287 */ /* 0x000fc60008800000 */
[----:B------:R-:W-:Y:S01]  /*18c0*/  IMAD.MOV R4, RZ, RZ, -R0 ;  /* 0x000000ffff047224 */ /* 0x000fe200078e0a00 */
[----:B------:R-:W-:Y:S02]  /*18d0*/  UIADD3 UR4, UP1, UR14, UR4, URZ ;  /* 0x000000040e047290 */ /* 0x000fe4000ff3e03f */
[----:B------:R-:W-:Y:S01]  /*18e0*/  ULDC UR8, c[0x0][0x234] ;  /* 0x00008d0000087ab9 */ /* 0x000fe20000000800 */
[C---:B------:R-:W-:Y:S01]  /*18f0*/  IMAD R3, R6.reuse, R4, R3 ;  /* 0x0000000406037224 */ /* 0x040fe200078e0203 */
[----:B------:R-:W-:Y:S02]  /*1900*/  UIADD3.X UR6, UR29, UR5, URZ, UP1, !UPT ;  /* 0x000000051d067290 */ /* 0x000fe40008ffe43f */
[----:B------:R-:W-:Y:S02]  /*1910*/  UIMAD UR5, UR37, UR4, URZ ;  /* 0x00000004250572a4 */ /* 0x000fe4000f8e023f */
[----:B------:R-:W-:Y:S02]  /*1920*/  ISETP.GT.U32.AND P0, PT, R6, R3, PT ;  /* 0x000000030600720c */ /* 0x000fe40003f04070 */
[----:B------:R-:W-:-:S02]  /*1930*/  UIMAD UR6, UR36, UR6, UR5 ;  /* 0x00000006240672a4 */ /* 0x000fc4000f8e0205 */
        /* <DEDUP_REMOVED lines=22> */
.L_x_133:
[----:B------:R-:W-:Y:S02]  /*1aa0*/  UMOV UR6, UR52 ;  /* 0x0000003400067c82 */ /* 0x000fe40008000000 */
.L_x_134:
[----:B------:R-:W1:Y:S01]  /*1ab0*/  S2R R15, SR_TID.X ;  /* 0x00000000000f7919 */ /* 0x000e620000002100 */
[----:B------:R-:W-:Y:S01]  /*1ac0*/  UIADD3 UR4, UP4, UP3, UR4, UR46, UR48 ;  /* 0x0000002e04047290 */ /* 0x000fe2000fb9e030 */
[----:B------:R-:W-:Y:S01]  /*1ad0*/  SHF.R.S32.HI R249, RZ, 0x1f, R248 ;  /* 0x0000001ffff97819 */ /* 0x000fe200000114f8 */
[----:B------:R-:W-:Y:S01]  /*1ae0*/  UIADD3 UR10, UR14, UR10, URZ ;  /* 0x0000000a0e0a7290 */ /* 0x000fe2000fffe03f */
[----:B------:R-:W-:Y:S01]  /*1af0*/  IMAD.U32 R9, RZ, RZ, UR35 ;  /* 0x00000023ff097e24 */ /* 0x000fe2000f8e00ff */
[----:B------:R-:W-:Y:S01]  /*1b00*/  UIADD3 UR25, UP2, UP1, UR15, UR4, UR17 ;  /* 0x000000040f197290 */ /* 0x000fe2000f95e011 */
[----:B------:R-:W-:Y:S01]  /*1b10*/  BSSY B1, `(.L_x_130) ;  /* 0x000086f000017945 */ /* 0x000fe20003800000 */
        /* <DEDUP_REMOVED lines=17> */
[----:B------:R-:W-:Y:S01]  /*1c30*/  UIADD3 UR4, UR14, UR6, URZ ;  /* 0x000000060e047290 */ /* 0x000fe2000fffe03f */
[----:B------:R-:W-:Y:S01]  /*1c40*/  IADD3.X R7, R17, UR29, RZ, P0, !PT ;  /* 0x0000001d11077c10 */ /* 0x000fe200087fe4ff */
[----:B------:R-:W-:Y:S01]  /*1c50*/  IMAD.WIDE.U32 R4, R0, c[0x0][0x190], R248 ;  /* 0x0000640000047a25 */ /* 0x000fe200078e00f8 */
[----:B------:R-:W-:-:S03]  /*1c60*/  UMOV UR29, 0x4 ;  /* 0x00000004001d7882 */ /* 0x000fc60000000000 */
[----:B------:R-:W-:Y:S01]  /*1c70*/  IMAD R7, R7, c[0x0][0x190], RZ ;  /* 0x0000640007077a24 */ /* 0x000fe200078e02ff */
[----:B------:R-:W-:-:S03]  /*1c80*/  IADD3 R6, P0, R4, UR38, RZ ;  /* 0x0000002604067c10 */ /* 0x000fc6000ff1e0ff */
[----:B------:R-:W-:-:S05]  /*1c90*/  IMAD R0, R0, c[0x0][0x194], R7 ;  /* 0x0000650000007a24 */ /* 0x000fca00078e0207 */
[----:B------:R-:W-:Y:S01]  /*1ca0*/  IADD3.X R7, R5, UR33, R0, P0, !PT ;  /* 0x0000002105077c10 */ /* 0x000fe200087fe400 */
[----:B------:R-:W-:Y:S01]  /*1cb0*/  IMAD.U32 R0, RZ, RZ, UR14 ;  /* 0x0000000eff007e24 */ /* 0x000fe2000f8e00ff */
[----:B------:R-:W-:Y:S01]  /*1cc0*/  ULDC.64 UR14, c[0x0][0x3c8] ;  /* 0x0000f200000e7ab9 */ /* 0x000fe20000000a00 */
[----:B------:R-:W-:Y:S01]  /*1cd0*/  IADD3 R4, P0, R248, UR27, RZ ;  /* 0x0000001bf8047c10 */ /* 0x000fe2000ff1e0ff */
[----:B------:R-:W-:Y:S01]  /*1ce0*/  UIMAD.WIDE UR4, UR4, UR29, UR14 ;  /* 0x0000001d040472a5 */ /* 0x000fe2000f8e020e */
[----:B------:R-:W-:Y:S02]  /*1cf0*/  IMAD.WIDE.U32 R6, R9, c[0x0][0x1a8], R6 ;  /* 0x00006a0009067a25 */ /* 0x000fe400078e0006 */
[----:B------:R-:W-:-:S03]  /*1d00*/  IADD3.X R5, R249, UR28, RZ, P0, !PT ;  /* 0x0000001cf9057c10 */ /* 0x000fc600087fe4ff */
[----:B------:R-:W-:Y:S01]  /*1d10*/  IADD3 R10, R7, UR9, RZ ;  /* 0x00000009070a7c10 */ /* 0x000fe2000fffe0ff */
[----:B------:R-:W-:Y:S01]  /*1d20*/  UMOV UR15, UR4 ;  /* 0x00000004000f7c82 */ /* 0x000fe20008000000 */
[----:B------:R-:W-:Y:S01]  /*1d30*/  IMAD.WIDE.U32 R4, R0, c[0x0][0x370], R4 ;  /* 0x0000dc0000047a25 */ /* 0x000fe200078e0004 */
[----:B------:R-:W-:Y:S01]  /*1d40*/  UIADD3 UR4, -UR16, UR20, UR18 ;  /* 0x0000001410047290 */ /* 0x000fe2000fffe112 */
[----:B------:R-:W-:Y:S01]  /*1d50*/  LEA.HI R0, R8, R15, RZ, 0x5 ;  /* 0x0000000f08007211 */ /* 0x000fe200078f28ff */
[----:B------:R-:W-:Y:S01]  /*1d60*/  UMOV UR14, UR5 ;  /* 0x00000005000e7c82 */ /* 0x000fe20008000000 */
[----:B------:R-:W-:Y:S01]  /*1d70*/  IMAD R7, R17, c[0x0][0x370], RZ ;  /* 0x0000dc0011077a24 */ /* 0x000fe200078e02ff */
[----:B------:R-:W-:Y:S01]  /*1d80*/  UIADD3 UR4, UR4, -UR17, URZ ;  /* 0x8000001104047290 */ /* 0x000fe2000fffe03f */
[----:B------:R-:W-:Y:S02]  /*1d90*/  LOP3.LUT R8, R0, 0xffffffe0, RZ, 0xc0, !PT ;  /* 0xffffffe000087812 */ /* 0x000fe400078ec0ff */
[----:B------:R-:W-:Y:S01]  /*1da0*/  SHF.R.S32.HI R0, RZ, 0x5, R0 ;  /* 0x00000005ff007819 */ /* 0x000fe20000011400 */
[----:B------:R-:W-:Y:S01]  /*1db0*/  USHF.R.S32.HI UR17, URZ, 0x1f, UR4 ;  /* 0x0000001f3f117899 */ /* 0x000fe20008011404 */
[----:B------:R-:W-:Y:S01]  /*1dc0*/  IADD3 R5, R5, UR7, RZ ;  /* 0x0000000705057c10 */ /* 0x000fe2000fffe0ff */
[----:B------:R-:W-:Y:S01]  /*1dd0*/  IMAD.IADD R15, R15, 0x1, -R8 ;  /* 0x000000010f0f7824 */ /* 0x000fe200078e0a08 */
[----:B------:R-:W-:Y:S01]  /*1de0*/  LEA R245, P4, R6, c[0x0][0x160], 0x1 ;  /* 0x0000580006f57a11 */ /* 0x000fe200078808ff */
[----:B------:R-:W-:-:S02]  /*1df0*/  ULEA.HI UR17, UR17, UR4, URZ, 0x6 ;  /* 0x0000000411117291 */ /* 0x000fc4000f8f303f */
[----:B------:R-:W-:Y:S01]  /*1e00*/  IMAD R0, R0, UR47, R15 ;  /* 0x0000002f00007c24 */ /* 0x000fe2000f8e020f */
[----:B------:R-:W-:Y:S01]  /*1e10*/  ULDC.64 UR4, c[0x0][0x200] ;  /* 0x0000800000047ab9 */ /* 0x000fe20000000a00 */
[----:B------:R-:W-:Y:S01]  /*1e20*/  IMAD.WIDE.U32 R4, R9, c[0x0][0x378], R4 ;  /* 0x0000de0009047a25 */ /* 0x000fe200078e0004 */
[----:B------:R-:W-:Y:S01]  /*1e30*/  USHF.R.S32.HI UR17, URZ, 0x6, UR17 ;  /* 0x000000063f117899 */ /* 0x000fe20008011411 */
[----:B------:R-:W-:Y:S01]  /*1e40*/  LEA.HI.X R243, R6, c[0x0][0x164], R10, 0x1, P4 ;  /* 0x0000590006f37a11 */ /* 0x000fe200020f0c0a */
[----:B------:R-:W-:Y:S01]  /*1e50*/  UIADD3 UR7, UR34, -0x1, URZ ;  /* 0xffffffff22077890 */ /* 0x000fe2000fffe03f */
[C---:B------:R-:W-:Y:S01]  /*1e60*/  IADD3 R8, P0, R0.reuse, UR25, RZ ;  /* 0x0000001900087c10 */ /* 0x040fe2000ff1e0ff */
[----:B------:R-:W-:Y:S01]  /*1e70*/  UISETP.LT.AND UP1, UPT, URZ, UR17, UPT ;  /* 0x000000113f00728c */ /* 0x000fe2000bf21270 */
[----:B------:R-:W-:Y:S02]  /*1e80*/  IADD3 R5, R5, UR8, RZ ;  /* 0x0000000805057c10 */ /* 0x000fe4000fffe0ff */
[----:B------:R-:W-:Y:S01]  /*1e90*/  LEA.HI.X.SX32 R9, R0, UR11, 0x1, P0 ;  /* 0x0000000b00097c11 */ /* 0x000fe200080f0eff */
[----:B------:R-:W-:Y:S01]  /*1ea0*/  USEL UR17, URZ, UR17, !UP1 ;  /* 0x000000113f117287 */ /* 0x000fe2000c800000 */
[C---:B------:R-:W-:Y:S01]  /*1eb0*/  IMAD R0, R3.reuse, c[0x0][0x374], R7 ;  /* 0x0000dd0003007a24 */ /* 0x040fe200078e0207 */
[----:B------:R-:W-:Y:S01]  /*1ec0*/  LEA R242, P2, R8, c[0x0][0x350], 0x2 ;  /* 0x0000d40008f27a11 */ /* 0x000fe200078410ff */
[----:B------:R-:W-:Y:S01]  /*1ed0*/  IMAD.WIDE.U32 R4, R3, c[0x0][0x370], R4 ;  /* 0x0000dc0003047a25 */ /* 0x000fe200078e0004 */
[----:B------:R-:W-:-:S02]  /*1ee0*/  UISETP.GT.AND UP1, UPT, UR34, UR17, UPT ;  /* 0x000000112200728c */ /* 0x000fc4000bf24270 */
[----:B------:R-:W-:Y:S01]  /*1ef0*/  UIMAD.WIDE UR10, UR10, UR29, UR4 ;  /* 0x0000001d0a0a72a5 */ /* 0x000fe2000f8e0204 */
[----:B------:R-:W-:Y:S01]  /*1f00*/  IMAD.IADD R0, R5, 0x1, R0 ;  /* 0x0000000105007824 */ /* 0x000fe200078e0200 */
[----:B------:R-:W-:Y:S02]  /*1f10*/  LEA R246, P3, R4, c[0x0][0x330], 0x1 ;  /* 0x0000cc0004f67a11 */ /* 0x000fe400078608ff */
[----:B------:R-:W-:Y:S02]  /*1f20*/  PLOP3.LUT P0, PT, PT, PT, UP1, 0x80, 0x0 ;  /* 0x000000000000781c */ /* 0x000fe40003f0f018 */
[----:B------:R-:W-:Y:S02]  /*1f30*/  LEA.HI.X R241, R8, c[0x0][0x354], R9, 0x2, P2 ;  /* 0x0000d50008f17a11 */ /* 0x000fe400010f1409 */
[----:B------:R-:W-:-:S09]  /*1f40*/  LEA.HI.X R244, R4, c[0x0][0x334], R0, 0x1, P3 ;  /* 0x0000cd0004f47a11 */ /* 0x000fd200018f0c00 */
        /* <DEDUP_REMOVED lines=19> */
.L_x_136:
        /* <DEDUP_REMOVED lines=18> */
.L_x_137:
        /* <DEDUP_REMOVED lines=34> */
.L_x_139:
[----:B-1----:R-:W-:Y:S05]  /*23c0*/  BSYNC B0 ;  /* 0x0000000000007941 */ /* 0x002fea0003800000 */
.L_x_138:
        /* <DEDUP_REMOVED lines=19> */
.L_x_141:
[----:B------:R-:W-:Y:S05]  /*2500*/  BSYNC B0 ;  /* 0x0000000000007941 */ /* 0x000fea0003800000 */
.L_x_140:
        /* <DEDUP_REMOVED lines=30> */
.L_x_143:
[----:B------:R-:W-:Y:S05]  /*26f0*/  BSYNC B0 ;  /* 0x0000000000007941 */ /* 0x000fea0003800000 */
.L_x_142:
        /* <DEDUP_REMOVED lines=18> */
.L_x_135:
[----:B------:R-:W2:Y:S01]  /*2820*/  LDL R18, [R1+0x2c] ;  /* 0x00002c0001127983 */ /* 0x000ea20000100800 */
[----:B------:R-:W-:Y:S01]  /*2830*/  PLOP3.LUT P0, PT, PT, PT, UP6, 0x80, 0x0 ;  /* 0x000000000000781c */ /* 0x000fe20003f0f068 */
[----:B------:R-:W-:Y:S01]  /*2840*/  ULDC.64 UR4, c[0x0][0x1a0] ;  /* 0x0000680000047ab9 */ /* 0x000fe20000000a00 */
[----:B------:R-:W-:Y:S01]  /*2850*/  IMAD.U32 R4, RZ, RZ, UR18 ;  /* 0x00000012ff047e24 */ /* 0x000fe2000f8e00ff */
[----:B------:R-:W-:Y:S01]  /*2860*/  UIMAD UR4, UR22, UR4, URZ ;  /* 0x00000004160472a4 */ /* 0x000fe2000f8e023f */
[----:B------:R-:W-:Y:S02]  /*2870*/  BSSY B0, `(.L_x_145) ;  /* 0x000003b000007945 */ /* 0x000fe40003800000 */
[----:B------:R-:W-:Y:S01]  /*2880*/  IMAD.WIDE.U32 R4, R4, c[0x0][0x1a0], R248 ;  /* 0x0000680004047a25 */ /* 0x000fe200078e00f8 */
[----:B------:R-:W-:Y:S02]  /*2890*/  UIMAD UR4, UR18, UR5, UR4 ;  /* 0x00000005120472a4 */ /* 0x000fe4000f8e0204 */
[----:B------:R-:W-:-:S04]  /*28a0*/  ULEA.HI UR5, UR7, UR7, URZ, 0x1 ;  /* 0x0000000707057291 */ /* 0x000fc8000f8f083f */
[----:B------:R-:W-:Y:S01]  /*28b0*/  @P0 BAR.SYNC.DEFER_BLOCKING 0x0 ;  /* 0x0000000000000b1d */ /* 0x000fe20000010000 */
[----:B------:R-:W-:Y:S01]  /*28c0*/  IMAD.U32 R7, RZ, RZ, UR4 ;  /* 0x00000004ff077e24 */ /* 0x000fe2000f8e00ff */
[----:B------:R-:W-:Y:S01]  /*28d0*/  UIMAD UR4, UR19, -0x80, UR16 ;  /* 0xffffff80130478a4 */ /* 0x000fe2000f8e0210 */
[----:B------:R-:W-:Y:S01]  /*28e0*/  IADD3 R6, P2, R4, UR30, RZ ;  /* 0x0000001e04067c10 */ /* 0x000fe2000ff5e0ff */
[----:B------:R-:W-:Y:S01]  /*28f0*/  ULOP3.LUT UR5, UR5, 0xfffffffe, URZ, 0xc0, !UPT ;  /* 0xfffffffe05057892 */ /* 0x000fe2000f8ec03f */
[----:B------:R-:W-:Y:S02]  /*2900*/  IMAD R4, R16, c[0x0][0x1b8], RZ ;  /* 0x00006e0010047a24 */ /* 0x000fe400078e02ff */
[----:B------:R-:W-:Y:S01]  /*2910*/  IADD3.X R7, R5, UR31, R7, P2, !PT ;  /* 0x0000001f05077c10 */ /* 0x000fe200097fe407 */
[----:B------:R-:W-:Y:S01]  /*2920*/  UIADD3 UR5, UR7, -UR5, URZ ;  /* 0x8000000507057290 */ /* 0x000fe2000fffe03f */
[----:B------:R-:W-:Y:S01]  /*2930*/  ISETP.GE.AND P1, PT, R3, UR4, PT ;  /* 0x0000000403007c0c */ /* 0x000fe2000bf26270 */
[----:B------:R-:W-:-:S02]  /*2940*/  IMAD R4, R14, c[0x0][0x1bc], R4 ;  /* 0x00006f000e047a24 */ /* 0x000fc400078e0204 */
[----:B------:R-:W-:Y:S01]  /*2950*/  IMAD.WIDE.U32 R6, R14, c[0x0][0x1b8], R6 ;  /* 0x00006e000e067a25 */ /* 0x000fe200078e0006 */
[----:B------:R-:W-:-:S04]  /*2960*/  UISETP.NE.AND UP0, UPT, UR5, 0x1, UPT ;  /* 0x000000010500788c */ /* 0x000fc8000bf05270 */
[----:B------:R-:W-:Y:S02]  /*2970*/  IADD3 R13, R7, R4, RZ ;  /* 0x00000004070d7210 */ /* 0x000fe40007ffe0ff */
[----:B--2---:R-:W-:-:S05]  /*2980*/  SHF.L.U32 R0, R18, 0x1, RZ ;  /* 0x0000000112007819 */ /* 0x004fca00000006ff */
        /* <DEDUP_REMOVED lines=41> */
.L_x_146:
[----:B------:R-:W-:Y:S05]  /*2c20*/  BSYNC B0 ;  /* 0x0000000000007941 */ /* 0x000fea0003800000 */
.L_x_145:
        /* <DEDUP_REMOVED lines=41> */
.L_x_148:
[----:B------:R-:W-:Y:S05]  /*2ec0*/  BSYNC B0 ;  /* 0x0000000000007941 */ /* 0x000fea0003800000 */
.L_x_147:
        /* <DEDUP_REMOVED lines=39> */
.L_x_150:
[----:B------:R-:W-:Y:S05]  /*3140*/  BSYNC B0 ;  /* 0x0000000000007941 */ /* 0x000fea0003800000 */
.L_x_149:
        /* <DEDUP_REMOVED lines=19> */
.L_x_152:
        /* <DEDUP_REMOVED lines=36> */
.L_x_153:
[----:B------:R-:W-:Y:S05]  /*34c0*/  BSYNC B0 ;  /* 0x0000000000007941 */ /* 0x000fea0003800000 */
.L_x_151:
[C---:B-1----:R-:W-:Y:S01]  /*34d0*/  IADD3 R5, R250.reuse, 0x8, RZ ;  /* 0x00000008fa057810 */ /* 0x042fe20007ffe0ff */
[----:B--2-4-:R-:W-:Y:S01]  /*34e0*/  IMAD.MOV.U32 R9, RZ, RZ, 0x7f800000 ;  /* 0x7f800000ff097424 */ /* 0x014fe200078e00ff */
[C---:B------:R-:W-:Y:S01]  /*34f0*/  IADD3 R4, R250.reuse, 0x20, RZ ;  /* 0x00000020fa047810 */ /* 0x040fe20007ffe0ff */
[----:B------:R-:W-:Y:S01]  /*3500*/  IMAD.MOV.U32 R251, RZ, RZ, 0x7f800000 ;  /* 0x7f800000fffb7424 */ /* 0x000fe200078e00ff */
[----:B------:R-:W-:Y:S01]  /*3510*/  ISETP.GE.AND P6, PT, R250, UR4, PT ;  /* 0x00000004fa007c0c */ /* 0x000fe2000bfc6270 */
[----:B------:R-:W-:Y:S01]  /*3520*/  IMAD.MOV.U32 R7, RZ, RZ, 0x4 ;  /* 0x00000004ff077424 */ /* 0x000fe200078e00ff */
[----:B------:R-:W-:Y:S02]  /*3530*/  ISETP.GE.AND P4, PT, R5, UR4, PT ;  /* 0x0000000405007c0c */ /* 0x000fe4000bf86270 */
[----:B------:R-:W-:Y:S01]  /*3540*/  ISETP.GE.AND P3, PT, R4, UR4, PT ;  /* 0x0000000404007c0c */ /* 0x000fe2000bf66270 */
[----:B------:R-:W-:Y:S01]  /*3550*/  IMAD.MOV.U32 R4, RZ, RZ, 0x4 ;  /* 0x00000004ff047424 */ /* 0x000fe200078e00ff */
[----:B------:R-:W-:-:S02]  /*3560*/  MOV R8, 0x7f800000 ;  /* 0x7f80000000087802 */ /* 0x000fc40000000f00 */
[C---:B------:R-:W-:Y:S01]  /*3570*/  IADD3 R6, R250.reuse, 0x28, RZ ;  /* 0x00000028fa067810 */ /* 0x040fe20007ffe0ff */
[----:B------:R-:W-:Y:S01]  /*3580*/  IMAD.WIDE R4, R250, R4, UR10 ;  /* 0x0000000afa047e25 */ /* 0x000fe2000f8e0204 */
[----:B------:R-:W-:Y:S02]  /*3590*/  MOV R252, 0x7f800000 ;  /* 0x7f80000000fc7802 */ /* 0x000fe40000000f00 */
[----:B------:R-:W-:Y:S01]  /*35a0*/  ISETP.GE.AND P2, PT, R6, UR4, PT ;  /* 0x0000000406007c0c */ /* 0x000fe2000bf46270 */
[----:B------:R-:W-:Y:S01]  /*35b0*/  ULDC.64 UR4, c[0x0][0x198] ;  /* 0x0000660000047ab9 */ /* 0x000fe20000000a00 */
[----:B------:R1:W2:Y:S04]  /*35c0*/  @!P6 LDG.E R9, [R4.64] ;  /* 0x0000000c0409e981 */ /* 0x0002a8000c1e1900 */
[----:B------:R1:W4:Y:S01]  /*35d0*/  @!P4 LDG.E R8, [R4.64+0x20] ;  /* 0x0000200c0408c981 */ /* 0x000322000c1e1900 */
[----:B------:R-:W-:-:S03]  /*35e0*/  UIMAD UR4, UR22, UR4, URZ ;  /* 0x00000004160472a4 */ /* 0x000fc6000f8e023f */
[----:B------:R1:W5:Y:S01]  /*35f0*/  @!P3 LDG.E R251, [R4.64+0x80] ;  /* 0x0000800c04fbb981 */ /* 0x000362000c1e1900 */
[----:B------:R-:W-:Y:S02]  /*3600*/  UIMAD UR4, UR18, UR5, UR4 ;  /* 0x00000005120472a4 */ /* 0x000fe4000f8e0204 */
[----:B------:R-:W-:Y:S01]  /*3610*/  @!P2 IMAD.WIDE R6, R6, R7, UR10 ;  /* 0x0000000a0606ae25 */ /* 0x000fe2000f8e0207 */
[----:B------:R3:W-:Y:S04]  /*3620*/  @P1 STS [R0+0x9000], RZ ;  /* 0x009000ff00001388 */ /* 0x0007e80000000800 */
[----:B------:R3:W-:Y:S04]  /*3630*/  @P1 STS [R0+0x9004], RZ ;  /* 0x009004ff00001388 */ /* 0x0007e80000000800 */
[----:B------:R3:W-:Y:S04]  /*3640*/  @P1 STS.64 [R0+0x9008], RZ ;  /* 0x009008ff00001388 */ /* 0x0007e80000000a00 */
[----:B------:R3:W-:Y:S04]  /*3650*/  @P1 STS.128 [R0+0xb000], RZ ;  /* 0x00b000ff00001388 */ /* 0x0007e80000000c00 */
[----:B------:R3:W-:Y:S04]  /*3660*/  @P1 STS.128 [R0+0xd000], RZ ;  /* 0x00d000ff00001388 */ /* 0x0007e80000000c00 */
[----:B------:R3:W5:Y:S01]  /*3670*/  @!P2 LDG.E R252, [R6.64] ;  /* 0x0000000c06fca981 */ /* 0x000762000c1e1900 */
[----:B-1----:R-:W-:-:S05]  /*3680*/  MOV R4, UR18 ;  /* 0x0000001200047c02 */ /* 0x002fca0008000f00 */
[----:B------:R-:W-:Y:S01]  /*3690*/  IMAD.WIDE.U32 R4, R4, c[0x0][0x198], R248 ;  /* 0x0000660004047a25 */ /* 0x000fe200078e00f8 */
[----:B------:R-:W-:Y:S04]  /*36a0*/  BSSY B0, `(.L_x_154) ;  /* 0x000002e000007945 */ /* 0x000fe80003800000 */
[----:B---3--:R-:W-:Y:S01]  /*36b0*/  IADD3 R6, P2, R4, UR23, RZ ;  /* 0x0000001704067c10 */ /* 0x008fe2000ff5e0ff */
[----:B------:R-:W-:-:S05]  /*36c0*/  IMAD.U32 R4, RZ, RZ, UR4 ;  /* 0x00000004ff047e24 */ /* 0x000fca000f8e00ff */
[----:B------:R-:W-:Y:S01]  /*36d0*/  IADD3.X R7, R5, UR26, R4, P2, !PT ;  /* 0x0000001a05077c10 */ /* 0x000fe200097fe404 */
[----:B------:R-:W-:-:S04]  /*36e0*/  IMAD R4, R16, c[0x0][0x1b0], RZ ;  /* 0x00006c0010047a24 */ /* 0x000fc800078e02ff */
[C---:B------:R-:W-:Y:S02]  /*36f0*/  IMAD R4, R14.reuse, c[0x0][0x1b4], R4 ;  /* 0x00006d000e047a24 */ /* 0x040fe400078e0204 */
[----:B------:R-:W-:-:S05]  /*3700*/  IMAD.WIDE.U32 R6, R14, c[0x0][0x1b0], R6 ;  /* 0x00006c000e067a25 */ /* 0x000fca00078e0006 */
[----:B------:R-:W-:Y:S01]  /*3710*/  IADD3 R13, R7, R4, RZ ;  /* 0x00000004070d7210 */ /* 0x000fe20007ffe0ff */
[----:B--2---:R1:W-:Y:S04]  /*3720*/  STL [R1], R9 ;  /* 0x0000000901007387 */ /* 0x0043e80000100800 */
[----:B----4-:R1:W-:Y:S01]  /*3730*/  STL [R1+0x4], R8 ;  /* 0x0000040801007387 */ /* 0x0103e20000100800 */
[----:B------:R-:W-:Y:S05]  /*3740*/  @P1 BRA `(.L_x_155) ;  /* 0x0000023000001947 */ /* 0x000fea0003800000 */
[----:B-1----:R-:W2:Y:S04]  /*3750*/  LDL R9, [R1+0x8] ;  /* 0x0000080001097983 */ /* 0x002ea80000100800 */
        /* <DEDUP_REMOVED lines=34> */
.L_x_155:
[----:B------:R-:W-:Y:S05]  /*3980*/  BSYNC B0 ;  /* 0x0000000000007941 */ /* 0x000fea0003800000 */
.L_x_154:
[----:B------:R2:W-:Y:S01]  /*3990*/  @P5 STS.128 [R0+0xa000], RZ ;  /* 0x00a000ff00005388 */ /* 0x0005e20000000c00 */
[----:B------:R-:W-:Y:S03]  /*39a0*/  BSSY B0, `(.L_x_156) ;  /* 0x0000025000007945 */ /* 0x000fe60003800000 */
[----:B------:R2:W-:Y:S04]  /*39b0*/  @P5 STS.128 [R0+0xc000], RZ ;  /* 0x00c000ff00005388 */ /* 0x0005e80000000c00 */
[----:B------:R2:W-:Y:S01]  /*39c0*/  @P5 STS.128 [R0+0xe000], RZ ;  /* 0x00e000ff00005388 */ /* 0x0005e20000000c00 */
[----:B------:R-:W-:Y:S05]  /*39d0*/  @P5 BRA `(.L_x_157) ;  /* 0x0000021000005947 */ /* 0x000fea0003800000 */
[----:B-1----:R-:W3:Y:S04]  /*39e0*/  LDL R8, [R1+0x8] ;  /* 0x0000080001087983 */ /* 0x002ee80000100800 */
        /* <DEDUP_REMOVED lines=10> */
[----:B---3--:R-:W-:Y:S02]  /*3a90*/  ISETP.GE.AND P4, PT, R8, c[0x0][0x220], PT ;  /* 0x0000880008007a0c */ /* 0x008fe40003f86270 */
[C---:B------:R-:W-:Y:S02]  /*3aa0*/  @!P5 LEA R8, P6, R10.reuse, c[0x0][0x168], 0x1 ;  /* 0x00005a000a08da11 */ /* 0x040fe400078c08ff */
[----:B----4-:R-:W-:Y:S02]  /*3ab0*/  ISETP.GE.AND P2, PT, R5, c[0x0][0x220], PT ;  /* 0x0000880005007a0c */ /* 0x010fe40003f46270 */
[----:B------:R-:W-:-:S05]  /*3ac0*/  @!P5 LEA.HI.X R9, R10, c[0x0][0x16c], R3, 0x1, P6 ;  /* 0x00005b000a09da11 */ /* 0x000fca00030f0c03 */
[----:B------:R-:W-:Y:S01]  /*3ad0*/  @!PT LDS RZ, [RZ] ;  /* 0x00000000fffff984 */ /* 0x000fe20000000800 */
[----:B------:R-:W-:Y:S01]  /*3ae0*/  @!PT LDS RZ, [RZ] ;  /* 0x00000000fffff984 */ /* 0x000fe20000000800 */
[----:B------:R-:W-:Y:S01]  /*3af0*/  @!PT LDS RZ, [RZ] ;  /* 0x00000000fffff984 */ /* 0x000fe20000000800 */
[----:B------:R1:W-:Y:S02]  /*3b00*/  @!P5 LDGSTS.E.BYPASS.LTC128B.128 [R0+0xa000], [R8.64] ;  /* 0x0a0000000800dfae */ /* 0x0003e4000b901d4c */
[C---:B------:R-:W-:Y:S02]  /*3b10*/  @!P4 LEA R6, P3, R10.reuse, c[0x0][0x168], 0x1 ;  /* 0x00005a000a06ca11 */ /* 0x040fe400078608ff */
[----:B------:R1:W-:Y:S02]  /*3b20*/  @P4 STS.128 [R0+0xc000], RZ ;  /* 0x00c000ff00004388 */ /* 0x0003e40000000c00 */
[C---:B------:R-:W-:Y:S02]  /*3b30*/  @!P2 LEA R4, P1, R10.reuse, c[0x0][0x168], 0x1 ;  /* 0x00005a000a04aa11 */ /* 0x040fe400078208ff */
[C-C-:B------:R-:W-:Y:S02]  /*3b40*/  @!P4 LEA.HI.X R7, R10.reuse, c[0x0][0x16c], R3.reuse, 0x1, P3 ;  /* 0x00005b000a07ca11 */ /* 0x140fe400018f0c03 */
[----:B------:R-:W-:-:S03]  /*3b50*/  @!P2 LEA.HI.X R5, R10, c[0x0][0x16c], R3, 0x1, P1 ;  /* 0x00005b000a05aa11 */ /* 0x000fc600008f0c03 */
        /* <DEDUP_REMOVED lines=8> */
[----:B------:R1:W-:Y:S02]  /*3be0*/  @!P2 LDGSTS.E.BYPASS.LTC128B.128 [R0+0xe000], [R4.64+0x80] ;  /* 0x0e0000800400afae */ /* 0x0003e4000b901d4c */
.L_x_157:
[----:B------:R-:W-:Y:S05]  /*3bf0*/  BSYNC B0 ;  /* 0x0000000000007941 */ /* 0x000fea0003800000 */
.L_x_156:
[----:B------:R-:W0:Y:S01]  /*3c00*/  LDGDEPBAR ;  /* 0x00000000000079af */ /* 0x000e220000000000 */
[----:B-1----:R-:W-:Y:S02]  /*3c10*/  IMAD.MOV.U32 R6, RZ, RZ, c[0x0][0x308] ;  /* 0x0000c200ff067624 */ /* 0x002fe400078e00ff */
[----:B------:R-:W-:Y:S01]  /*3c20*/  IMAD.MOV.U32 R7, RZ, RZ, c[0x0][0x30c] ;  /* 0x0000c300ff077624 */ /* 0x000fe200078e00ff */
[----:B------:R-:W-:-:S04]  /*3c30*/  DEPBAR.LE SB0, 0x1 ;  /* 0x000080400000791a */ /* 0x000fc80000000000 */
[----:B------:R-:W-:Y:S06]  /*3c40*/  BAR.SYNC.DEFER_BLOCKING 0x0 ;  /* 0x0000000000007b1d */ /* 0x000fec0000010000 */
[----:B------:R1:W3:Y:S04]  /*3c50*/  LDG.E.64 R4, [R6.64+0x8] ;  /* 0x0000080c06047981 */ /* 0x0002e8000c1e1b00 */
[----:B------:R-:W4:Y:S04]  /*3c60*/  S2R R8, SR_TID.X ;  /* 0x0000000000087919 */ /* 0x000f280000002100 */
[----:B------:R-:W2:Y:S02]  /*3c70*/  S2R R9, SR_TID.X ;  /* 0x0000000000097919 */ /* 0x000ea40000002100 */
[----:B--2---:R-:W-:-:S02]  /*3c80*/  SHF.R.S32.HI R0, RZ, 0x1f, R15 ;  /* 0x0000001fff007819 */ /* 0x004fc4000001140f */
[----:B------:R-:W2:Y:S04]  /*3c90*/  LDSM.16.M88.4 R172, [R221+0xf000] ;  /* 0x00f00000ddac783b */ /* 0x000ea80000000200 */
[----:B------:R-:W2:Y:S04]  /*3ca0*/  LDSM.16.M88.4 R176, [R221+0xf400] ;  /* 0x00f40000ddb0783b */ /* 0x000ea80000000200 */
[----:B------:R-:W2:Y:S04]  /*3cb0*/  LDSM.16.M88.4 R180, [R222+0xf000] ;  /* 0x00f00000deb4783b */ /* 0x000ea80000000200 */
[----:B------:R-:W2:Y:S04]  /*3cc0*/  LDSM.16.M88.4 R184, [R222+0xf400] ;  /* 0x00f40000deb8783b */ /* 0x000ea80000000200 */
[----:B-1----:R-:W2:Y:S01]  /*3cd0*/  LDG.E.64 R6, [R6.64] ;  /* 0x0000000c06067981 */ /* 0x002ea2000c1e1b00 */
[----:B----4-:R-:W-:Y:S01]  /*3ce0*/  SHF.R.S32.HI R8, RZ, 0x1f, R8 ;  /* 0x0000001fff087819 */ /* 0x010fe20000011408 */
[----:B------:R-:W-:Y:S01]  /*3cf0*/  IMAD.SHL.U32 R223, R231, 0x2, RZ ;  /* 0x00000002e7df7824 */ /* 0x000fe200078e00ff */
[----:B------:R-:W-:Y:S01]  /*3d00*/  UIADD3 UR18, UR20, 0x80, UR18 ;  /* 0x0000008014127890 */ /* 0x000fe2000fffe012 */
[----:B------:R-:W1:Y:S01]  /*3d10*/  LDSM.16.M88.4 R188, [R221+0x11000] ;  /* 0x01100000ddbc783b */ /* 0x000e620000000200 */
[----:B------:R-:W-:Y:S01]  /*3d20*/  LEA.HI R8, R8, R9, RZ, 0x6 ;  /* 0x0000000908087211 */ /* 0x000fe200078f30ff */
[----:B------:R-:W-:Y:S01]  /*3d30*/  IMAD.MOV.U32 R247, RZ, RZ, R236 ;  /* 0x000000fffff77224 */ /* 0x000fe200078e00ec */
[----:B------:R-:W-:Y:S01]  /*3d40*/  CS2R R126, SRZ ;  /* 0x00000000007e7805 */ /* 0x000fe2000001ff00 */
[----:B------:R-:W4:Y:S01]  /*3d50*/  LDSM.16.M88.4 R192, [R221+0x11400] ;  /* 0x01140000ddc0783b */ /* 0x000f220000000200 */
[----:B------:R-:W-:Y:S01]  /*3d60*/  SHF.R.S32.HI R8, RZ, 0x6, R8 ;  /* 0x00000006ff087819 */ /* 0x000fe20000011408 */
        /* <DEDUP_REMOVED lines=55> */
[----:B---3--:R-:W-:-:S02]  /*40e0*/  IADD3 R15, P2, P1, R4, UR41, R15 ;  /* 0x00000029040f7c10 */ /* 0x008fc4000f95e00f */
[----:B------:R-:W-:Y:S02]  /*40f0*/  SHF.L.U32 R4, R8, 0x5, RZ ;  /* 0x0000000508047819 */ /* 0x000fe400000006ff */
[----:B------:R-:W-:Y:S01]  /*4100*/  IADD3.X R3, R5, UR49, R0, P2, P1 ;  /* 0x0000003105037c10 */ /* 0x000fe200097e2400 */
[----:B------:R-:W-:Y:S01]  /*4110*/  IMAD.WIDE.U32 R8, R15, -0x2daee0ad, RZ ;  /* 0xd2511f530f087825 */ /* 0x000fe200078e00ff */
[----:B------:R-:W-:-:S03]  /*4120*/  IADD3 R0, R231, 0x1800, RZ ;  /* 0x00001800e7007810 */ /* 0x000fc60007ffe0ff */
[----:B------:R3:W-:Y:S01]  /*4130*/  STL [R1+0x38], R3 ;  /* 0x0000380301007387 */ /* 0x0007e20000100800 */
[----:B------:R-:W-:-:S03]  /*4140*/  SEL R0, R0, R231, !P0 ;  /* 0x000000e700007207 */ /* 0x000fc60004000000 */
[----:B------:R1:W-:Y:S01]  /*4150*/  STL [R1+0x44], R4 ;  /* 0x0000440401007387 */ /* 0x0003e20000100800 */
[----:B------:R-:W-:Y:S01]  /*4160*/  SHF.L.U32 R220, R0, 0x1, RZ ;  /* 0x0000000100dc7819 */ /* 0x000fe200000006ff */
[----:B------:R-:W-:Y:S02]  /*4170*/  IMAD.MOV.U32 R0, RZ, RZ, c[0x0][0x22c] ;  /* 0x00008b00ff007624 */ /* 0x000fe400078e00ff */
[----:B------:R-:W-:Y:S02]  /*4180*/  STL.64 [R1+0x18], R8 ;  /* 0x0000180801007387 */ /* 0x000fe40000100a00 */
[----:B------:R-:W-:-:S05]  /*4190*/  IMAD R0, R0, c[0x0][0x1c0], RZ ;  /* 0x0000700000007a24 */ /* 0x000fca00078e02ff */
[----:B------:R-:W-:Y:S01]  /*41a0*/  SHF.L.U32 R10, R0, 0x4, RZ ;  /* 0x00000004000a7819 */ /* 0x000fe200000006ff */
[----:B--2---:R2:W1:Y:S01]  /*41b0*/  R2UR UR8, R7 ;  /* 0x00000000070873c2 */ /* 0x00446200000e0000 */
[----:B---3--:R-:W-:-:S07]  /*41c0*/  IADD3 R3, R229, 0x1800, RZ ;  /* 0x00001800e5037810 */ /* 0x008fce0007ffe0ff */
[----:B------:R3:W1:Y:S01]  /*41d0*/  R2UR UR9, R6 ;  /* 0x00000000060973c2 */ /* 0x00066200000e0000 */
[----:B------:R-:W-:-:S05]  /*41e0*/  SEL R3, R3, R229, !P0 ;  /* 0x000000e503037207 */ /* 0x000fca0004000000 */
[----:B------:R-:W-:Y:S01]  /*41f0*/  IMAD.SHL.U32 R3, R3, 0x2, RZ ;  /* 0x0000000203037824 */ /* 0x000fe200078e00ff */
[----:B--2---:R-:W-:Y:S01]  /*4200*/  IADD3 R7, R10, 0x20, RZ ;  /* 0x000000200a077810 */ /* 0x004fe20007ffe0ff */
[----:B---3--:R-:W-:Y:S01]  /*4210*/  IMAD.SHL.U32 R6, R0, 0x8, RZ ;  /* 0x0000000800067824 */ /* 0x008fe200078e00ff */
[----:B------:R-:W-:-:S03]  /*4220*/  IADD3 R0, R10, 0x40, RZ ;  /* 0x000000400a007810 */ /* 0x000fc60007ffe0ff */
[C---:B-1----:R-:W-:Y:S02]  /*4230*/  IMAD.IADD R4, R6.reuse, 0x1, R7 ;  /* 0x0000000106047824 */ /* 0x042fe400078e0207 */
[C---:B------:R-:W-:Y:S02]  /*4240*/  IMAD.IADD R0, R6.reuse, 0x1, R0 ;  /* 0x0000000106007824 */ /* 0x040fe400078e0200 */
[C---:B------:R-:W-:Y:S02]  /*4250*/  IMAD.IADD R5, R6.reuse, 0x1, R4 ;  /* 0x0000000106057824 */ /* 0x040fe400078e0204 */
[----:B------:R-:W-:-:S03]  /*4260*/  IMAD.IADD R4, R6, 0x1, R0 ;  /* 0x0000000106047824 */ /* 0x000fc600078e0200 */
[C---:B------:R-:W-:Y:S01]  /*4270*/  IADD3 R5, R6.reuse, R5, RZ ;  /* 0x0000000506057210 */ /* 0x040fe20007ffe0ff */
[----:B------:R-:W-:-:S04]  /*4280*/  IMAD.IADD R4, R6, 0x1, R4 ;  /* 0x0000000106047824 */ /* 0x000fc800078e0204 */
[C---:B------:R-:W-:Y:S01]  /*4290*/  IMAD.IADD R5, R6.reuse, 0x1, R5 ;  /* 0x0000000106057824 */ /* 0x040fe200078e0205 */
[----:B------:R-:W-:-:S04]  /*42a0*/  IADD3 R4, R6, R4, RZ ;  /* 0x0000000406047210 */ /* 0x000fc80007ffe0ff */
[----:B------:R1:W-:Y:S01]  /*42b0*/  STL [R1+0x20], R5 ;  /* 0x0000200501007387 */ /* 0x0003e20000100800 */
[----:B------:R-:W-:-:S03]  /*42c0*/  IADD3 R0, R6, R4, RZ ;  /* 0x0000000406007210 */ /* 0x000fc60007ffe0ff */
[----:B------:R2:W-:Y:S01]  /*42d0*/  STL [R1+0x10], R4 ;  /* 0x0000100401007387 */ /* 0x0005e20000100800 */
[----:B-1----:R-:W-:-:S05]  /*42e0*/  IMAD.IADD R5, R6, 0x1, R5 ;  /* 0x0000000106057824 */ /* 0x002fca00078e0205 */
[----:B------:R2:W-:Y:S04]  /*42f0*/  STL [R1+0x28], R5 ;  /* 0x0000280501007387 */ /* 0x0005e80000100800 */
[----:B----4-:R2:W-:Y:S02]  /*4300*/  STL [R1+0x24], R0 ;  /* 0x0000240001007387 */ /* 0x0105e40000100800 */
.L_x_160:
[----:B------:R-:W0:Y:S01]  /*4310*/  LDGDEPBAR ;  /* 0x00000000000079af */ /* 0x000e220000000000 */
[----:B--2---:R-:W-:Y:S01]  /*4320*/  IMAD.IADD R0, R230, 0x1, R220 ;  /* 0x00000001e6007824 */ /* 0x004fe200078e02dc */
[----:B------:R-:W-:Y:S02]  /*4330*/  USHF.L.U32 UR4, UR19, 0x7, URZ ;  /* 0x0000000713047899 */ /* 0x000fe4000800063f */
[----:B------:R-:W-:Y:S02]  /*4340*/  USHF.L.U32 UR5, UR7, 0x6, URZ ;  /* 0x0000000607057899 */ /* 0x000fe4000800063f */
[----:B------:R-:W-:Y:S02]  /*4350*/  UIADD3 UR4, UR4, 0x80, URZ ;  /* 0x0000008004047890 */ /* 0x000fe4000fffe03f */
[----:B------:R-:W2:Y:S01]  /*4360*/  LDL.64 R232, [R1+0x18] ;  /* 0x0000180001e87983 */ /* 0x000ea20000100a00 */
[----:B------:R-:W-:Y:S02]  /*4370*/  UISETP.GE.AND UP0, UPT, UR5, UR18, UPT ;  /* 0x000000120500728c */ /* 0x000fe4000bf06270 */
[----:B------:R-:W-:Y:S02]  /*4380*/  UIADD3 UR6, UR8, -0x4498517b, URZ ;  /* 0xbb67ae8508067890 */ /* 0x000fe4000fffe03f */
[----:B------:R-:W-:Y:S01]  /*4390*/  UISETP.LT.AND UP0, UPT, UR4, UR16, UP0 ;  /* 0x000000100400728c */ /* 0x000fe20008701270 */
[----:B------:R-:W3:Y:S01]  /*43a0*/  LDL R235, [R1+0x38] ;  /* 0x0000380001eb7983 */ /* 0x000ee20000100800 */
[----:B------:R-:W-:Y:S02]  /*43b0*/  UIADD3 UR4, UR9, -0x61c88647, URZ ;  /* 0x9e3779b909047890 */ /* 0x000fe4000fffe03f */
[----:B------:R-:W-:Y:S01]  /*43c0*/  UISETP.GT.AND UP3, UPT, UR7, UR17, UPT ;  /* 0x000000110700728c */ /* 0x000fe2000bf64270 */
[----:B------:R-:W4:Y:S01]  /*43d0*/  LDL R234, [R1+0x44] ;  /* 0x0000440001ea7983 */ /* 0x000f220000100800 */
        /* <DEDUP_REMOVED lines=10> */
[----:B-----5:R-:W1:Y:S02]  /*4480*/  LDSM.16.M88.4 R144, [R0+0x800] ;  /* 0x000800000090783b */ /* 0x020e640000000200 */
        /* <DEDUP_REMOVED lines=9> */
[----:B------:R-:W-:Y:S02]  /*4520*/  LDSM.16.M88.4 R164, [R0+0x1000] ;  /* 0x0010000000a4783b */ /* 0x000fe40000000200 */
[-C--:B------:R-:W-:Y:S06]  /*4530*/  HMMA.16816.F32 R28, R28, R134.reuse, RZ ;  /* 0x000000861c1c723c */ /* 0x080fec00000018ff */
[----:B------:R-:W-:Y:S02]  /*4540*/  LDSM.16.M88.4 R168, [R222+0xb000] ;  /* 0x00b00000dea8783b */ /* 0x000fe40000000200 */
[----:B------:R-:W-:Y:S06]  /*4550*/  HMMA.16816.F32 R32, R32, R134, RZ ;  /* 0x000000862020723c */ /* 0x000fec00000018ff */
[----:B------:R-:W1:Y:S02]  /*4560*/  LDSM.16.M88.4 R132, [R221+0xb400] ;  /* 0x00b40000dd84783b */ /* 0x000e640000000200 */
        /* <DEDUP_REMOVED lines=8> */
[----:B------:R-:W-:Y:S07]  /*45f0*/  LDSM.16.M88.4 R144, [R220+0x2000] ;  /* 0x00200000dc90783b */ /* 0x000fee0000000200 */
[----:B------:R-:W-:Y:S01]  /*4600*/  HMMA.16816.F32 R32, R136, R150, R32 ;  /* 0x000000968820723c */ /* 0x000fe20000001820 */
[----:B------:R-:W1:Y:S07]  /*4610*/  LDSM.16.M88.4 R136, [R222+0xb400] ;  /* 0x00b40000de88783b */ /* 0x000e6e0000000200 */
[-C--:B------:R-:W-:Y:S01]  /*4620*/  HMMA.16816.F32 R4, R152, R156.reuse, R4 ;  /* 0x0000009c9804723c */ /* 0x080fe20000001804 */
[----:B------:R-:W1:Y:S07]  /*4630*/  LDSM.16.M88.4 R148, [R221+0xd000] ;  /* 0x00d00000dd94783b */ /* 0x000e6e0000000200 */
[C---:B------:R-:W-:Y:S08]  /*4640*/  HMMA.16816.F32 R8, R160.reuse, R156, R8 ;  /* 0x0000009ca008723c */ /* 0x040ff00000001808 */
[-C--:B------:R-:W-:Y:S08]  /*4650*/  HMMA.16816.F32 R12, R160, R158.reuse, R12 ;  /* 0x0000009ea00c723c */ /* 0x080ff0000000180c */
[C---:B------:R-:W-:Y:S01]  /*4660*/  HMMA.16816.F32 R16, R152.reuse, R158, R16 ;  /* 0x0000009e9810723c */ /* 0x040fe20000001810 */
[----:B------:R-:W1:Y:S07]  /*4670*/  LDSM.16.M88.4 R156, [R220+0x2800] ;  /* 0x00280000dc9c783b */ /* 0x000e6e0000000200 */
[-C--:B------:R-:W-:Y:S08]  /*4680*/  HMMA.16816.F32 R20, R152, R132.reuse, R20 ;  /* 0x000000849814723c */ /* 0x080ff00000001814 */
[C---:B------:R-:W-:Y:S08]  /*4690*/  HMMA.16816.F32 R24, R160.reuse, R132, R24 ;  /* 0x00000084a018723c */ /* 0x040ff00000001818 */
[-C--:B------:R-:W-:Y:S01]  /*46a0*/  HMMA.16816.F32 R28, R160, R134.reuse, R28 ;  /* 0x00000086a01c723c */ /* 0x080fe2000000181c */
[----:B------:R-:W2:Y:S04]  /*46b0*/  LDL R162, [R1+0x3c] ;  /* 0x00003c0001a27983 */ /* 0x000ea80000100800 */
[----:B------:R-:W4:Y:S03]  /*46c0*/  LDL R163, [R1+0x40] ;  /* 0x0000400001a37983 */ /* 0x000f260000100800 */
[----:B------:R-:W-:Y:S01]  /*46d0*/  HMMA.16816.F32 R32, R152, R134, R32 ;  /* 0x000000869820723c */ /* 0x000fe20000001820 */
[----:B------:R-:W4:Y:S04]  /*46e0*/  LDL R155, [R1] ;  /* 0x00000000019b7983 */ /* 0x000f280000100800 */
[----:B------:R-:W4:Y:S03]  /*46f0*/  LDL R154, [R1+0x4] ;  /* 0x00000400019a7983 */ /* 0x000f260000100800 */
[-C--:B------:R-:W-:Y:S01]  /*4700*/  HMMA.16816.F32 R4, R164, R168.reuse, R4 ;  /* 0x000000a8a404723c */ /* 0x080fe20000001804 */
[----:B------:R-:W3:Y:S07]  /*4710*/  LDSM.16.M88.4 R132, [R221+0xd400] ;  /* 0x00d40000dd84783b */ /* 0x000eee0000000200 */
[C---:B-1----:R-:W-:Y:S08]  /*4720*/  HMMA.16816.F32 R8, R140.reuse, R168, R8 ;  /* 0x000000a88c08723c */ /* 0x042ff00000001808 */
[-C--:B------:R-:W-:Y:S08]  /*4730*/  HMMA.16816.F32 R12, R140, R170.reuse, R12 ;  /* 0x000000aa8c0c723c */ /* 0x080ff0000000180c */
[C---:B------:R-:W-:Y:S08]  /*4740*/  HMMA.16816.F32 R16, R164.reuse, R170, R16 ;  /* 0x000000aaa410723c */ /* 0x040ff00000001810 */
[-C--:B------:R-:W-:Y:S08]  /*4750*/  HMMA.16816.F32 R20, R164, R136.reuse, R20 ;  /* 0x00000088a414723c */ /* 0x080ff00000001814 */
[C---:B------:R-:W-:Y:S08]  /*4760*/  HMMA.16816.F32 R24, R140.reuse, R136, R24 ;  /* 0x000000888c18723c */ /* 0x040ff00000001818 */
[-C--:B------:R-:W-:Y:S01]  /*4770*/  HMMA.16816.F32 R28, R140, R138.reuse, R28 ;  /* 0x0000008a8c1c723c */ /* 0x080fe2000000181c */
[----:B------:R-:W-:Y:S07]  /*4780*/  LDSM.16.M88.4 R140, [R222+0xd000] ;  /* 0x00d00000de8c783b */ /* 0x000fee0000000200 */
[----:B------:R-:W-:Y:S01]  /*4790*/  HMMA.16816.F32 R32, R164, R138, R32 ;  /* 0x0000008aa420723c */ /* 0x000fe20000001820 */
[----:B------:R-:W1:Y:S07]  /*47a0*/  LDSM.16.M88.4 R136, [R0+0x2000] ;  /* 0x002000000088783b */ /* 0x000e6e0000000200 */
[-C--:B------:R-:W-:Y:S08]  /*47b0*/  HMMA.16816.F32 R4, R144, R148.reuse, R4 ;  /* 0x000000949004723c */ /* 0x080ff00000001804 */
[C---:B------:R-:W-:Y:S07]  /*47c0*/  HMMA.16816.F32 R8, R156.reuse, R148, R8 ;  /* 0x000000949c08723c */ /* 0x040fee0000001808 */
[----:B------:R-:W-:Y:S01]  /*47d0*/  IMAD.U32 R148, RZ, RZ, UR7 ;  /* 0x00000007ff947e24 */ /* 0x000fe2000f8e00ff */
[-C--:B------:R-:W-:Y:S08]  /*47e0*/  HMMA.16816.F32 R12, R156, R150.reuse, R12 ;  /* 0x000000969c0c723c */ /* 0x080ff0000000180c */
[C---:B------:R-:W-:Y:S01]  /*47f0*/  HMMA.16816.F32 R16, R144.reuse, R150, R16 ;  /* 0x000000969010723c */ /* 0x040fe20000001810 */
[----:B------:R-:W1:Y:S06]  /*4800*/  @!P0 S2R R151, SR_TID.X ;  /* 0x0000000000978919 */ /* 0x000e6c0000002100 */
[----:B---3--:R-:W-:Y:S01]  /*4810*/  LOP3.LUT R150, R235, UR9, RZ, 0x3c, !PT ;  /* 0x00000009eb967c12 */ /* 0x008fe2000f8e3cff */
[-C--:B------:R-:W-:Y:S08]  /*4820*/  HMMA.16816.F32 R20, R144, R132.reuse, R20 ;  /* 0x000000849014723c */ /* 0x080ff00000001814 */
[C---:B------:R-:W-:Y:S07]  /*4830*/  HMMA.16816.F32 R24, R156.reuse, R132, R24 ;  /* 0x000000849c18723c */ /* 0x040fee0000001818 */
[----:B------:R-:W-:Y:S01]  /*4840*/  IMAD.U32 R132, RZ, RZ, UR19 ;  /* 0x00000013ff847e24 */ /* 0x000fe2000f8e00ff */
[-C--:B------:R-:W-:Y:S08]  /*4850*/  HMMA.16816.F32 R28, R156, R134.reuse, R28 ;  /* 0x000000869c1c723c */ /* 0x080ff0000000181c */
[----:B------:R-:W-:Y:S08]  /*4860*/  HMMA.16816.F32 R32, R144, R134, R32 ;  /* 0x000000869020723c */ /* 0x000ff00000001820 */
[-C--:B-1----:R-:W-:Y:S01]  /*4870*/  HMMA.16816.F32 R4, R136, R140.reuse, R4 ;  /* 0x0000008c8804723c */ /* 0x082fe20000001804 */
[----:B--2---:R-:W-:Y:S02]  /*4880*/  IMAD R149, R132, 0x4, R162 ;  /* 0x0000000484957824 */ /* 0x004fe400078e02a2 */
[----:B------:R1:W2:Y:S03]  /*4890*/  LDSM.16.M88.4 R132, [R0+0x2800] ;  /* 0x002800000084783b */ /* 0x0002a60000000200 */
[----:B------:R-:W-:Y:S02]  /*48a0*/  LOP3.LUT R144, R233, UR8, R149, 0x96, !PT ;  /* 0x00000008e9907c12 */ /* 0x000fe4000f8e9695 */
[----:B----4-:R-:W-:Y:S04]  /*48b0*/  FSETP.NEU.FTZ.AND P2, PT, R155, -INF , PT ;  /* 0xff8000009b00780b */ /* 0x010fe80003f5d000 */
[----:B------:R-:W-:Y:S01]  /*48c0*/  IMAD.WIDE.U32 R144, R144, -0x326172a9, RZ ;  /* 0xcd9e8d5790907825 */ /* 0x000fe200078e00ff */
[----:B------:R-:W-:Y:S03]  /*48d0*/  FSETP.NEU.FTZ.AND P1, PT, R154, -INF , PT ;  /* 0xff8000009a00780b */ /* 0x000fe60003f3d000 */
[----:B-1----:R-:W-:Y:S04]  /*48e0*/  IMAD R0, R148, 0x4, R163 ;  /* 0x0000000494007824 */ /* 0x002fe800078e02a3 */
[C---:B------:R-:W-:Y:S01]  /*48f0*/  IMAD.WIDE.U32 R146, R0.reuse, -0x326172a9, RZ ;  /* 0xcd9e8d5700927825 */ /* 0x040fe200078e00ff */
[----:B------:R-:W-:Y:S03]  /*4900*/  IADD3 R148, R0, 0x2, RZ ;  /* 0x0000000200947810 */ /* 0x000fe60007ffe0ff */
[----:B------:R-:W-:Y:S01]  /*4910*/  IMAD.U32 R0, RZ, RZ, UR20 ;  /* 0x00000014ff007e24 */ /* 0x000fe2000f8e00ff */
[----:B------:R-:W-:Y:S01]  /*4920*/  LOP3.LUT R158, R145, UR4, R146, 0x96, !PT ;  /* 0x00000004919e7c12 */ /* 0x000fe2000f8e9692 */
[----:B------:R-:W-:Y:S01]  /*4930*/  IMAD.WIDE.U32 R148, R148, -0x326172a9, RZ ;  /* 0xcd9e8d5794947825 */ /* 0x000fe200078e00ff */
[-C--:B------:R-:W-:Y:S02]  /*4940*/  LOP3.LUT R147, R147, R150.reuse, RZ, 0x3c, !PT ;  /* 0x0000009693937212 */ /* 0x080fe400078e3cff */
[----:B------:R-:W-:Y:S01]  /*4950*/  @!P0 IADD3 R0, -R0, 0x1, R250 ;  /* 0x0000000100008810 */ /* 0x000fe20007ffe1fa */
[----:B------:R-:W-:Y:S01]  /*4960*/  IMAD.U32 R146, RZ, RZ, UR5 ;  /* 0x00000005ff927e24 */ /* 0x000fe2000f8e00ff */
[----:B------:R-:W-:Y:S01]  /*4970*/  LOP3.LUT R153, R149, R150, RZ, 0x3c, !PT ;  /* 0x0000009695997212 */ /* 0x000fe200078e3cff */
[----:B------:R-:W-:Y:S01]  /*4980*/  IMAD.WIDE.U32 R158, R158, -0x2daee0ad, RZ ;  /* 0xd2511f539e9e7825 */ /* 0x000fe200078e00ff */
[----:B------:R-:W-:Y:S01]  /*4990*/  LOP3.LUT R156, R145, UR4, R148, 0x96, !PT ;  /* 0x00000004919c7c12 */ /* 0x000fe2000f8e9694 */
[C---:B--2---:R-:W-:Y:S01]  /*49a0*/  HMMA.16816.F32 R8, R132.reuse, R140, R8 ;  /* 0x0000008c8408723c */ /* 0x044fe20000001808 */
[----:B------:R-:W-:Y:S01]  /*49b0*/  @!P0 IADD3 R150, R146, UR16, R0 ;  /* 0x0000001092968c10 */ /* 0x000fe2000fffe000 */
[----:B------:R-:W-:Y:S01]  /*49c0*/  @!P0 IMAD.SHL.U32 R0, R151, 0x2, RZ ;  /* 0x0000000297008824 */ /* 0x000fe200078e00ff */
[----:B------:R-:W-:Y:S01]  /*49d0*/  LOP3.LUT R145, R232, UR6, RZ, 0x3c, !PT ;  /* 0x00000006e8917c12 */ /* 0x000fe2000f8e3cff */
[----:B------:R-:W-:Y:S01]  /*49e0*/  IMAD.WIDE.U32 R146, R147, -0x2daee0ad, RZ ;  /* 0xd2511f5393927825 */ /* 0x000fe200078e00ff */
[----:B------:R-:W-:Y:S02]  /*49f0*/  UIADD3 UR4, UR9, 0x3c6ef372, URZ ;  /* 0x3c6ef37209047890 */ /* 0x000fe4000fffe03f */
[----:B------:R-:W-:Y:S01]  /*4a00*/  @!P0 LOP3.LUT R0, R234, 0x6, R0, 0xf8, !PT ;  /* 0x00000006ea008812 */ /* 0x000fe200078ef800 */
[----:B------:R-:W-:Y:S01]  /*4a10*/  IMAD.U32 R148, RZ, RZ, UR19 ;  /* 0x00000013ff947e24 */ /* 0x000fe2000f8e00ff */
[----:B------:R-:W-:Y:S01]  /*4a20*/  LOP3.LUT R152, R145, R147, RZ, 0x3c, !PT ;  /* 0x0000009391987212 */ /* 0x000fe200078e3cff */
[----:B------:R-:W-:Y:S01]  /*4a30*/  UIADD3 UR5, UR8, 0x76cf5d0a, URZ ;  /* 0x76cf5d0a08057890 */ /* 0x000fe2000fffe03f */
[-C--:B------:R-:W-:Y:S01]  /*4a40*/  HMMA.16816.F32 R12, R132, R142.reuse, R12 ;  /* 0x0000008e840c723c */ /* 0x080fe2000000180c */
[----:B------:R-:W-:Y:S01]  /*4a50*/  LOP3.LUT R151, R144, UR4, RZ, 0x3c, !PT ;  /* 0x0000000490977c12 */ /* 0x000fe2000f8e3cff */
[----:B------:R-:W-:Y:S01]  /*4a60*/  @!P0 IMAD R0, R148, 0x80, R0 ;  /* 0x0000008094008824 */ /* 0x000fe200078e0200 */
[----:B------:R-:W-:Y:S01]  /*4a70*/  @!P0 IADD3 R144, R150, 0x8, RZ ;  /* 0x0000000896908810 */ /* 0x000fe20007ffe0ff */
[----:B------:R-:W-:Y:S01]  /*4a80*/  FMUL.FTZ R148, R155, 1.4426950216293334961 ;  /* 0x3fb8aa3b9b947820 */ /* 0x000fe20000410000 */
[----:B------:R-:W-:Y:S01]  /*4a90*/  LOP3.LUT R160, R159, UR5, R146, 0x96, !PT ;  /* 0x000000059fa07c12 */ /* 0x000fe2000f8e9692 */
[----:B------:R-:W-:Y:S01]  /*4aa0*/  FMUL.FTZ R146, R154, 1.4426950216293334961 ;  /* 0x3fb8aa3b9a927820 */ /* 0x000fe20000410000 */
[----:B------:R-:W-:Y:S01]  /*4ab0*/  @!P0 IMNMX R147, R150, UR16, PT ;  /* 0x0000001096938c17 */ /* 0x000fe2000b800200 */
[C---:B------:R-:W-:Y:S01]  /*4ac0*/  HMMA.16816.F32 R16, R136.reuse, R142, R16 ;  /* 0x0000008e8810723c */ /* 0x040fe20000001810 */
[C---:B------:R-:W-:Y:S01]  /*4ad0*/  @!P0 IADD3 R149, R0.reuse, 0x1, RZ ;  /* 0x0000000100958810 */ /* 0x040fe20007ffe0ff */
[----:B------:R-:W-:Y:S01]  /*4ae0*/  UIADD3 UR4, UR9, -0x255992d5, URZ ;  /* 0xdaa66d2b09047890 */ /* 0x000fe2000fffe03f */
[-C--:B------:R-:W-:Y:S01]  /*4af0*/  @!P0 ISETP.GE.AND P3, PT, R0, R147.reuse, PT ;  /* 0x000000930000820c */ /* 0x080fe20003f66270 */
[----:B------:R-:W-:Y:S01]  /*4b00*/  IMAD.WIDE.U32 R156, R156, -0x2daee0ad, RZ ;  /* 0xd2511f539c9c7825 */ /* 0x000fe200078e00ff */
[----:B------:R-:W-:Y:S01]  /*4b10*/  @!P0 IMNMX R144, R144, UR16, PT ;  /* 0x0000001090908c17 */ /* 0x000fe2000b800200 */
[----:B------:R-:W-:Y:S01]  /*4b20*/  UIADD3 UR6, UR9, 0x1715609d, URZ ;  /* 0x1715609d09067890 */ /* 0x000fe2000fffe03f */
[----:B------:R-:W-:Y:S01]  /*4b30*/  @!P0 IADD3 R142, R0, 0x8, RZ ;  /* 0x00000008008e8810 */ /* 0x000fe20007ffe0ff */
[----:B------:R-:W-:Y:S01]  /*4b40*/  IMAD.WIDE.U32 R140, R153, -0x2daee0ad, RZ ;  /* 0xd2511f53998c7825 */ /* 0x000fe200078e00ff */
[----:B------:R-:W-:Y:S02]  /*4b50*/  FSEL R148, R148, RZ, P2 ;  /* 0x000000ff94947208 */ /* 0x000fe40001000000 */
[-C--:B------:R-:W-:Y:S01]  /*4b60*/  @!P0 ISETP.GE.AND P2, PT, R0, R144.reuse, PT ;  /* 0x000000900000820c */ /* 0x080fe20003f46270 */
[----:B------:R-:W-:Y:S01]  /*4b70*/  IMAD.WIDE.U32 R152, R152, -0x326172a9, RZ ;  /* 0xcd9e8d5798987825 */ /* 0x000fe200078e00ff */
[----:B------:R-:W-:Y:S01]  /*4b80*/  LOP3.LUT R154, R157, UR5, R140, 0x96, !PT ;  /* 0x000000059d9a7c12 */ /* 0x000fe2000f8e968c */
[----:B------:R-:W-:Y:S01]  /*4b90*/  UIADD3 UR5, UR8, 0x32370b8f, URZ ;  /* 0x32370b8f08057890 */ /* 0x000fe2000fffe03f */
[----:B------:R-:W-:Y:S01]  /*4ba0*/  FSEL R146, R146, RZ, P1 ;  /* 0x000000ff92927208 */ /* 0x000fe20000800000 */
[----:B------:R-:W-:Y:S01]  /*4bb0*/  IMAD.WIDE.U32 R160, R160, -0x326172a9, RZ ;  /* 0xcd9e8d57a0a07825 */ /* 0x000fe200078e00ff */
[----:B------:R-:W-:Y:S02]  /*4bc0*/  @!P0 IADD3 R143, R0, 0x9, RZ ;  /* 0x00000009008f8810 */ /* 0x000fe40007ffe0ff */
[----:B------:R-:W-:Y:S02]  /*4bd0*/  @!P0 ISETP.GE.AND P1, PT, R149, R147, PT ;  /* 0x000000939500820c */ /* 0x000fe40003f26270 */
[----:B------:R-:W-:Y:S02]  /*4be0*/  LOP3.LUT R157, R151, R153, RZ, 0x3c, !PT ;  /* 0x00000099979d7212 */ /* 0x000fe400078e3cff */
[----:B------:R-:W-:Y:S02]  /*4bf0*/  @!P0 FSEL R4, R4, -INF , !P3 ;  /* 0xff80000004048808 */ /* 0x000fe40005800000 */
[----:B------:R-:W-:Y:S02]  /*4c00*/  @!P0 FSEL R5, R5, -INF , !P1 ;  /* 0xff80000005058808 */ /* 0x000fe40004800000 */
[----:B------:R-:W-:Y:S01]  /*4c10*/  @!P0 FSEL R6, R6, -INF , !P2 ;  /* 0xff80000006068808 */ /* 0x000fe20005000000 */
[--C-:B------:R-:W-:Y:S01]  /*4c20*/  FFMA.FTZ R4, R4, c[0x0][0x23c], -R148.reuse ;  /* 0x00008f0004047a23 */ /* 0x100fe20000010894 */
[----:B------:R-:W-:Y:S01]  /*4c30*/  @!P0 ISETP.GE.AND P1, PT, R149, R144, PT ;  /* 0x000000909500820c */ /* 0x000fe20003f26270 */
[----:B------:R-:W-:Y:S01]  /*4c40*/  FFMA.FTZ R5, R5, c[0x0][0x23c], -R148 ;  /* 0x00008f0005057a23 */ /* 0x000fe20000010894 */
[----:B------:R-:W-:Y:S01]  /*4c50*/  LOP3.LUT R155, R145, R141, RZ, 0x3c, !PT ;  /* 0x0000008d919b7212 */ /* 0x000fe200078e3cff */
[--C-:B------:R-:W-:Y:S01]  /*4c60*/  FFMA.FTZ R6, R6, c[0x0][0x23c], -R146.reuse ;  /* 0x00008f0006067a23 */ /* 0x100fe20000010892 */
[----:B------:R-:W-:Y:S01]  /*4c70*/  @!P0 IADD3 R141, R150, 0x20, RZ ;  /* 0x00000020968d8810 */ /* 0x000fe20007ffe0ff */
[----:B------:R-:W-:Y:S01]  /*4c80*/  MUFU.EX2 R166, R4 ;  /* 0x0000000400a67308 */ /* 0x000fe20000000800 */
[----:B------:R-:W-:Y:S01]  /*4c90*/  @!P0 FSEL R7, R7, -INF , !P1 ;  /* 0xff80000007078808 */ /* 0x000fe20004800000 */
[----:B-----5:R-:W-:Y:S01]  /*4ca0*/  FMUL.FTZ R145, R251, 1.4426950216293334961 ;  /* 0x3fb8aa3bfb917820 */ /* 0x020fe20000410000 */
[----:B------:R-:W-:Y:S02]  /*4cb0*/  @!P0 IMNMX R141, R141, UR16, PT ;  /* 0x000000108d8d8c17 */ /* 0x000fe4000b800200 */
[----:B------:R-:W-:Y:S01]  /*4cc0*/  FSETP.NEU.FTZ.AND P1, PT, R251, -INF , PT ;  /* 0xff800000fb00780b */ /* 0x000fe20003f3d000 */
[----:B------:R-:W-:Y:S01]  /*4cd0*/  FFMA.FTZ R232, R7, c[0x0][0x23c], -R146 ;  /* 0x00008f0007e87a23 */ /* 0x000fe20000010892 */
[-C--:B------:R-:W-:Y:S02]  /*4ce0*/  @!P0 ISETP.GE.AND P2, PT, R149, R141.reuse, PT ;  /* 0x0000008d9500820c */ /* 0x080fe40003f46270 */
[----:B------:R-:W-:Y:S01]  /*4cf0*/  FSEL R145, R145, RZ, P1 ;  /* 0x000000ff91917208 */ /* 0x000fe20000800000 */
[----:B------:R-:W1:Y:S01]  /*4d00*/  MUFU.EX2 R165, R5 ;  /* 0x0000000500a57308 */ /* 0x000e620000000800 */
[-C--:B------:R-:W-:Y:S02]  /*4d10*/  @!P0 ISETP.GE.AND P1, PT, R0, R141.reuse, PT ;  /* 0x0000008d0000820c */ /* 0x080fe40003f26270 */
[----:B------:R-:W-:Y:S02]  /*4d20*/  @!P0 IADD3 R140, R150, 0x28, RZ ;  /* 0x00000028968c8810 */ /* 0x000fe40007ffe0ff */
[-C--:B------:R-:W-:Y:S02]  /*4d30*/  @!P0 ISETP.GE.AND P3, PT, R142, R141.reuse, PT ;  /* 0x0000008d8e00820c */ /* 0x080fe40003f66270 */
[----:B------:R-:W-:Y:S02]  /*4d40*/  @!P0 FSEL R8, R8, -INF , !P1 ;  /* 0xff80000008088808 */ /* 0x000fe40004800000 */
[----:B------:R-:W-:Y:S01]  /*4d50*/  @!P0 ISETP.GE.AND P6, PT, R143, R141, PT ;  /* 0x0000008d8f00820c */ /* 0x000fe20003fc6270 */
[----:B------:R2:W3:Y:S01]  /*4d60*/  MUFU.EX2 R164, R6 ;  /* 0x0000000600a47308 */ /* 0x0004e20000000800 */
[----:B------:R-:W-:Y:S01]  /*4d70*/  @!P0 IMNMX R140, R140, UR16, PT ;  /* 0x000000108c8c8c17 */ /* 0x000fe2000b800200 */
[--C-:B------:R-:W-:Y:S01]  /*4d80*/  FFMA.FTZ R8, R8, c[0x0][0x23c], -R145.reuse ;  /* 0x00008f0008087a23 */ /* 0x100fe20000010891 */
[----:B------:R-:W-:Y:S02]  /*4d90*/  @!P0 FSEL R9, R9, -INF , !P2 ;  /* 0xff80000009098808 */ /* 0x000fe40005000000 */
[-C--:B------:R-:W-:Y:S02]  /*4da0*/  @!P0 ISETP.GE.AND P5, PT, R142, R140.reuse, PT ;  /* 0x0000008c8e00820c */ /* 0x080fe40003fa6270 */
[----:B------:R-:W-:Y:S01]  /*4db0*/  @!P0 ISETP.GE.AND P4, PT, R149, R140, PT ;  /* 0x0000008c9500820c */ /* 0x000fe20003f86270 */
[----:B------:R-:W-:Y:S01]  /*4dc0*/  FMUL.FTZ R149, R252, 1.4426950216293334961 ;  /* 0x3fb8aa3bfc957820 */ /* 0x000fe20000410000 */
[----:B------:R-:W-:Y:S01]  /*4dd0*/  @!P0 ISETP.GE.AND P2, PT, R142, R144, PT ;  /* 0x000000908e00820c */ /* 0x000fe20003f46270 */
[----:B------:R4:W-:Y:S01]  /*4de0*/  MUFU.EX2 R233, R8 ;  /* 0x0000000800e97308 */ /* 0x0009e20000000800 */
[----:B------:R-:W-:Y:S01]  /*4df0*/  FSETP.NEU.FTZ.AND P1, PT, R252, -INF , PT ;  /* 0xff800000fc00780b */ /* 0x000fe20003f3d000 */
[--C-:B------:R-:W-:Y:S01]  /*4e00*/  FFMA.FTZ R9, R9, c[0x0][0x23c], -R145.reuse ;  /* 0x00008f0009097a23 */ /* 0x100fe20000010891 */
[----:B------:R-:W-:Y:S02]  /*4e10*/  @!P0 FSEL R11, R11, -INF , !P4 ;  /* 0xff8000000b0b8808 */ /* 0x000fe40006000000 */
[----:B------:R-:W-:Y:S02]  /*4e20*/  @!P0 ISETP.GE.AND P4, PT, R143, R140, PT ;  /* 0x0000008c8f00820c */ /* 0x000fe40003f86270 */
[----:B------:R-:W-:Y:S02]  /*4e30*/  @!P0 FSEL R12, R12, -INF , !P3 ;  /* 0xff8000000c0c8808 */ /* 0x000fe40005800000 */
[----:B------:R-:W-:Y:S01]  /*4e40*/  @!P0 FSEL R14, R14, -INF , !P5 ;  /* 0xff8000000e0e8808 */ /* 0x000fe20006800000 */
[----:B------:R-:W1:Y:S01]  /*4e50*/  MUFU.EX2 R232, R232 ;  /* 0x000000e800e87308 */ /* 0x000e620000000800 */
[----:B------:R-:W-:Y:S01]  /*4e60*/  @!P0 FSEL R13, R13, -INF , !P6 ;  /* 0xff8000000d0d8808 */ /* 0x000fe20007000000 */
[--C-:B------:R-:W-:Y:S01]  /*4e70*/  FFMA.FTZ R12, R12, c[0x0][0x23c], -R145.reuse ;  /* 0x00008f000c0c7a23 */ /* 0x100fe20000010891 */
[----:B------:R-:W-:Y:S01]  /*4e80*/  @!P0 ISETP.GE.AND P6, PT, R143, R144, PT ;  /* 0x000000908f00820c */ /* 0x000fe20003fc6270 */
[----:B--2---:R-:W2:Y:S01]  /*4e90*/  LDSM.16.M88.4 R4, [R222+0xd400] ;  /* 0x00d40000de04783b */ /* 0x004ea20000000200 */
[----:B------:R-:W-:Y:S01]  /*4ea0*/  LOP3.LUT R159, R161, UR4, R152, 0x96, !PT ;  /* 0x00000004a19f7c12 */ /* 0x000fe2000f8e9698 */
[--C-:B------:R-:W-:Y:S01]  /*4eb0*/  FFMA.FTZ R13, R13, c[0x0][0x23c], -R145.reuse ;  /* 0x00008f000d0d7a23 */ /* 0x100fe20000010891 */
[----:B------:R-:W-:Y:S01]  /*4ec0*/  @!P0 FSEL R15, R15, -INF , !P4 ;  /* 0xff8000000f0f8808 */ /* 0x000fe20006000000 */
[----:B------:R-:W-:Y:S01]  /*4ed0*/  IMAD.WIDE.U32 R152, R155, -0x326172a9, RZ ;  /* 0xcd9e8d579b987825 */ /* 0x000fe200078e00ff */
[----:B------:R-:W-:Y:S01]  /*4ee0*/  @!P0 FSEL R18, R18, -INF , !P2 ;  /* 0xff80000012128808 */ /* 0x000fe20005000000 */
[----:B------:R1:W1:Y:S01]  /*4ef0*/  MUFU.EX2 R171, R9 ;  /* 0x0000000900ab7308 */ /* 0x0002620000000800 */
[----:B------:R-:W-:Y:S01]  /*4f00*/  @!P0 ISETP.GE.AND P3, PT, R143, R147, PT ;  /* 0x000000938f00820c */ /* 0x000fe20003f66270 */
[----:B------:R-:W-:Y:S01]  /*4f10*/  IMAD.WIDE.U32 R154, R154, -0x326172a9, RZ ;  /* 0xcd9e8d579a9a7825 */ /* 0x000fe200078e00ff */
[----:B------:R-:W-:Y:S02]  /*4f20*/  LOP3.LUT R151, R151, R153, RZ, 0x3c, !PT ;  /* 0x0000009997977212 */ /* 0x000fe400078e3cff */
[----:B----4-:R-:W-:Y:S01]  /*4f30*/  FSEL R8, R149, RZ, P1 ;  /* 0x000000ff95087208 */ /* 0x010fe20000800000 */
[----:B------:R-:W-:Y:S01]  /*4f40*/  FFMA.FTZ R18, R18, c[0x0][0x23c], -R146 ;  /* 0x00008f0012127a23 */ /* 0x000fe20000010892 */
[----:B------:R-:W-:Y:S02]  /*4f50*/  @!P0 ISETP.GE.AND P1, PT, R0, R140, PT ;  /* 0x0000008c0000820c */ /* 0x000fe40003f26270 */
[----:B------:R-:W-:Y:S01]  /*4f60*/  LOP3.LUT R152, R155, UR4, R152, 0x96, !PT ;  /* 0x000000049b987c12 */ /* 0x000fe2000f8e9698 */
[--C-:B------:R-:W-:Y:S01]  /*4f70*/  FFMA.FTZ R11, R11, c[0x0][0x23c], -R8.reuse ;  /* 0x00008f000b0b7a23 */ /* 0x100fe20000010808 */
[----:B------:R-:W-:Y:S01]  /*4f80*/  @!P0 FSEL R10, R10, -INF , !P1 ;  /* 0xff8000000a0a8808 */ /* 0x000fe20004800000 */
[--C-:B------:R-:W-:Y:S01]  /*4f90*/  FFMA.FTZ R14, R14, c[0x0][0x23c], -R8.reuse ;  /* 0x00008f000e0e7a23 */ /* 0x100fe20000010808 */
[-C--:B------:R-:W-:Y:S01]  /*4fa0*/  @!P0 ISETP.GE.AND P1, PT, R142, R147.reuse, PT ;  /* 0x000000938e00820c */ /* 0x080fe20003f26270 */
[----:B------:R-:W4:Y:S01]  /*4fb0*/  MUFU.EX2 R234, R11 ;  /* 0x0000000b00ea7308 */ /* 0x000f220000000800 */
[----:B------:R-:W-:Y:S01]  /*4fc0*/  @!P0 FSEL R19, R19, -INF , !P6 ;  /* 0xff80000013138808 */ /* 0x000fe20007000000 */
[----:B------:R-:W-:Y:S01]  /*4fd0*/  FFMA.FTZ R10, R10, c[0x0][0x23c], -R8 ;  /* 0x00008f000a0a7a23 */ /* 0x000fe20000010808 */
[----:B------:R-:W-:Y:S01]  /*4fe0*/  @!P0 FSEL R16, R16, -INF , !P1 ;  /* 0xff80000010108808 */ /* 0x000fe20004800000 */
[----:B------:R-:W-:Y:S01]  /*4ff0*/  IMAD.WIDE.U32 R142, R157, -0x2daee0ad, RZ ;  /* 0xd2511f539d8e7825 */ /* 0x000fe200078e00ff */
[----:B------:R-:W-:Y:S01]  /*5000*/  @!P0 FSEL R17, R17, -INF , !P3 ;  /* 0xff80000011118808 */ /* 0x000fe20005800000 */
[----:B------:R-:W-:Y:S02]  /*5010*/  UIADD3 UR4, UR8, -0x126145ec, URZ ;  /* 0xed9eba1408047890 */ /* 0x000fe4000fffe03f */
[----:B------:R-:W-:Y:S01]  /*5020*/  FFMA.FTZ R16, R16, c[0x0][0x23c], -R148 ;  /* 0x00008f0010107a23 */ /* 0x000fe20000010894 */
[----:B------:R-:W-:Y:S01]  /*5030*/  LOP3.LUT R158, R143, UR5, R158, 0x96, !PT ;  /* 0x000000058f9e7c12 */ /* 0x000fe2000f8e969e */
[----:B------:R3:W-:Y:S01]  /*5040*/  MUFU.EX2 R235, R10 ;  /* 0x0000000a00eb7308 */ /* 0x0007e20000000800 */
[C---:B-1----:R-:W-:Y:S01]  /*5050*/  @!P0 IADD3 R9, R0.reuse, 0x10, RZ ;  /* 0x0000001000098810 */ /* 0x042fe20007ffe0ff */
[----:B------:R-:W-:Y:S02]  /*5060*/  FFMA.FTZ R15, R15, c[0x0][0x23c], -R8 ;  /* 0x00008f000f0f7a23 */ /* 0x000fe40000010808 */
[----:B------:R-:W-:Y:S01]  /*5070*/  FFMA.FTZ R19, R19, c[0x0][0x23c], -R146 ;  /* 0x00008f0013137a23 */ /* 0x000fe20000010892 */
[----:B------:R-:W-:Y:S01]  /*5080*/  @!P0 ISETP.GE.AND P4, PT, R9, R144, PT ;  /* 0x000000900900820c */ /* 0x000fe20003f86270 */
[--C-:B------:R-:W-:Y:S01]  /*5090*/  FFMA.FTZ R162, R17, c[0x0][0x23c], -R148.reuse ;  /* 0x00008f0011a27a23 */ /* 0x100fe20000010894 */
[C---:B------:R-:W-:Y:S02]  /*50a0*/  @!P0 ISETP.GE.AND P5, PT, R9.reuse, R147, PT ;  /* 0x000000930900820c */ /* 0x040fe40003fa6270 */
[C---:B------:R-:W-:Y:S01]  /*50b0*/  @!P0 ISETP.GE.AND P1, PT, R9.reuse, R141, PT ;  /* 0x0000008d0900820c */ /* 0x040fe20003f26270 */
[-C--:B--2---:R-:W-:Y:S01]  /*50c0*/  HMMA.16816.F32 R20, R136, R4.reuse, R20 ;  /* 0x000000048814723c */ /* 0x084fe20000001814 */
[----:B------:R-:W-:Y:S01]  /*50d0*/  @!P0 ISETP.GE.AND P3, PT, R9, R140, PT ;  /* 0x0000008c0900820c */ /* 0x000fe20003f66270 */
[----:B------:R-:W1:Y:S06]  /*50e0*/  MUFU.EX2 R168, R12 ;  /* 0x0000000c00a87308 */ /* 0x000e6c0000000800 */
[C---:B------:R-:W-:Y:S04]  /*50f0*/  HMMA.16816.F32 R24, R132.reuse, R4, R24 ;  /* 0x000000048418723c */ /* 0x040fe80000001818 */
[----:B------:R2:W-:Y:S01]  /*5100*/  MUFU.EX2 R163, R16 ;  /* 0x0000001000a37308 */ /* 0x0005e20000000800 */
[----:B---3--:R-:W-:Y:S02]  /*5110*/  IMAD.WIDE.U32 R10, R151, -0x2daee0ad, RZ ;  /* 0xd2511f53970a7825 */ /* 0x008fe400078e00ff */
[----:B------:R-:W-:Y:S01]  /*5120*/  @!P0 IADD3 R4, R0, 0x11, RZ ;  /* 0x0000001100048810 */ /* 0x000fe20007ffe0ff */
[-C--:B------:R-:W-:Y:S03]  /*5130*/  HMMA.16816.F32 R28, R132, R6.reuse, R28 ;  /* 0x00000006841c723c */ /* 0x080fe6000000181c */
[C---:B------:R-:W-:Y:S02]  /*5140*/  @!P0 ISETP.GE.AND P2, PT, R4.reuse, R147, PT ;  /* 0x000000930400820c */ /* 0x040fe40003f46270 */
[----:B------:R-:W-:Y:S01]  /*5150*/  @!P0 ISETP.GE.AND P6, PT, R4, R144, PT ;  /* 0x000000900400820c */ /* 0x000fe20003fc6270 */
[----:B------:R3:W1:Y:S01]  /*5160*/  MUFU.EX2 R167, R14 ;  /* 0x0000000e00a77308 */ /* 0x0006620000000800 */
[----:B------:R-:W-:Y:S01]  /*5170*/  IMAD.WIDE.U32 R134, R159, -0x2daee0ad, RZ ;  /* 0xd2511f539f867825 */ /* 0x000fe200078e00ff */
[----:B------:R-:W-:Y:S01]  /*5180*/  @!P0 FSEL R20, R20, -INF , !P5 ;  /* 0xff80000014148808 */ /* 0x000fe20006800000 */
[----:B------:R-:W-:Y:S01]  /*5190*/  HMMA.16816.F32 R32, R136, R6, R32 ;  /* 0x000000068820723c */ /* 0x000fe20000001820 */
[-C--:B------:R-:W-:Y:S02]  /*51a0*/  @!P0 ISETP.GE.AND P5, PT, R4, R141.reuse, PT ;  /* 0x0000008d0400820c */ /* 0x080fe40003fa6270 */
[----:B------:R-:W-:Y:S01]  /*51b0*/  @!P0 FSEL R21, R21, -INF , !P2 ;  /* 0xff80000015158808 */ /* 0x000fe20005000000 */
[----:B------:R-:W-:Y:S01]  /*51c0*/  IMAD.WIDE.U32 R132, R152, -0x2daee0ad, RZ ;  /* 0xd2511f5398847825 */ /* 0x000fe200078e00ff */
[-C--:B------:R-:W-:Y:S02]  /*51d0*/  @!P0 ISETP.GE.AND P2, PT, R4, R140.reuse, PT ;  /* 0x0000008c0400820c */ /* 0x080fe40003f46270 */
[C---:B------:R-:W-:Y:S01]  /*51e0*/  @!P0 IADD3 R4, R0.reuse, 0x18, RZ ;  /* 0x0000001800048810 */ /* 0x040fe20007ffe0ff */
[----:B------:R1:W-:Y:S01]  /*51f0*/  MUFU.EX2 R169, R13 ;  /* 0x0000000d00a97308 */ /* 0x0003e20000000800 */
[----:B------:R-:W-:Y:S03]  /*5200*/  @!P0 IADD3 R0, R0, 0x19, RZ ;  /* 0x0000001900008810 */ /* 0x000fe60007ffe0ff */
[----:B------:R-:W-:Y:S01]  /*5210*/  @!P0 FSEL R22, R22, -INF , !P4 ;  /* 0xff80000016168808 */ /* 0x000fe20006000000 */
[--C-:B------:R-:W-:Y:S01]  /*5220*/  FFMA.FTZ R20, R20, c[0x0][0x23c], -R148.reuse ;  /* 0x00008f0014147a23 */ /* 0x100fe20000010894 */
[----:B------:R-:W-:Y:S01]  /*5230*/  @!P0 ISETP.GE.AND P4, PT, R4, R141, PT ;  /* 0x0000008d0400820c */ /* 0x000fe20003f86270 */
[----:B------:R-:W-:Y:S01]  /*5240*/  FFMA.FTZ R21, R21, c[0x0][0x23c], -R148 ;  /* 0x00008f0015157a23 */ /* 0x000fe20000010894 */
[----:B------:R-:W-:Y:S01]  /*5250*/  @!P0 FSEL R24, R24, -INF , !P1 ;  /* 0xff80000018188808 */ /* 0x000fe20004800000 */
[----:B------:R-:W-:Y:S01]  /*5260*/  FFMA.FTZ R22, R22, c[0x0][0x23c], -R146 ;  /* 0x00008f0016167a23 */ /* 0x000fe20000010892 */
[-C--:B------:R-:W-:Y:S01]  /*5270*/  @!P0 ISETP.GE.AND P1, PT, R4, R140.reuse, PT ;  /* 0x0000008c0400820c */ /* 0x080fe20003f26270 */
[----:B------:R1:W1:Y:S01]  /*5280*/  MUFU.EX2 R170, R15 ;  /* 0x0000000f00aa7308 */ /* 0x0002620000000800 */
[----:B------:R-:W-:Y:S01]  /*5290*/  @!P0 FSEL R25, R25, -INF , !P5 ;  /* 0xff80000019198808 */ /* 0x000fe20006800000 */
[--C-:B------:R-:W-:Y:S01]  /*52a0*/  FFMA.FTZ R24, R24, c[0x0][0x23c], -R145.reuse ;  /* 0x00008f0018187a23 */ /* 0x100fe20000010891 */
[----:B------:R-:W-:Y:S02]  /*52b0*/  @!P0 ISETP.GE.AND P5, PT, R0, R140, PT ;  /* 0x0000008c0000820c */ /* 0x000fe40003fa6270 */
[----:B------:R-:W-:Y:S01]  /*52c0*/  LOP3.LUT R142, R135, UR4, R142, 0x96, !PT ;  /* 0x00000004878e7c12 */ /* 0x000fe2000f8e968e */
[--C-:B------:R-:W-:Y:S01]  /*52d0*/  FFMA.FTZ R25, R25, c[0x0][0x23c], -R145.reuse ;  /* 0x00008f0019197a23 */ /* 0x100fe20000010891 */
[----:B------:R-:W-:Y:S01]  /*52e0*/  LOP3.LUT R140, R133, UR4, R10, 0x96, !PT ;  /* 0x00000004858c7c12 */ /* 0x000fe2000f8e960a */
[----:B------:R-:W-:Y:S01]  /*52f0*/  UIADD3 UR4, UR9, 0x78dde6e4, URZ ;  /* 0x78dde6e409047890 */ /* 0x000fe2000fffe03f */
[----:B------:R-:W-:Y:S01]  /*5300*/  @!P0 FSEL R26, R26, -INF , !P3 ;  /* 0xff8000001a1a8808 */ /* 0x000fe20005800000 */
[----:B--2---:R-:W-:Y:S01]  /*5310*/  IMAD.WIDE.U32 R16, R142, -0x326172a9, RZ ;  /* 0xcd9e8d578e107825 */ /* 0x004fe200078e00ff */
[----:B------:R-:W-:Y:S01]  /*5320*/  @!P0 ISETP.GE.AND P3, PT, R4, R147, PT ;  /* 0x000000930400820c */ /* 0x000fe20003f66270 */
[----:B------:R2:W-:Y:S01]  /*5330*/  MUFU.EX2 R161, R18 ;  /* 0x0000001200a17308 */ /* 0x0005e20000000800 */
[----:B------:R-:W-:Y:S01]  /*5340*/  @!P0 FSEL R28, R28, -INF , !P4 ;  /* 0xff8000001c1c8808 */ /* 0x000fe20006000000 */
[----:B------:R-:W-:Y:S01]  /*5350*/  FFMA.FTZ R26, R26, c[0x0][0x23c], -R8 ;  /* 0x00008f001a1a7a23 */ /* 0x000fe20000010808 */
[-C--:B------:R-:W-:Y:S02]  /*5360*/  @!P0 ISETP.GE.AND P4, PT, R4, R144.reuse, PT ;  /* 0x000000900400820c */ /* 0x080fe40003f86270 */
[----:B------:R-:W-:Y:S01]  /*5370*/  LOP3.LUT R4, R11, UR5, R156, 0x96, !PT ;  /* 0x000000050b047c12 */ /* 0x000fe2000f8e969c */
[----:B------:R-:W-:Y:S01]  /*5380*/  IMAD.WIDE.U32 R10, R158, -0x326172a9, RZ ;  /* 0xcd9e8d579e0a7825 */ /* 0x000fe200078e00ff */
[----:B------:R-:W-:Y:S01]  /*5390*/  UIADD3 UR5, UR8, -0x56f99767, URZ ;  /* 0xa906689908057890 */ /* 0x000fe2000fffe03f */
[----:B------:R-:W-:Y:S02]  /*53a0*/  @!P0 FSEL R23, R23, -INF , !P6 ;  /* 0xff80000017178808 */ /* 0x000fe40007000000 */
[----:B------:R-:W-:Y:S01]  /*53b0*/  IMAD.WIDE.U32 R4, R4, -0x326172a9, RZ ;  /* 0xcd9e8d5704047825 */ /* 0x000fe200078e00ff */
[----:B------:R-:W-:Y:S01]  /*53c0*/  LOP3.LUT R12, R11, UR4, R160, 0x96, !PT ;  /* 0x000000040b0c7c12 */ /* 0x000fe2000f8e96a0 */
[----:B------:R-:W-:Y:S01]  /*53d0*/  MUFU.EX2 R159, R20 ;  /* 0x00000014009f7308 */ /* 0x000fe20000000800 */
[----:B------:R-:W-:Y:S01]  /*53e0*/  @!P0 ISETP.GE.AND P6, PT, R0, R141, PT ;  /* 0x0000008d0000820c */ /* 0x000fe20003fc6270 */
[----:B------:R-:W-:Y:S01]  /*53f0*/  IMAD.WIDE.U32 R140, R140, -0x326172a9, RZ ;  /* 0xcd9e8d578c8c7825 */ /* 0x000fe200078e00ff */
[----:B---3--:R-:W-:Y:S01]  /*5400*/  LOP3.LUT R14, R5, UR4, R154, 0x96, !PT ;  /* 0x00000004050e7c12 */ /* 0x008fe2000f8e969a */
[----:B------:R-:W-:Y:S01]  /*5410*/  UIADD3 UR4, UR8, 0x646e171e, URZ ;  /* 0x646e171e08047890 */ /* 0x000fe2000fffe03f */
[----:B------:R-:W-:Y:S01]  /*5420*/  LOP3.LUT R5, R17, UR6, R10, 0x96, !PT ;  /* 0x0000000611057c12 */ /* 0x000fe2000f8e960a */
[----:B-1----:R-:W-:Y:S01]  /*5430*/  IMAD.WIDE.U32 R12, R12, -0x2daee0ad, RZ ;  /* 0xd2511f530c0c7825 */ /* 0x002fe200078e00ff */
[----:B------:R-:W-:Y:S02]  /*5440*/  LOP3.LUT R10, R141, UR6, R4, 0x96, !PT ;  /* 0x000000068d0a7c12 */ /* 0x000fe4000f8e9604 */
[----:B------:R-:W-:Y:S01]  /*5450*/  @!P0 FSEL R29, R29, -INF , !P6 ;  /* 0xff8000001d1d8808 */ /* 0x000fe20007000000 */
[----:B------:R1:W-:Y:S01]  /*5460*/  MUFU.EX2 R160, R19 ;  /* 0x0000001300a07308 */ /* 0x0003e20000000800 */
[----:B------:R-:W-:Y:S01]  /*5470*/  IMAD.WIDE.U32 R14, R14, -0x2daee0ad, RZ ;  /* 0xd2511f530e0e7825 */ /* 0x000fe200078e00ff */
[----:B------:R-:W-:Y:S02]  /*5480*/  LOP3.LUT R134, R13, UR5, R134, 0x96, !PT ;  /* 0x000000050d867c12 */ /* 0x000fe4000f8e9686 */
[----:B------:R-:W-:Y:S01]  /*5490*/  @!P0 ISETP.GE.AND P6, PT, R0, R144, PT ;  /* 0x000000900000820c */ /* 0x000fe20003fc6270 */
[----:B------:R-:W-:Y:S01]  /*54a0*/  IMAD.WIDE.U32 R4, R5, -0x2daee0ad, RZ ;  /* 0xd2511f5305047825 */ /* 0x000fe200078e00ff */
[----:B------:R-:W-:Y:S01]  /*54b0*/  LOP3.LUT R132, R15, UR5, R132, 0x96, !PT ;  /* 0x000000050f847c12 */ /* 0x000fe2000f8e9684 */
[----:B------:R-:W-:Y:S01]  /*54c0*/  UIADD3 UR5, UR9, -0x4ab325aa, URZ ;  /* 0xb54cda5609057890 */ /* 0x000fe2000fffe03f */
[----:B------:R-:W-:Y:S01]  /*54d0*/  @!P0 FSEL R27, R27, -INF , !P2 ;  /* 0xff8000001b1b8808 */ /* 0x000fe20005000000 */
[----:B------:R-:W-:Y:S01]  /*54e0*/  IMAD.WIDE.U32 R10, R10, -0x2daee0ad, RZ ;  /* 0xd2511f530a0a7825 */ /* 0x000fe200078e00ff */
[----:B------:R-:W-:Y:S01]  /*54f0*/  LOP3.LUT R141, R4, 0xffff, RZ, 0xc0, !PT ;  /* 0x0000ffff048d7812 */ /* 0x000fe200078ec0ff */
[----:B------:R-:W-:Y:S01]  /*5500*/  MUFU.EX2 R162, R162 ;  /* 0x000000a200a27308 */ /* 0x000fe20000000800 */
[----:B------:R-:W-:Y:S01]  /*5510*/  @!P0 ISETP.GE.AND P2, PT, R0, R147, PT ;  /* 0x000000930000820c */ /* 0x000fe20003f46270 */
[----:B------:R-:W-:Y:S01]  /*5520*/  FFMA.FTZ R23, R23, c[0x0][0x23c], -R146 ;  /* 0x00008f0017177a23 */ /* 0x000fe20000010892 */
[----:B------:R-:W-:Y:S01]  /*5530*/  SHF.R.U32.HI R142, RZ, 0x10, R4 ;  /* 0x00000010ff8e7819 */ /* 0x000fe20000011604 */
[--C-:B------:R-:W-:Y:S01]  /*5540*/  FFMA.FTZ R28, R28, c[0x0][0x23c], -R145.reuse ;  /* 0x00008f001c1c7a23 */ /* 0x100fe20000010891 */
[----:B------:R-:W-:Y:S01]  /*5550*/  LOP3.LUT R12, R5, UR4, R12, 0x96, !PT ;  /* 0x00000004050c7c12 */ /* 0x000fe2000f8e960c */
[----:B------:R-:W-:Y:S01]  /*5560*/  FFMA.FTZ R145, R29, c[0x0][0x23c], -R145 ;  /* 0x00008f001d917a23 */ /* 0x000fe20000010891 */
[----:B------:R-:W-:Y:S01]  /*5570*/  SHF.R.U32.HI R0, RZ, 0x18, R4 ;  /* 0x00000018ff007819 */ /* 0x000fe20000011604 */
[----:B------:R-:W-:Y:S01]  /*5580*/  FFMA.FTZ R27, R27, c[0x0][0x23c], -R8 ;  /* 0x00008f001b1b7a23 */ /* 0x000fe20000010808 */
[----:B------:R-:W-:Y:S01]  /*5590*/  LOP3.LUT R13, R4, 0xff, RZ, 0xc0, !PT ;  /* 0x000000ff040d7812 */ /* 0x000fe200078ec0ff */
[----:B------:R-:W-:Y:S01]  /*55a0*/  IMAD.WIDE.U32 R4, R134, -0x326172a9, RZ ;  /* 0xcd9e8d5786047825 */ /* 0x000fe200078e00ff */
[----:B------:R-:W-:Y:S01]  /*55b0*/  LOP3.LUT R9, R11, UR4, R14, 0x96, !PT ;  /* 0x000000040b097c12 */ /* 0x000fe2000f8e960e */
[----:B------:R-:W-:Y:S01]  /*55c0*/  ULDC.U8 UR4, c[0x0][0x2d8] ;  /* 0x0000b60000047ab9 */ /* 0x000fe20000000000 */
[----:B------:R-:W-:Y:S01]  /*55d0*/  LOP3.LUT R135, R10, 0xffff, RZ, 0xc0, !PT ;  /* 0x0000ffff0a877812 */ /* 0x000fe200078ec0ff */
[----:B------:R-:W-:Y:S01]  /*55e0*/  MUFU.EX2 R158, R21 ;  /* 0x00000015009e7308 */ /* 0x000fe20000000800 */
[----:B------:R-:W-:Y:S02]  /*55f0*/  LOP3.LUT R6, R5, UR5, R16, 0x96, !PT ;  /* 0x0000000505067c12 */ /* 0x000fe4000f8e9610 */
[C---:B------:R-:W-:Y:S02]  /*5600*/  LOP3.LUT R16, R4.reuse, 0xffff, RZ, 0xc0, !PT ;  /* 0x0000ffff04107812 */ /* 0x040fe400078ec0ff */
[----:B--2---:R-:W-:Y:S02]  /*5610*/  LOP3.LUT R18, R4, 0xff, RZ, 0xc0, !PT ;  /* 0x000000ff04127812 */ /* 0x004fe400078ec0ff */
[--C-:B-1----:R-:W-:Y:S02]  /*5620*/  SHF.R.U32.HI R19, RZ, 0x18, R4.reuse ;  /* 0x00000018ff137819 */ /* 0x102fe40000011604 */
[----:B------:R-:W-:Y:S01]  /*5630*/  SHF.R.U32.HI R17, RZ, 0x10, R4 ;  /* 0x00000010ff117819 */ /* 0x000fe20000011604 */
[----:B------:R-:W-:Y:S01]  /*5640*/  IMAD.WIDE.U32 R4, R132, -0x326172a9, RZ ;  /* 0xcd9e8d5784047825 */ /* 0x000fe200078e00ff */
[----:B------:R-:W-:Y:S01]  /*5650*/  LOP3.LUT R7, R6, 0xffff, RZ, 0xc0, !PT ;  /* 0x0000ffff06077812 */ /* 0x000fe200078ec0ff */
[----:B------:R-:W-:Y:S01]  /*5660*/  MUFU.EX2 R157, R22 ;  /* 0x00000016009d7308 */ /* 0x000fe20000000800 */
[----:B------:R-:W-:Y:S02]  /*5670*/  @!P0 FSEL R30, R30, -INF , !P1 ;  /* 0xff8000001e1e8808 */ /* 0x000fe40004800000 */
[----:B------:R-:W-:Y:S02]  /*5680*/  ISETP.LE.U32.AND P1, PT, R13, UR4, PT ;  /* 0x000000040d007c0c */ /* 0x000fe4000bf23070 */
[----:B------:R-:W-:Y:S01]  /*5690*/  LOP3.LUT R11, R4, 0xffff, RZ, 0xc0, !PT ;  /* 0x0000ffff040b7812 */ /* 0x000fe200078ec0ff */
[----:B------:R-:W-:Y:S01]  /*56a0*/  FFMA.FTZ R30, R30, c[0x0][0x23c], -R8 ;  /* 0x00008f001e1e7a23 */ /* 0x000fe20000010808 */
[----:B------:R-:W-:Y:S02]  /*56b0*/  LOP3.LUT R15, R4, 0xff, RZ, 0xc0, !PT ;  /* 0x000000ff040f7812 */ /* 0x000fe400078ec0ff */
[--C-:B------:R-:W-:Y:S01]  /*56c0*/  SHF.R.U32.HI R13, RZ, 0x10, R4.reuse ;  /* 0x00000010ff0d7819 */ /* 0x100fe20000011604 */
[----:B------:R-:W-:Y:S01]  /*56d0*/  MUFU.EX2 R155, R24 ;  /* 0x00000018009b7308 */ /* 0x000fe20000000800 */
[----:B------:R-:W-:Y:S02]  /*56e0*/  SHF.R.U32.HI R14, RZ, 0x18, R4 ;  /* 0x00000018ff0e7819 */ /* 0x000fe40000011604 */
[----:B------:R-:W-:Y:S02]  /*56f0*/  SHF.R.U32.HI R4, RZ, 0x8, R7 ;  /* 0x00000008ff047819 */ /* 0x000fe40000011607 */
[----:B------:R-:W-:Y:S02]  /*5700*/  LOP3.LUT R133, R10, 0xff, RZ, 0xc0, !PT ;  /* 0x000000ff0a857812 */ /* 0x000fe400078ec0ff */
[----:B------:R-:W-:Y:S02]  /*5710*/  SHF.R.U32.HI R134, RZ, 0x18, R10 ;  /* 0x00000018ff867819 */ /* 0x000fe4000001160a */
[----:B------:R-:W-:Y:S01]  /*5720*/  @!P0 FSEL R31, R31, -INF , !P5 ;  /* 0xff8000001f1f8808 */ /* 0x000fe20006800000 */
[----:B------:R-:W-:Y:S01]  /*5730*/  MUFU.EX2 R153, R26 ;  /* 0x0000001a00997308 */ /* 0x000fe20000000800 */
[----:B------:R-:W-:Y:S02]  /*5740*/  ISETP.LE.U32.AND P5, PT, R0, UR4, PT ;  /* 0x0000000400007c0c */ /* 0x000fe4000bfa3070 */
[----:B------:R-:W-:Y:S01]  /*5750*/  LOP3.LUT R0, R5, UR5, R140, 0x96, !PT ;  /* 0x0000000505007c12 */ /* 0x000fe2000f8e968c */
[----:B------:R-:W-:Y:S01]  /*5760*/  FFMA.FTZ R8, R31, c[0x0][0x23c], -R8 ;  /* 0x00008f001f087a23 */ /* 0x000fe20000010808 */
[----:B------:R-:W-:Y:S01]  /*5770*/  SHF.R.U32.HI R20, RZ, 0x10, R10 ;  /* 0x00000010ff147819 */ /* 0x000fe2000001160a */
[----:B------:R-:W-:Y:S01]  /*5780*/  IMAD.U32 R140, RZ, RZ, UR15 ;  /* 0x0000000fff8c7e24 */ /* 0x000fe2000f8e00ff */
[----:B------:R-:W-:Y:S02]  /*5790*/  LOP3.LUT R10, R6, 0xff, RZ, 0xc0, !PT ;  /* 0x000000ff060a7812 */ /* 0x000fe400078ec0ff */
[--C-:B------:R-:W-:Y:S01]  /*57a0*/  SHF.R.U32.HI R5, RZ, 0x18, R6.reuse ;  /* 0x00000018ff057819 */ /* 0x100fe20000011606 */
[----:B------:R-:W-:Y:S01]  /*57b0*/  MUFU.EX2 R156, R23 ;  /* 0x00000017009c7308 */ /* 0x000fe20000000800 */
[----:B------:R-:W-:Y:S02]  /*57c0*/  SHF.R.U32.HI R6, RZ, 0x10, R6 ;  /* 0x00000010ff067819 */ /* 0x000fe40000011606 */
[----:B------:R-:W-:Y:S02]  /*57d0*/  LOP3.LUT R4, R4, 0xffff, RZ, 0xc0, !PT ;  /* 0x0000ffff04047812 */ /* 0x000fe400078ec0ff */
[----:B------:R-:W-:Y:S02]  /*57e0*/  @!P0 FSEL R34, R34, -INF , !P4 ;  /* 0xff80000022228808 */ /* 0x000fe40006000000 */
[----:B------:R-:W-:Y:S02]  /*57f0*/  LOP3.LUT R7, R6, 0xff, RZ, 0xc0, !PT ;  /* 0x000000ff06077812 */ /* 0x000fe400078ec0ff */
[----:B------:R-:W-:Y:S01]  /*5800*/  ISETP.LE.U32.AND P4, PT, R4, UR4, PT ;  /* 0x0000000404007c0c */ /* 0x000fe2000bf83070 */
[----:B------:R-:W-:Y:S01]  /*5810*/  MUFU.EX2 R154, R25 ;  /* 0x00000019009a7308 */ /* 0x000fe20000000800 */
[----:B------:R-:W-:Y:S01]  /*5820*/  LOP3.LUT R4, R0, 0xffff, RZ, 0xc0, !PT ;  /* 0x0000ffff00047812 */ /* 0x000fe200078ec0ff */
[----:B------:R-:W-:Y:S01]  /*5830*/  FFMA.FTZ R34, R34, c[0x0][0x23c], -R146 ;  /* 0x00008f0022227a23 */ /* 0x000fe20000010892 */
[----:B------:R-:W-:Y:S02]  /*5840*/  @!P0 FSEL R35, R35, -INF , !P6 ;  /* 0xff80000023238808 */ /* 0x000fe40007000000 */
[----:B------:R-:W-:Y:S02]  /*5850*/  ISETP.LE.U32.AND P6, PT, R7, UR4, PT ;  /* 0x0000000407007c0c */ /* 0x000fe4000bfc3070 */
[----:B------:R-:W-:Y:S01]  /*5860*/  SHF.R.U32.HI R4, RZ, 0x8, R4 ;  /* 0x00000008ff047819 */ /* 0x000fe20000011604 */
[----:B------:R-:W-:Y:S01]  /*5870*/  FFMA.FTZ R146, R35, c[0x0][0x23c], -R146 ;  /* 0x00008f0023927a23 */ /* 0x000fe20000010892 */
[----:B------:R-:W-:Y:S01]  /*5880*/  @!P0 FSEL R33, R33, -INF , !P2 ;  /* 0xff80000021218808 */ /* 0x000fe20005000000 */
[----:B------:R-:W-:Y:S01]  /*5890*/  MUFU.EX2 R150, R145 ;  /* 0x0000009100967308 */ /* 0x000fe20000000800 */
[----:B------:R-:W-:Y:S01]  /*58a0*/  ISETP.LE.U32.AND P2, PT, R5, UR4, PT ;  /* 0x0000000405007c0c */ /* 0x000fe2000bf43070 */
[----:B------:R-:W-:Y:S01]  /*58b0*/  @!P4 FADD.FTZ R165, -R165, -RZ ;  /* 0x800000ffa5a5c221 */ /* 0x000fe20000010100 */
[----:B------:R-:W-:Y:S02]  /*58c0*/  LOP3.LUT R4, R4, 0xffff, RZ, 0xc0, !PT ;  /* 0x0000ffff04047812 */ /* 0x000fe400078ec0ff */
[----:B------:R-:W-:Y:S02]  /*58d0*/  LOP3.LUT R6, R0, 0xff, RZ, 0xc0, !PT ;  /* 0x000000ff00067812 */ /* 0x000fe400078ec0ff */
[----:B------:R-:W-:Y:S01]  /*58e0*/  ISETP.LE.U32.AND P4, PT, R4, UR4, PT ;  /* 0x0000000404007c0c */ /* 0x000fe2000bf83070 */
[----:B------:R-:W-:Y:S01]  /*58f0*/  @!P6 FADD.FTZ R164, -R164, -RZ ;  /* 0x800000ffa4a4e221 */ /* 0x000fe20000010100 */
[----:B------:R-:W-:Y:S01]  /*5900*/  SHF.R.U32.HI R4, RZ, 0x18, R0 ;  /* 0x00000018ff047819 */ /* 0x000fe20000011600 */
[----:B------:R-:W-:Y:S01]  /*5910*/  MUFU.EX2 R145, R34 ;  /* 0x0000002200917308 */ /* 0x000fe20000000800 */
[----:B------:R-:W-:Y:S02]  /*5920*/  @!P0 FSEL R32, R32, -INF , !P3 ;  /* 0xff80000020208808 */ /* 0x000fe40005800000 */
[----:B------:R-:W-:Y:S01]  /*5930*/  ISETP.LE.U32.AND P6, PT, R4, UR4, PT ;  /* 0x0000000404007c0c */ /* 0x000fe2000bfc3070 */
[----:B------:R-:W-:Y:S01]  /*5940*/  @!P2 FADD.FTZ R232, -R232, -RZ ;  /* 0x800000ffe8e8a221 */ /* 0x000fe20000010100 */
[----:B------:R-:W-:Y:S01]  /*5950*/  ISETP.LE.U32.AND P0, PT, R6, UR4, PT ;  /* 0x0000000406007c0c */ /* 0x000fe2000bf03070 */
[--C-:B------:R-:W-:Y:S01]  /*5960*/  FFMA.FTZ R32, R32, c[0x0][0x23c], -R148.reuse ;  /* 0x00008f0020207a23 */ /* 0x100fe20000010894 */
[----:B------:R-:W-:Y:S01]  /*5970*/  ISETP.LE.U32.AND P2, PT, R15, UR4, PT ;  /* 0x000000040f007c0c */ /* 0x000fe2000bf43070 */
[----:B------:R-:W-:Y:S01]  /*5980*/  FFMA.FTZ R148, R33, c[0x0][0x23c], -R148 ;  /* 0x00008f0021947a23 */ /* 0x000fe20000010894 */
[----:B------:R-:W-:Y:S01]  /*5990*/  LOP3.LUT R4, R13, 0xff, RZ, 0xc0, !PT ;  /* 0x000000ff0d047812 */ /* 0x000fe200078ec0ff */
[----:B------:R-:W-:Y:S01]  /*59a0*/  @!P4 FADD.FTZ R171, -R171, -RZ ;  /* 0x800000ffababc221 */ /* 0x000fe20000010100 */
[----:B------:R-:W-:Y:S01]  /*59b0*/  SHF.R.U32.HI R5, RZ, 0x10, R0 ;  /* 0x00000010ff057819 */ /* 0x000fe20000011600 */
[----:B------:R-:W1:Y:S01]  /*59c0*/  MUFU.EX2 R149, R32 ;  /* 0x0000002000957308 */ /* 0x000e620000000800 */
[----:B------:R-:W-:Y:S02]  /*59d0*/  SHF.R.U32.HI R0, RZ, 0x8, R11 ;  /* 0x00000008ff007819 */ /* 0x000fe4000001160b */
[----:B------:R-:W-:Y:S01]  /*59e0*/  ISETP.LE.U32.AND P4, PT, R4, UR4, PT ;  /* 0x0000000404007c0c */ /* 0x000fe2000bf83070 */
[----:B----4-:R-:W-:Y:S01]  /*59f0*/  @!P6 FADD.FTZ R234, -R234, -RZ ;  /* 0x800000ffeaeae221 */ /* 0x010fe20000010100 */
[----:B------:R-:W-:Y:S01]  /*5a00*/  LOP3.LUT R0, R0, 0xffff, RZ, 0xc0, !PT ;  /* 0x0000ffff00007812 */ /* 0x000fe200078ec0ff */
[----:B------:R-:W-:Y:S01]  /*5a10*/  @!P0 FADD.FTZ R233, -R233, -RZ ;  /* 0x800000ffe9e98221 */ /* 0x000fe20000010100 */
[----:B------:R-:W-:Y:S01]  /*5a20*/  ISETP.LE.U32.AND P6, PT, R14, UR4, PT ;  /* 0x000000040e007c0c */ /* 0x000fe2000bfc3070 */
[----:B------:R-:W-:Y:S01]  /*5a30*/  @!P2 FADD.FTZ R168, -R168, -RZ ;  /* 0x800000ffa8a8a221 */ /* 0x000fe20000010100 */
[----:B------:R-:W-:Y:S01]  /*5a40*/  ISETP.LE.U32.AND P0, PT, R0, UR4, PT ;  /* 0x0000000400007c0c */ /* 0x000fe2000bf03070 */
[----:B------:R-:W-:Y:S01]  /*5a50*/  MUFU.EX2 R148, R148 ;  /* 0x0000009400947308 */ /* 0x000fe20000000800 */
[----:B------:R-:W-:Y:S02]  /*5a60*/  SHF.R.U32.HI R0, RZ, 0x8, R16 ;  /* 0x00000008ff007819 */ /* 0x000fe40000011610 */
[----:B------:R-:W-:Y:S02]  /*5a70*/  ISETP.LE.U32.AND P2, PT, R18, UR4, PT ;  /* 0x0000000412007c0c */ /* 0x000fe4000bf43070 */
[----:B------:R-:W-:Y:S01]  /*5a80*/  LOP3.LUT R0, R0, 0xffff, RZ, 0xc0, !PT ;  /* 0x0000ffff00007812 */ /* 0x000fe200078ec0ff */
[----:B------:R-:W-:Y:S01]  /*5a90*/  @!P4 FADD.FTZ R167, -R167, -RZ ;  /* 0x800000ffa7a7c221 */ /* 0x000fe20000010100 */
[----:B------:R-:W-:Y:S02]  /*5aa0*/  LOP3.LUT R4, R17, 0xff, RZ, 0xc0, !PT ;  /* 0x000000ff11047812 */ /* 0x000fe400078ec0ff */
[----:B------:R-:W-:Y:S01]  /*5ab0*/  ISETP.LE.U32.AND P4, PT, R0, UR4, PT ;  /* 0x0000000400007c0c */ /* 0x000fe2000bf83070 */
[----:B------:R-:W-:Y:S01]  /*5ac0*/  @!P6 FADD.FTZ R170, -R170, -RZ ;  /* 0x800000ffaaaae221 */ /* 0x000fe20000010100 */
[----:B------:R-:W-:Y:S01]  /*5ad0*/  LOP3.LUT R0, R12, 0xffff, RZ, 0xc0, !PT ;  /* 0x0000ffff0c007812 */ /* 0x000fe200078ec0ff */
[----:B------:R-:W-:Y:S01]  /*5ae0*/  @!P0 FADD.FTZ R169, -R169, -RZ ;  /* 0x800000ffa9a98221 */ /* 0x000fe20000010100 */
[----:B------:R-:W-:Y:S01]  /*5af0*/  ISETP.LE.U32.AND P6, PT, R4, UR4, PT ;  /* 0x0000000404007c0c */ /* 0x000fe2000bfc3070 */
[----:B-1----:R-:W-:Y:S01]  /*5b00*/  @!P1 FADD.FTZ R149, -R149, -RZ ;  /* 0x800000ff95959221 */ /* 0x002fe20000010100 */
[----:B------:R-:W-:Y:S01]  /*5b10*/  LOP3.LUT R4, R12, 0xff, RZ, 0xc0, !PT ;  /* 0x000000ff0c047812 */ /* 0x000fe200078ec0ff */
[----:B------:R-:W-:Y:S01]  /*5b20*/  @!P2 FADD.FTZ R163, -R163, -RZ ;  /* 0x800000ffa3a3a221 */ /* 0x000fe20000010100 */
[----:B------:R-:W-:Y:S01]  /*5b30*/  SHF.R.U32.HI R0, RZ, 0x8, R0 ;  /* 0x00000008ff007819 */ /* 0x000fe20000011600 */
[----:B------:R-:W1:Y:S01]  /*5b40*/  MUFU.EX2 R146, R146 ;  /* 0x0000009200927308 */ /* 0x000e620000000800 */
[----:B------:R-:W-:Y:S02]  /*5b50*/  ISETP.LE.U32.AND P2, PT, R4, UR4, PT ;  /* 0x0000000404007c0c */ /* 0x000fe4000bf43070 */
[----:B------:R-:W-:Y:S01]  /*5b60*/  LOP3.LUT R0, R0, 0xffff, RZ, 0xc0, !PT ;  /* 0x0000ffff00007812 */ /* 0x000fe200078ec0ff */
[----:B------:R-:W-:Y:S01]  /*5b70*/  @!P4 FADD.FTZ R162, -R162, -RZ ;  /* 0x800000ffa2a2c221 */ /* 0x000fe20000010100 */
[----:B------:R-:W-:Y:S02]  /*5b80*/  SHF.R.U32.HI R4, RZ, 0x10, R12 ;  /* 0x00000010ff047819 */ /* 0x000fe4000001160c */
[----:B------:R-:W-:Y:S01]  /*5b90*/  ISETP.LE.U32.AND P4, PT, R0, UR4, PT ;  /* 0x0000000400007c0c */ /* 0x000fe2000bf83070 */
[----:B------:R-:W-:Y:S01]  /*5ba0*/  @!P6 FADD.FTZ R161, -R161, -RZ ;  /* 0x800000ffa1a1e221 */ /* 0x000fe20000010100 */
[----:B------:R-:W-:Y:S01]  /*5bb0*/  LOP3.LUT R0, R4, 0xff, RZ, 0xc0, !PT ;  /* 0x000000ff04007812 */ /* 0x000fe200078ec0ff */
[----:B------:R-:W-:Y:S01]  /*5bc0*/  MUFU.EX2 R152, R27 ;  /* 0x0000001b00987308 */ /* 0x000fe20000000800 */
[----:B------:R-:W-:Y:S02]  /*5bd0*/  LOP3.LUT R4, R9, 0xffff, RZ, 0xc0, !PT ;  /* 0x0000ffff09047812 */ /* 0x000fe400078ec0ff */
[----:B------:R-:W-:Y:S01]  /*5be0*/  ISETP.LE.U32.AND P6, PT, R0, UR4, PT ;  /* 0x0000000400007c0c */ /* 0x000fe2000bfc3070 */
[----:B------:R-:W-:Y:S01]  /*5bf0*/  @!P2 FADD.FTZ R159, -R159, -RZ ;  /* 0x800000ff9f9fa221 */ /* 0x000fe20000010100 */
[----:B------:R-:W-:Y:S02]  /*5c00*/  SHF.R.U32.HI R0, RZ, 0x8, R4 ;  /* 0x00000008ff007819 */ /* 0x000fe40000011604 */
[----:B------:R-:W-:Y:S02]  /*5c10*/  LOP3.LUT R4, R9, 0xff, RZ, 0xc0, !PT ;  /* 0x000000ff09047812 */ /* 0x000fe400078ec0ff */
[----:B------:R-:W-:Y:S01]  /*5c20*/  LOP3.LUT R0, R0, 0xffff, RZ, 0xc0, !PT ;  /* 0x0000ffff00007812 */ /* 0x000fe200078ec0ff */
[----:B------:R-:W-:Y:S01]  /*5c30*/  @!P4 FADD.FTZ R158, -R158, -RZ ;  /* 0x800000ff9e9ec221 */ /* 0x000fe20000010100 */
[----:B------:R-:W-:Y:S01]  /*5c40*/  ISETP.LE.U32.AND P2, PT, R4, UR4, PT ;  /* 0x0000000404007c0c */ /* 0x000fe2000bf43070 */
[----:B------:R-:W-:Y:S01]  /*5c50*/  MUFU.EX2 R151, R28 ;  /* 0x0000001c00977308 */ /* 0x000fe20000000800 */
[----:B------:R-:W-:Y:S01]  /*5c60*/  SHF.R.U32.HI R4, RZ, 0x10, R9 ;  /* 0x00000010ff047819 */ /* 0x000fe20000011609 */
[----:B-1----:R-:W-:Y:S01]  /*5c70*/  @!P5 FADD.FTZ R146, -R146, -RZ ;  /* 0x800000ff9292d221 */ /* 0x002fe20000010100 */
[----:B------:R-:W-:Y:S01]  /*5c80*/  ISETP.LE.U32.AND P3, PT, R10, UR4, PT ;  /* 0x000000040a007c0c */ /* 0x000fe2000bf63070 */
[----:B------:R-:W-:Y:S01]  /*5c90*/  @!P6 FADD.FTZ R157, -R157, -RZ ;  /* 0x800000ff9d9de221 */ /* 0x000fe20000010100 */
[----:B------:R-:W-:Y:S02]  /*5ca0*/  ISETP.LE.U32.AND P4, PT, R0, UR4, PT ;  /* 0x0000000400007c0c */ /* 0x000fe4000bf83070 */
[----:B------:R-:W-:Y:S02]  /*5cb0*/  LOP3.LUT R0, R4, 0xff, RZ, 0xc0, !PT ;  /* 0x000000ff04007812 */ /* 0x000fe400078ec0ff */
[----:B------:R-:W-:Y:S01]  /*5cc0*/  SHF.R.U32.HI R4, RZ, 0x8, R141 ;  /* 0x00000008ff047819 */ /* 0x000fe2000001168d */
[----:B------:R-:W1:Y:S01]  /*5cd0*/  MUFU.EX2 R147, R30 ;  /* 0x0000001e00937308 */ /* 0x000e620000000800 */
[----:B------:R-:W-:Y:S01]  /*5ce0*/  ISETP.LE.U32.AND P6, PT, R0, UR4, PT ;  /* 0x0000000400007c0c */ /* 0x000fe2000bfc3070 */
[----:B------:R-:W-:Y:S01]  /*5cf0*/  @!P2 FADD.FTZ R155, -R155, -RZ ;  /* 0x800000ff9b9ba221 */ /* 0x000fe20000010100 */
[----:B------:R-:W-:Y:S01]  /*5d00*/  LOP3.LUT R0, R4, 0xffff, RZ, 0xc0, !PT ;  /* 0x0000ffff04007812 */ /* 0x000fe200078ec0ff */
[----:B------:R-:W-:Y:S01]  /*5d10*/  IMAD.U32 R141, RZ, RZ, UR14 ;  /* 0x0000000eff8d7e24 */ /* 0x000fe2000f8e00ff */
[----:B------:R-:W-:Y:S01]  /*5d20*/  ISETP.LE.U32.AND P0, PT, R19, UR4, PT ;  /* 0x0000000413007c0c */ /* 0x000fe2000bf03070 */
[----:B------:R-:W-:Y:S01]  /*5d30*/  @!P3 FADD.FTZ R166, -R166, -RZ ;  /* 0x800000ffa6a6b221 */ /* 0x000fe20000010100 */
[----:B------:R-:W-:Y:S01]  /*5d40*/  ISETP.LE.U32.AND P2, PT, R0, UR4, PT ;  /* 0x0000000400007c0c */ /* 0x000fe2000bf43070 */
[----:B------:R-:W-:Y:S01]  /*5d50*/  @!P4 FADD.FTZ R154, -R154, -RZ ;  /* 0x800000ff9a9ac221 */ /* 0x000fe20000010100 */
[----:B------:R-:W-:Y:S01]  /*5d60*/  LOP3.LUT R0, R142, 0xff, RZ, 0xc0, !PT ;  /* 0x000000ff8e007812 */ /* 0x000fe200078ec0ff */
[----:B------:R-:W2:Y:S01]  /*5d70*/  MUFU.EX2 R144, R8 ;  /* 0x0000000800907308 */ /* 0x000ea20000000800 */
[----:B------:R-:W-:Y:S02]  /*5d80*/  LOP3.LUT R5, R5, 0xff, RZ, 0xc0, !PT ;  /* 0x000000ff05057812 */ /* 0x000fe400078ec0ff */
[----:B------:R-:W-:Y:S01]  /*5d90*/  SHF.R.U32.HI R4, RZ, 0x8, R135 ;  /* 0x00000008ff047819 */ /* 0x000fe20000011687 */
[----:B------:R-:W-:Y:S01]  /*5da0*/  @!P6 FADD.FTZ R153, -R153, -RZ ;  /* 0x800000ff9999e221 */ /* 0x000fe20000010100 */
[----:B------:R-:W-:Y:S02]  /*5db0*/  ISETP.LE.U32.AND P6, PT, R0, UR4, PT ;  /* 0x0000000400007c0c */ /* 0x000fe4000bfc3070 */
[----:B------:R-:W-:Y:S01]  /*5dc0*/  F2FP.RELU.PACK_AB R0, R165, R166 ;  /* 0x000000a6a500723e */ /* 0x000fe200000008ff */
[----:B------:R-:W-:Y:S01]  /*5dd0*/  @!P0 FADD.FTZ R160, -R160, -RZ ;  /* 0x800000ffa0a08221 */ /* 0x000fe20000010100 */
[----:B------:R-:W-:Y:S01]  /*5de0*/  ISETP.LE.U32.AND P3, PT, R5, UR4, PT ;  /* 0x0000000405007c0c */ /* 0x000fe2000bf63070 */
[----:B------:R-:W-:Y:S01]  /*5df0*/  @!P2 FADD.FTZ R148, -R148, -RZ ;  /* 0x800000ff9494a221 */ /* 0x000fe20000010100 */
[----:B------:R-:W-:Y:S01]  /*5e00*/  F2FP.RELU.PACK_AB R7, R232, R164 ;  /* 0x000000a4e807723e */ /* 0x000fe200000008ff */
[----:B------:R3:W-:Y:S01]  /*5e10*/  STS [R240+0x13000], R0 ;  /* 0x01300000f0007388 */ /* 0x0007e20000000800 */
[----:B------:R-:W-:Y:S02]  /*5e20*/  LOP3.LUT R4, R4, 0xffff, RZ, 0xc0, !PT ;  /* 0x0000ffff04047812 */ /* 0x000fe400078ec0ff */
[----:B------:R-:W-:Y:S01]  /*5e30*/  F2FP.RELU.PACK_AB R6, R171, R233 ;  /* 0x000000e9ab06723e */ /* 0x000fe200000008ff */
[----:B------:R4:W-:Y:S01]  /*5e40*/  STS [R240+0x13400], R7 ;  /* 0x01340007f0007388 */ /* 0x0009e20000000800 */
[----:B------:R-:W-:Y:S01]  /*5e50*/  ISETP.LE.U32.AND P2, PT, R4, UR4, PT ;  /* 0x0000000404007c0c */ /* 0x000fe2000bf43070 */
[----:B------:R-:W-:Y:S01]  /*5e60*/  @!P6 FADD.FTZ R145, -R145, -RZ ;  /* 0x800000ff9191e221 */ /* 0x000fe20000010100 */
[----:B------:R-:W-:Y:S02]  /*5e70*/  F2FP.RELU.PACK_AB R4, R162, R163 ;  /* 0x000000a3a204723e */ /* 0x000fe400000008ff */
[----:B------:R-:W-:Y:S01]  /*5e80*/  LOP3.LUT R5, R20, 0xff, RZ, 0xc0, !PT ;  /* 0x000000ff14057812 */ /* 0x000fe200078ec0ff */
[----:B------:R-:W-:Y:S01]  /*5e90*/  @!P3 FADD.FTZ R235, -R235, -RZ ;  /* 0x800000ffebebb221 */ /* 0x000fe20000010100 */
[----:B------:R-:W-:Y:S01]  /*5ea0*/  SHF.R.U32.HI R12, RZ, 0x18, R12 ;  /* 0x00000018ff0c7819 */ /* 0x000fe2000001160c */
[----:B------:R2:W-:Y:S01]  /*5eb0*/  STS [R239+0x13000], R4 ;  /* 0x01300004ef007388 */ /* 0x0005e20000000800 */
[----:B------:R-:W-:Y:S02]  /*5ec0*/  ISETP.LE.U32.AND P1, PT, R5, UR4, PT ;  /* 0x0000000405007c0c */ /* 0x000fe4000bf23070 */
[----:B------:R-:W-:Y:S02]  /*5ed0*/  F2FP.RELU.PACK_AB R5, R234, R235 ;  /* 0x000000ebea05723e */ /* 0x000fe400000008ff */
[----:B------:R-:W-:Y:S01]  /*5ee0*/  ISETP.LE.U32.AND P0, PT, R12, UR4, PT ;  /* 0x000000040c007c0c */ /* 0x000fe2000bf03070 */
[----:B------:R-:W-:Y:S01]  /*5ef0*/  @!P2 FADD.FTZ R150, -R150, -RZ ;  /* 0x800000ff9696a221 */ /* 0x000fe20000010100 */
[----:B------:R-:W-:Y:S02]  /*5f00*/  SHF.R.U32.HI R9, RZ, 0x18, R9 ;  /* 0x00000018ff097819 */ /* 0x000fe40000011609 */
[----:B------:R-:W-:Y:S02]  /*5f10*/  ISETP.LE.U32.AND P3, PT, R133, UR4, PT ;  /* 0x0000000485007c0c */ /* 0x000fe4000bf63070 */
[----:B------:R-:W-:Y:S02]  /*5f20*/  ISETP.LE.U32.AND P4, PT, R9, UR4, PT ;  /* 0x0000000409007c0c */ /* 0x000fe4000bf83070 */
[----:B---3--:R-:W-:Y:S01]  /*5f30*/  F2FP.RELU.PACK_AB R0, R160, R161 ;  /* 0x000000a1a000723e */ /* 0x008fe200000008ff */
[----:B-1----:R-:W-:Y:S01]  /*5f40*/  @!P1 FADD.FTZ R147, -R147, -RZ ;  /* 0x800000ff93939221 */ /* 0x002fe20000010100 */
[----:B------:R-:W-:Y:S02]  /*5f50*/  FSETP.GE.FTZ.AND P2, PT, R166, RZ, PT ;  /* 0x000000ffa600720b */ /* 0x000fe40003f56000 */
[----:B----4-:R-:W-:Y:S01]  /*5f60*/  F2FP.RELU.PACK_AB R7, R169, R168 ;  /* 0x000000a8a907723e */ /* 0x010fe200000008ff */
[----:B------:R1:W-:Y:S01]  /*5f70*/  STS [R239+0x13400], R0 ;  /* 0x01340000ef007388 */ /* 0x0003e20000000800 */
[----:B------:R-:W-:Y:S01]  /*5f80*/  @!P0 FADD.FTZ R156, -R156, -RZ ;  /* 0x800000ff9c9c8221 */ /* 0x000fe20000010100 */
[----:B------:R-:W-:Y:S02]  /*5f90*/  ISETP.LE.U32.AND P0, PT, R134, UR4, PT ;  /* 0x0000000486007c0c */ /* 0x000fe4000bf03070 */
[----:B------:R3:W-:Y:S01]  /*5fa0*/  STS [R240+0x14000], R6 ;  /* 0x01400006f0007388 */ /* 0x0007e20000000800 */
[----:B------:R-:W-:Y:S01]  /*5fb0*/  @!P3 FADD.FTZ R151, -R151, -RZ ;  /* 0x800000ff9797b221 */ /* 0x000fe20000010100 */
[----:B------:R-:W-:Y:S01]  /*5fc0*/  FSETP.GE.FTZ.AND P5, PT, R163, RZ, PT ;  /* 0x000000ffa300720b */ /* 0x000fe20003fb6000 */
[----:B------:R-:W-:Y:S01]  /*5fd0*/  @!P4 FADD.FTZ R152, -R152, -RZ ;  /* 0x800000ff9898c221 */ /* 0x000fe20000010100 */
[----:B------:R4:W-:Y:S01]  /*5fe0*/  STS [R240+0x14400], R5 ;  /* 0x01440005f0007388 */ /* 0x0009e20000000800 */
[----:B--2---:R-:W-:Y:S02]  /*5ff0*/  F2FP.RELU.PACK_AB R4, R156, R157 ;  /* 0x0000009d9c04723e */ /* 0x004fe400000008ff */
[----:B------:R-:W-:Y:S01]  /*6000*/  FSETP.GE.FTZ.AND P1, PT, R165, RZ, PT ;  /* 0x000000ffa500720b */ /* 0x000fe20003f36000 */
[----:B------:R4:W-:Y:S01]  /*6010*/  STS [R239+0x14000], R7 ;  /* 0x01400007ef007388 */ /* 0x0009e20000000800 */
[----:B------:R-:W-:Y:S02]  /*6020*/  FSETP.GE.FTZ.AND P4, PT, R162, RZ, PT ;  /* 0x000000ffa200720b */ /* 0x000fe40003f96000 */
[----:B------:R-:W-:Y:S01]  /*6030*/  @!P0 FADD.FTZ R144, -R144, -RZ ;  /* 0x800000ff90908221 */ /* 0x000fe20000010100 */
[C---:B------:R-:W-:Y:S02]  /*6040*/  LEA R142, P0, R250.reuse, R140, 0x2 ;  /* 0x0000008cfa8e7211 */ /* 0x040fe400078010ff */
[----:B------:R-:W-:Y:S02]  /*6050*/  FSETP.GE.FTZ.AND P3, PT, R159, RZ, PT ;  /* 0x000000ff9f00720b */ /* 0x000fe40003f76000 */
[----:B------:R-:W-:Y:S02]  /*6060*/  LEA.HI.X.SX32 R143, R250, R141, 0x2, P0 ;  /* 0x0000008dfa8f7211 */ /* 0x000fe400000f16ff */
[----:B------:R-:W-:Y:S02]  /*6070*/  FSETP.GE.FTZ.AND P0, PT, R164, RZ, PT ;  /* 0x000000ffa400720b */ /* 0x000fe40003f16000 */
[----:B-1----:R-:W-:Y:S01]  /*6080*/  F2FP.RELU.PACK_AB R0, R148, R149 ;  /* 0x000000959400723e */ /* 0x002fe200000008ff */
[----:B------:R-:W2:Y:S01]  /*6090*/  LDG.E R141, [R142.64] ;  /* 0x0000000c8e8d7981 */ /* 0x000ea2000c1e1900 */
[----:B---3--:R-:W-:Y:S03]  /*60a0*/  F2FP.RELU.PACK_AB R6, R170, R167 ;  /* 0x000000a7aa06723e */ /* 0x008fe600000008ff */
[----:B------:R-:W3:Y:S01]  /*60b0*/  LDG.E R140, [R142.64+0x20] ;  /* 0x0000200c8e8c7981 */ /* 0x000ee2000c1e1900 */
[----:B----4-:R-:W-:Y:S03]  /*60c0*/  F2FP.RELU.PACK_AB R5, R158, R159 ;  /* 0x0000009f9e05723e */ /* 0x010fe600000008ff */
[----:B------:R1:W-:Y:S01]  /*60d0*/  STS [R239+0x14400], R6 ;  /* 0x01440006ef007388 */ /* 0x0003e20000000800 */
[----:B------:R-:W-:Y:S03]  /*60e0*/  F2FP.RELU.PACK_AB R7, R154, R155 ;  /* 0x0000009b9a07723e */ /* 0x000fe600000008ff */
[----:B------:R4:W-:Y:S04]  /*60f0*/  STS [R238+0x13000], R5 ;  /* 0x01300005ee007388 */ /* 0x0009e80000000800 */
[----:B------:R4:W-:Y:S04]  /*6100*/  STS [R238+0x13400], R4 ;  /* 0x01340004ee007388 */ /* 0x0009e80000000800 */
[----:B------:R4:W-:Y:S01]  /*6110*/  STS [R237+0x13000], R0 ;  /* 0x01300000ed007388 */ /* 0x0009e20000000800 */
[----:B-1----:R-:W-:Y:S02]  /*6120*/  F2FP.RELU.PACK_AB R6, R152, R153 ;  /* 0x000000999806723e */ /* 0x002fe400000008ff */
[----:B----4-:R-:W-:Y:S02]  /*6130*/  F2FP.RELU.PACK_AB R5, R146, R145 ;  /* 0x000000919205723e */ /* 0x010fe400000008ff */
[----:B------:R-:W-:Y:S03]  /*6140*/  F2FP.RELU.PACK_AB R4, R150, R151 ;  /* 0x000000979604723e */ /* 0x000fe600000008ff */
[----:B------:R-:W-:Y:S01]  /*6150*/  STS [R237+0x13400], R5 ;  /* 0x01340005ed007388 */ /* 0x000fe20000000800 */
[----:B------:R-:W-:Y:S03]  /*6160*/  F2FP.RELU.PACK_AB R0, R144, R147 ;  /* 0x000000939000723e */ /* 0x000fe600000008ff */
[----:B------:R-:W-:Y:S04]  /*6170*/  STS [R238+0x14000], R7 ;  /* 0x01400007ee007388 */ /* 0x000fe80000000800 */
[----:B------:R-:W-:Y:S04]  /*6180*/  STS [R238+0x14400], R6 ;  /* 0x01440006ee007388 */ /* 0x000fe80000000800 */
[----:B------:R-:W-:Y:S04]  /*6190*/  STS [R237+0x14000], R4 ;  /* 0x01400004ed007388 */ /* 0x000fe80000000800 */
[----:B------:R-:W-:Y:S04]  /*61a0*/  STS [R237+0x14400], R0 ;  /* 0x01440000ed007388 */ /* 0x000fe80000000800 */
[----:B------:R-:W1:Y:S08]  /*61b0*/  LDSM.16.M88.4 R32, [R223+0x6000] ;  /* 0x00600000df20783b */ /* 0x000e700000000200 */
[----:B------:R-:W4:Y:S08]  /*61c0*/  LDSM.16.M88.4 R28, [R223+0x6800] ;  /* 0x00680000df1c783b */ /* 0x000f300000000200 */
[----:B------:R-:W4:Y:S08]  /*61d0*/  LDSM.16.M88.4 R132, [R224+0x6000] ;  /* 0x00600000e084783b */ /* 0x000f300000000200 */
[----:B------:R-:W4:Y:S01]  /*61e0*/  LDSM.16.M88.4 R136, [R224+0x6800] ;  /* 0x00680000e088783b */ /* 0x000f220000000200 */
[-C--:B-1----:R-:W-:Y:S08]  /*61f0*/  HMMA.16816.F32 R4, R32, R172.reuse, RZ ;  /* 0x000000ac2004723c */ /* 0x082ff000000018ff */
        /* <DEDUP_REMOVED lines=16> */
[----:B------:R-:W4:Y:S07]  /*6300*/  LDSM.16.M88.4 R132, [R223+0x7800] ;  /* 0x00780000df84783b */ /* 0x000f2e0000000200 */
[-C--:B-1----:R-:W-:Y:S08]  /*6310*/  HMMA.16816.F32 R4, R136, R188.reuse, R4 ;  /* 0x000000bc8804723c */ /* 0x082ff00000001804 */
[C---:B----4-:R-:W-:Y:S08]  /*6320*/  HMMA.16816.F32 R8, R132.reuse, R188, R8 ;  /* 0x000000bc8408723c */ /* 0x050ff00000001808 */
        /* <DEDUP_REMOVED lines=26> */
[----:B------:R-:W-:Y:S08]  /*64d0*/  HMMA.16816.F32 R32, R136, R210, R32 ;  /* 0x000000d28820723c */ /* 0x000ff00000001820 */
[-C--:B-1----:R-:W-:Y:S11]  /*64e0*/  HMMA.16816.F32 R4, R132, R212.reuse, R4 ;  /* 0x000000d48404723c */ /* 0x082ff60000001804 */
[----:B------:R-:W-:Y:S11]  /*64f0*/  @!UPT UIADD3 URZ, URZ, URZ, URZ ;  /* 0x0000003f3f3ff290 */ /* 0x000ff6000fffe03f */
[----:B------:R-:W-:Y:S02]  /*6500*/  @!UPT UIADD3 URZ, URZ, URZ, URZ ;  /* 0x0000003f3f3ff290 */ /* 0x000fe4000fffe03f */
[C---:B--2---:R-:W-:Y:S02]  /*6510*/  FADD.FTZ R136, -R141.reuse, R4 ;  /* 0x000000048d887221 */ /* 0x044fe40000010100 */
[----:B------:R-:W-:Y:S02]  /*6520*/  FADD.FTZ R4, -R141, R5 ;  /* 0x000000058d047221 */ /* 0x000fe40000010100 */
[----:B---3--:R-:W-:Y:S01]  /*6530*/  FADD.FTZ R0, -R140, R6 ;  /* 0x000000068c007221 */ /* 0x008fe20000010100 */
[-C--:B------:R-:W-:Y:S01]  /*6540*/  FSEL R5, R136, R141.reuse, P2 ;  /* 0x0000008d88057208 */ /* 0x080fe20001000000 */
[----:B------:R-:W-:Y:S01]  /*6550*/  FADD.FTZ R7, -R140, R7 ;  /* 0x000000078c077221 */ /* 0x000fe20000010100 */
[----:B------:R-:W1:Y:S01]  /*6560*/  LDSM.16.M88.4 R136, [R224+0x8800] ;  /* 0x00880000e088783b */ /* 0x000e620000000200 */
[----:B------:R-:W-:Y:S02]  /*6570*/  FSEL R4, R4, R141, P1 ;  /* 0x0000008d04047208 */ /* 0x000fe40000800000 */
[----:B------:R-:W-:Y:S01]  /*6580*/  FMUL.FTZ R166, R166, R5 ;  /* 0x00000005a6a67220 */ /* 0x000fe20000410000 */
[----:B------:R-:W-:Y:S02]  /*6590*/  FSEL R0, R0, R140, P0 ;  /* 0x0000008c00007208 */ /* 0x000fe40000000000 */
[----:B------:R-:W-:Y:S01]  /*65a0*/  FMUL.FTZ R165, R165, R4 ;  /* 0x00000004a5a57220 */ /* 0x000fe20000410000 */
[----:B------:R-:W-:Y:S01]  /*65b0*/  FSETP.GE.FTZ.AND P0, PT, R148, RZ, PT ;  /* 0x000000ff9400720b */ /* 0x000fe20003f16000 */
[----:B------:R2:W3:Y:S01]  /*65c0*/  LDG.E R4, [R142.64+0x80] ;  /* 0x0000800c8e047981 */ /* 0x0004e2000c1e1900 */
[----:B------:R-:W-:Y:S01]  /*65d0*/  FMUL.FTZ R164, R164, R0 ;  /* 0x00000000a4a47220 */ /* 0x000fe20000410000 */
[----:B------:R-:W-:Y:S02]  /*65e0*/  FSETP.GE.FTZ.AND P2, PT, R158, RZ, PT ;  /* 0x000000ff9e00720b */ /* 0x000fe40003f56000 */
[----:B------:R2:W4:Y:S01]  /*65f0*/  LDG.E R0, [R142.64+0xa0] ;  /* 0x0000a00c8e007981 */ /* 0x000522000c1e1900 */
[----:B------:R-:W-:Y:S01]  /*6600*/  FSETP.GE.FTZ.AND P1, PT, R149, RZ, PT ;  /* 0x000000ff9500720b */ /* 0x000fe20003f36000 */
[----:B--2---:R-:W-:Y:S02]  /*6610*/  IMAD.MOV.U32 R142, RZ, RZ, R242 ;  /* 0x000000ffff8e7224 */ /* 0x004fe400078e00f2 */
[----:B------:R-:W-:Y:S01]  /*6620*/  IMAD.MOV.U32 R143, RZ, RZ, R241 ;  /* 0x000000ffff8f7224 */ /* 0x000fe200078e00f1 */
[C---:B-1----:R-:W-:Y:S08]  /*6630*/  HMMA.16816.F32 R8, R136.reuse, R212, R8 ;  /* 0x000000d48808723c */ /* 0x042ff00000001808 */
[-C--:B------:R-:W-:Y:S08]  /*6640*/  HMMA.16816.F32 R12, R136, R214.reuse, R12 ;  /* 0x000000d6880c723c */ /* 0x080ff0000000180c */
[C---:B------:R-:W-:Y:S08]  /*6650*/  HMMA.16816.F32 R16, R132.reuse, R214, R16 ;  /* 0x000000d68410723c */ /* 0x040ff00000001810 */
[-C--:B------:R-:W-:Y:S08]  /*6660*/  HMMA.16816.F32 R20, R132, R216.reuse, R20 ;  /* 0x000000d88414723c */ /* 0x080ff00000001814 */
[C---:B------:R-:W-:Y:S08]  /*6670*/  HMMA.16816.F32 R24, R136.reuse, R216, R24 ;  /* 0x000000d88818723c */ /* 0x040ff00000001818 */
[C---:B------:R-:W-:Y:S01]  /*6680*/  FADD.FTZ R5, -R141.reuse, R16 ;  /* 0x000000108d057221 */ /* 0x040fe20000010100 */
[-C--:B------:R-:W-:Y:S03]  /*6690*/  HMMA.16816.F32 R28, R136, R218.reuse, R28 ;  /* 0x000000da881c723c */ /* 0x080fe6000000181c */
[C---:B------:R-:W-:Y:S02]  /*66a0*/  FADD.FTZ R17, -R141.reuse, R17 ;  /* 0x000000118d117221 */ /* 0x040fe40000010100 */
[C---:B------:R-:W-:Y:S02]  /*66b0*/  FADD.FTZ R18, -R140.reuse, R18 ;  /* 0x000000128c127221 */ /* 0x040fe40000010100 */
[C---:B------:R-:W-:Y:S01]  /*66c0*/  FADD.FTZ R16, -R141.reuse, R20 ;  /* 0x000000148d107221 */ /* 0x040fe20000010100 */
[----:B------:R-:W-:Y:S01]  /*66d0*/  HMMA.16816.F32 R32, R132, R218, R32 ;  /* 0x000000da8420723c */ /* 0x000fe20000001820 */
[----:B------:R-:W-:Y:S03]  /*66e0*/  FADD.FTZ R6, -R141, R21 ;  /* 0x000000158d067221 */ /* 0x000fe60000010100 */
[----:B------:R-:W-:Y:S01]  /*66f0*/  FADD.FTZ R23, -R140, R23 ;  /* 0x000000178c177221 */ /* 0x000fe20000010100 */
[-C--:B------:R-:W-:Y:S02]  /*6700*/  FSEL R20, R5, R141.reuse, P5 ;  /* 0x0000008d05147208 */ /* 0x080fe40002800000 */
[-C--:B------:R-:W-:Y:S02]  /*6710*/  FSEL R17, R17, R141.reuse, P4 ;  /* 0x0000008d11117208 */ /* 0x080fe40002000000 */
[-C--:B------:R-:W-:Y:S02]  /*6720*/  FSEL R16, R16, R141.reuse, P3 ;  /* 0x0000008d10107208 */ /* 0x080fe40001800000 */
[----:B------:R-:W-:Y:S01]  /*6730*/  FSETP.GE.FTZ.AND P4, PT, R156, RZ, PT ;  /* 0x000000ff9c00720b */ /* 0x000fe20003f96000 */
[----:B------:R-:W-:Y:S01]  /*6740*/  FMUL.FTZ R20, R163, R20 ;  /* 0x00000014a3147220 */ /* 0x000fe20000410000 */
[----:B------:R-:W-:Y:S01]  /*6750*/  FSEL R6, R6, R141, P2 ;  /* 0x0000008d06067208 */ /* 0x000fe20001000000 */
[----:B------:R-:W-:Y:S01]  /*6760*/  FMUL.FTZ R162, R162, R17 ;  /* 0x00000011a2a27220 */ /* 0x000fe20000410000 */
[----:B------:R1:W5:Y:S01]  /*6770*/  LDL R163, [R1+0xc] ;  /* 0x00000c0001a37983 */ /* 0x0003620000100800 */
[----:B------:R-:W-:Y:S01]  /*6780*/  FMUL.FTZ R159, R159, R16 ;  /* 0x000000109f9f7220 */ /* 0x000fe20000410000 */
[----:B------:R-:W-:Y:S01]  /*6790*/  FSETP.GE.FTZ.AND P2, PT, R161, RZ, PT ;  /* 0x000000ffa100720b */ /* 0x000fe20003f56000 */
[----:B------:R-:W-:Y:S01]  /*67a0*/  FMUL.FTZ R158, R158, R6 ;  /* 0x000000069e9e7220 */ /* 0x000fe20000410000 */
[----:B------:R-:W-:Y:S01]  /*67b0*/  FSETP.GE.FTZ.AND P3, PT, R145, RZ, PT ;  /* 0x000000ff9100720b */ /* 0x000fe20003f76000 */
[----:B------:R-:W-:Y:S04]  /*67c0*/  FADD.FTZ R6, -R140, R19 ;  /* 0x000000138c067221 */ /* 0x000fe80000010100 */
[----:B------:R-:W-:Y:S05]  /*67d0*/  FADD.FTZ R5, -R141, R32 ;  /* 0x000000208d057221 */ /* 0x000fea0000010100 */
[----:B------:R-:W-:Y:S01]  /*67e0*/  FSEL R5, R5, R141, P1 ;  /* 0x0000008d05057208 */ /* 0x000fe20000800000 */
[----:B------:R-:W-:Y:S01]  /*67f0*/  @P0 FADD.FTZ R141, -R141, R33 ;  /* 0x000000218d8d0221 */ /* 0x000fe20000010100 */
[----:B------:R-:W-:Y:S02]  /*6800*/  FSETP.GE.FTZ.AND P0, PT, R232, RZ, PT ;  /* 0x000000ffe800720b */ /* 0x000fe40003f16000 */
[----:B------:R-:W-:Y:S01]  /*6810*/  FSETP.GE.FTZ.AND P1, PT, R160, RZ, PT ;  /* 0x000000ffa000720b */ /* 0x000fe20003f36000 */
[----:B------:R-:W-:Y:S01]  /*6820*/  FMUL.FTZ R141, R148, R141 ;  /* 0x0000008d948d7220 */ /* 0x000fe20000410000 */
[-C--:B------:R-:W-:Y:S01]  /*6830*/  FSEL R7, R7, R140.reuse, P0 ;  /* 0x0000008c07077208 */ /* 0x080fe20000000000 */
[----:B------:R-:W-:Y:S01]  /*6840*/  FMUL.FTZ R149, R149, R5 ;  /* 0x0000000595957220 */ /* 0x000fe20000410000 */
[----:B------:R1:W5:Y:S01]  /*6850*/  LDL R148, [R1+0x8] ;  /* 0x0000080001947983 */ /* 0x0003620000100800 */
[----:B------:R-:W-:Y:S01]  /*6860*/  FADD.FTZ R5, -R140, R22 ;  /* 0x000000168c057221 */ /* 0x000fe20000010100 */
[----:B------:R-:W-:Y:S01]  /*6870*/  FSETP.GE.FTZ.AND P0, PT, R157, RZ, PT ;  /* 0x000000ff9d00720b */ /* 0x000fe20003f16000 */
[----:B------:R-:W-:Y:S01]  /*6880*/  FMUL.FTZ R232, R232, R7 ;  /* 0x00000007e8e87220 */ /* 0x000fe20000410000 */
[-C--:B------:R-:W-:Y:S02]  /*6890*/  FSEL R6, R6, R140.reuse, P1 ;  /* 0x0000008c06067208 */ /* 0x080fe40000800000 */
[-C--:B------:R-:W-:Y:S02]  /*68a0*/  FSEL R5, R5, R140.reuse, P0 ;  /* 0x0000008c05057208 */ /* 0x080fe40000000000 */
[----:B------:R-:W-:Y:S01]  /*68b0*/  FSEL R7, R18, R140, P2 ;  /* 0x0000008c12077208 */ /* 0x000fe20001000000 */
[----:B------:R-:W-:Y:S01]  /*68c0*/  FMUL.FTZ R160, R160, R6 ;  /* 0x00000006a0a07220 */ /* 0x000fe20000410000 */
[----:B------:R-:W-:Y:S01]  /*68d0*/  FSETP.GE.FTZ.AND P2, PT, R146, RZ, PT ;  /* 0x000000ff9200720b */ /* 0x000fe20003f56000 */
[----:B------:R-:W-:Y:S01]  /*68e0*/  FMUL.FTZ R157, R157, R5 ;  /* 0x000000059d9d7220 */ /* 0x000fe20000410000 */
[----:B------:R-:W-:Y:S01]  /*68f0*/  FSETP.GE.FTZ.AND P0, PT, R171, RZ, PT ;  /* 0x000000ffab00720b */ /* 0x000fe20003f16000 */
[----:B------:R-:W-:Y:S01]  /*6900*/  FMUL.FTZ R161, R161, R7 ;  /* 0x00000007a1a17220 */ /* 0x000fe20000410000 */
[----:B------:R-:W-:Y:S01]  /*6910*/  FSETP.GE.FTZ.AND P1, PT, R233, RZ, PT ;  /* 0x000000ffe900720b */ /* 0x000fe20003f36000 */
[----:B------:R-:W-:Y:S05]  /*6920*/  FADD.FTZ R7, -R140, R34 ;  /* 0x000000228c077221 */ /* 0x000fea0000010100 */
[-C--:B------:R-:W-:Y:S02]  /*6930*/  FSEL R7, R7, R140.reuse, P3 ;  /* 0x0000008c07077208 */ /* 0x080fe40001800000 */
[----:B------:R-:W-:Y:S03]  /*6940*/  FSETP.GE.FTZ.AND P3, PT, R169, RZ, PT ;  /* 0x000000ffa900720b */ /* 0x000fe60003f76000 */
[----:B------:R-:W-:Y:S02]  /*6950*/  FMUL.FTZ R145, R145, R7 ;  /* 0x0000000791917220 */ /* 0x000fe40000410000 */
[C---:B---3--:R-:W-:Y:S02]  /*6960*/  FADD.FTZ R5, -R4.reuse, R9 ;  /* 0x0000000904057221 */ /* 0x048fe40000010100 */
[C---:B------:R-:W-:Y:S01]  /*6970*/  FADD.FTZ R6, -R4.reuse, R8 ;  /* 0x0000000804067221 */ /* 0x040fe20000010100 */
[----:B------:R-:W-:Y:S01]  /*6980*/  FSEL R8, R23, R140, P4 ;  /* 0x0000008c17087208 */ /* 0x000fe20002000000 */
[C---:B------:R-:W-:Y:S01]  /*6990*/  FADD.FTZ R12, -R4.reuse, R12 ;  /* 0x0000000c040c7221 */ /* 0x040fe20000010100 */
[-C--:B------:R-:W-:Y:S01]  /*69a0*/  FSEL R5, R5, R4.reuse, P0 ;  /* 0x0000000405057208 */ /* 0x080fe20000000000 */
[----:B------:R-:W-:Y:S01]  /*69b0*/  FADD.FTZ R25, -R4, R25 ;  /* 0x0000001904197221 */ /* 0x000fe20000010100 */
[----:B------:R-:W-:Y:S01]  /*69c0*/  FSETP.GE.FTZ.AND P0, PT, R150, RZ, PT ;  /* 0x000000ff9600720b */ /* 0x000fe20003f16000 */
[----:B------:R-:W-:Y:S01]  /*69d0*/  FADD.FTZ R13, -R4, R13 ;  /* 0x0000000d040d7221 */ /* 0x000fe20000010100 */
[-C--:B------:R-:W-:Y:S01]  /*69e0*/  FSEL R6, R6, R4.reuse, P1 ;  /* 0x0000000406067208 */ /* 0x080fe20000800000 */
[----:B------:R-:W-:Y:S01]  /*69f0*/  FADD.FTZ R24, -R4, R24 ;  /* 0x0000001804187221 */ /* 0x000fe20000010100 */
[----:B------:R-:W-:Y:S01]  /*6a00*/  FSETP.GE.FTZ.AND P1, PT, R168, RZ, PT ;  /* 0x000000ffa800720b */ /* 0x000fe20003f36000 */
[----:B------:R-:W-:Y:S01]  /*6a10*/  FADD.FTZ R28, -R4, R28 ;  /* 0x0000001c041c7221 */ /* 0x000fe20000010100 */
[-C--:B------:R-:W-:Y:S01]  /*6a20*/  FSEL R13, R13, R4.reuse, P3 ;  /* 0x000000040d0d7208 */ /* 0x080fe20001800000 */
[----:B------:R-:W-:Y:S01]  /*6a30*/  @P2 FADD.FTZ R140, -R140, R35 ;  /* 0x000000238c8c2221 */ /* 0x000fe20000010100 */
[----:B------:R-:W-:Y:S01]  /*6a40*/  FSEL R12, R12, R4, P1 ;  /* 0x000000040c0c7208 */ /* 0x000fe20000800000 */
[----:B------:R-:W-:Y:S01]  /*6a50*/  FMUL.FTZ R171, R171, R5 ;  /* 0x00000005abab7220 */ /* 0x000fe20000410000 */
[----:B------:R-:W-:Y:S01]  /*6a60*/  FSETP.GE.FTZ.AND P1, PT, R154, RZ, PT ;  /* 0x000000ff9a00720b */ /* 0x000fe20003f36000 */
[C---:B----4-:R-:W-:Y:S01]  /*6a70*/  FADD.FTZ R5, -R0.reuse, R14 ;  /* 0x0000000e00057221 */ /* 0x050fe20000010100 */
[----:B------:R-:W-:Y:S01]  /*6a80*/  FSETP.GE.FTZ.AND P2, PT, R155, RZ, PT ;  /* 0x000000ff9b00720b */ /* 0x000fe20003f56000 */
[----:B------:R-:W-:Y:S01]  /*6a90*/  FMUL.FTZ R233, R233, R6 ;  /* 0x00000006e9e97220 */ /* 0x000fe20000410000 */
[-C--:B------:R-:W-:Y:S01]  /*6aa0*/  FSEL R25, R25, R4.reuse, P1 ;  /* 0x0000000419197208 */ /* 0x080fe20000800000 */
[C---:B------:R-:W-:Y:S01]  /*6ab0*/  FADD.FTZ R6, -R0.reuse, R11 ;  /* 0x0000000b00067221 */ /* 0x040fe20000010100 */
[----:B------:R-:W-:Y:S01]  /*6ac0*/  FSETP.GE.FTZ.AND P1, PT, R151, RZ, PT ;  /* 0x000000ff9700720b */ /* 0x000fe20003f36000 */
[----:B------:R-:W-:Y:S01]  /*6ad0*/  FADD.FTZ R7, -R0, R15 ;  /* 0x0000000f00077221 */ /* 0x000fe20000010100 */
[----:B------:R-:W-:Y:S01]  /*6ae0*/  FSEL R24, R24, R4, P2 ;  /* 0x0000000418187208 */ /* 0x000fe20001000000 */
[----:B------:R-:W-:Y:S01]  /*6af0*/  FMUL.FTZ R156, R156, R8 ;  /* 0x000000089c9c7220 */ /* 0x000fe20000410000 */
[----:B------:R-:W-:Y:S01]  /*6b00*/  FSEL R28, R28, R4, P1 ;  /* 0x000000041c1c7208 */ /* 0x000fe20000800000 */
[----:B------:R-:W-:Y:S01]  /*6b10*/  @P0 FADD.FTZ R4, -R4, R29 ;  /* 0x0000001d04040221 */ /* 0x000fe20000010100 */
[----:B------:R-:W-:Y:S01]  /*6b20*/  FSETP.GE.FTZ.AND P0, PT, R167, RZ, PT ;  /* 0x000000ffa700720b */ /* 0x000fe20003f16000 */
[----:B------:R-:W-:Y:S01]  /*6b30*/  FADD.FTZ R8, -R0, R10 ;  /* 0x0000000a00087221 */ /* 0x000fe20000010100 */
[----:B------:R-:W-:Y:S01]  /*6b40*/  FSETP.GE.FTZ.AND P1, PT, R234, RZ, PT ;  /* 0x000000ffea00720b */ /* 0x000fe20003f36000 */
[----:B------:R-:W-:Y:S01]  /*6b50*/  FMUL.FTZ R169, R169, R13 ;  /* 0x0000000da9a97220 */ /* 0x000fe20000410000 */
[----:B------:R-:W-:Y:S01]  /*6b60*/  FSEL R5, R5, R0, P0 ;  /* 0x0000000005057208 */ /* 0x000fe20000000000 */
[----:B------:R-:W-:Y:S01]  /*6b70*/  FMUL.FTZ R150, R150, R4 ;  /* 0x0000000496967220 */ /* 0x000fe20000410000 */
[----:B------:R-:W-:Y:S01]  /*6b80*/  FSETP.GE.FTZ.AND P0, PT, R170, RZ, PT ;  /* 0x000000ffaa00720b */ /* 0x000fe20003f16000 */
[----:B------:R-:W-:Y:S01]  /*6b90*/  FADD.FTZ R4, -R0, R30 ;  /* 0x0000001e00047221 */ /* 0x000fe20000010100 */
[-C--:B------:R-:W-:Y:S01]  /*6ba0*/  FSEL R6, R6, R0.reuse, P1 ;  /* 0x0000000006067208 */ /* 0x080fe20000800000 */
[----:B------:R-:W-:Y:S01]  /*6bb0*/  FMUL.FTZ R19, R167, R5 ;  /* 0x00000005a7137220 */ /* 0x000fe20000410000 */
[----:B------:R-:W-:Y:S01]  /*6bc0*/  FSETP.GE.FTZ.AND P1, PT, R144, RZ, PT ;  /* 0x000000ff9000720b */ /* 0x000fe20003f36000 */
[----:B------:R-:W-:Y:S01]  /*6bd0*/  FADD.FTZ R5, -R0, R27 ;  /* 0x0000001b00057221 */ /* 0x000fe20000010100 */
[----:B------:R-:W-:Y:S01]  /*6be0*/  FSEL R7, R7, R0, P0 ;  /* 0x0000000007077208 */ /* 0x000fe20000000000 */
[----:B------:R-:W-:Y:S01]  /*6bf0*/  FMUL.FTZ R13, R234, R6 ;  /* 0x00000006ea0d7220 */ /* 0x000fe20000410000 */
[----:B------:R-:W-:Y:S01]  /*6c00*/  PLOP3.LUT P0, PT, PT, PT, UP3, 0x80, 0x0 ;  /* 0x000000000000781c */ /* 0x000fe20003f0f038 */
[----:B------:R-:W-:Y:S01]  /*6c10*/  FADD.FTZ R6, -R0, R26 ;  /* 0x0000001a00067221 */ /* 0x000fe20000010100 */
[----:B------:R-:W-:Y:S01]  /*6c20*/  FSETP.GE.FTZ.AND P2, PT, R235, RZ, PT ;  /* 0x000000ffeb00720b */ /* 0x000fe20003f56000 */
[----:B------:R-:W-:Y:S01]  /*6c30*/  FMUL.FTZ R140, R146, R140 ;  /* 0x0000008c928c7220 */ /* 0x000fe20000410000 */
[----:B------:R-:W-:Y:S01]  /*6c40*/  FSETP.GE.FTZ.AND P4, PT, R153, RZ, PT ;  /* 0x000000ff9900720b */ /* 0x000fe20003f96000 */
[----:B------:R-:W-:Y:S01]  /*6c50*/  FMUL.FTZ R168, R168, R12 ;  /* 0x0000000ca8a87220 */ /* 0x000fe20000410000 */
[----:B------:R-:W-:Y:S01]  /*6c60*/  FSEL R8, R8, R0, P2 ;  /* 0x0000000008087208 */ /* 0x000fe20001000000 */
[----:B------:R-:W-:Y:S01]  /*6c70*/  FMUL.FTZ R24, R155, R24 ;  /* 0x000000189b187220 */ /* 0x000fe20000410000 */
[----:B------:R-:W-:Y:S01]  /*6c80*/  FSETP.GE.FTZ.AND P3, PT, R152, RZ, PT ;  /* 0x000000ff9800720b */ /* 0x000fe20003f76000 */
[----:B------:R-:W-:Y:S01]  /*6c90*/  FMUL.FTZ R25, R154, R25 ;  /* 0x000000199a197220 */ /* 0x000fe20000410000 */
[----:B------:R-:W-:Y:S01]  /*6ca0*/  FSETP.GE.FTZ.AND P2, PT, R147, RZ, PT ;  /* 0x000000ff9300720b */ /* 0x000fe20003f56000 */
[----:B------:R-:W-:Y:S01]  /*6cb0*/  FMUL.FTZ R28, R151, R28 ;  /* 0x0000001c971c7220 */ /* 0x000fe20000410000 */
[----:B------:R-:W-:Y:S01]  /*6cc0*/  FSEL R6, R6, R0, P4 ;  /* 0x0000000006067208 */ /* 0x000fe20002000000 */
[----:B------:R-:W-:Y:S01]  /*6cd0*/  FMUL.FTZ R10, R235, R8 ;  /* 0x00000008eb0a7220 */ /* 0x000fe20000410000 */
[-C--:B------:R-:W-:Y:S01]  /*6ce0*/  FSEL R5, R5, R0.reuse, P3 ;  /* 0x0000000005057208 */ /* 0x080fe20001800000 */
[----:B------:R-:W-:Y:S01]  /*6cf0*/  FMUL.FTZ R18, R170, R7 ;  /* 0x00000007aa127220 */ /* 0x000fe20000410000 */
[----:B------:R-:W-:Y:S01]  /*6d00*/  FSEL R4, R4, R0, P2 ;  /* 0x0000000004047208 */ /* 0x000fe20001000000 */
[----:B------:R-:W-:Y:S02]  /*6d10*/  @P1 FADD.FTZ R0, -R0, R31 ;  /* 0x0000001f00001221 */ /* 0x000fe40000010100 */
[----:B------:R-:W-:Y:S02]  /*6d20*/  FMUL.FTZ R153, R153, R6 ;  /* 0x0000000699997220 */ /* 0x000fe40000410000 */
[----:B------:R-:W-:Y:S02]  /*6d30*/  FMUL.FTZ R152, R152, R5 ;  /* 0x0000000598987220 */ /* 0x000fe40000410000 */
[----:B------:R-:W-:Y:S02]  /*6d40*/  FMUL.FTZ R147, R147, R4 ;  /* 0x0000000493937220 */ /* 0x000fe40000410000 */
[----:B------:R-:W-:Y:S01]  /*6d50*/  FMUL.FTZ R17, R144, R0 ;  /* 0x0000000090117220 */ /* 0x000fe20000410000 */
        /* <DEDUP_REMOVED lines=49> */
.L_x_158:
        /* <DEDUP_REMOVED lines=138> */
.L_x_159:
[----:B------:R-:W-:Y:S01]  /*7910*/  LDSM.16.M88.4 R24, [R225] ;  /* 0x00000000e118783b */ /* 0x000fe20000000200 */
[----:B------:R-:W-:Y:S01]  /*7920*/  IMAD.MOV.U32 R146, RZ, RZ, 0x4 ;  /* 0x00000004ff927424 */ /* 0x000fe200078e00ff */
[----:B------:R-:W-:Y:S01]  /*7930*/  ULOP3.LUT UR4, UR7, 0x1, URZ, 0xc0, !UPT ;  /* 0x0000000107047892 */ /* 0x000fe2000f8ec03f */
[----:B------:R-:W-:Y:S01]  /*7940*/  IMAD.MOV.U32 R145, RZ, RZ, c[0x0][0x22c] ;  /* 0x00008b00ff917624 */ /* 0x000fe200078e00ff */
[----:B-1----:R-:W1:Y:S01]  /*7950*/  LDSM.16.MT88.4 R8, [R0+0x9000] ;  /* 0x009000000008783b */ /* 0x002e620000004200 */
[----:B------:R-:W-:Y:S01]  /*7960*/  IMAD.MOV.U32 R147, RZ, RZ, c[0x0][0x22c] ;  /* 0x00008b00ff937624 */ /* 0x000fe200078e00ff */
[----:B------:R-:W-:Y:S01]  /*7970*/  UISETP.NE.U32.AND UP0, UPT, UR4, 0x1, UPT ;  /* 0x000000010400788c */ /* 0x000fe2000bf05070 */
[----:B------:R-:W-:Y:S01]  /*7980*/  IMAD R145, R145, c[0x0][0x1c0], RZ ;  /* 0x0000700091917a24 */ /* 0x000fe200078e02ff */
[----:B------:R-:W2:Y:S01]  /*7990*/  LDSM.16.MT88.4 R16, [R0+0xb000] ;  /* 0x00b000000010783b */ /* 0x000ea20000004200 */
[----:B------:R-:W-:Y:S01]  /*79a0*/  IMAD R147, R147, c[0x0][0x1c0], RZ ;  /* 0x0000700093937a24 */ /* 0x000fe200078e02ff */
[----:B------:R-:W-:Y:S01]  /*79b0*/  UISETP.GT.AND UP2, UPT, UR7, UR17, UPT ;  /* 0x000000110700728c */ /* 0x000fe2000bf44270 */
[----:B------:R-:W-:Y:S01]  /*79c0*/  IMAD.U32 R145, R145, -0x40, RZ ;  /* 0xffffffc091917824 */ /* 0x000fe200078e00ff */
[----:B------:R-:W3:Y:S01]  /*79d0*/  LDSM.16.MT88.4 R28, [R0+0xd000] ;  /* 0x00d00000001c783b */ /* 0x000ee20000004200 */
[----:B------:R-:W-:Y:S01]  /*79e0*/  IMAD R147, R147, 0x18, RZ ;  /* 0x0000001893937824 */ /* 0x000fe200078e02ff */
[----:B------:R-:W-:Y:S01]  /*79f0*/  @UP3 UIADD3 UR5, UP1, UR10, -0x100, URZ ;  /* 0xffffff000a053890 */ /* 0x000fe2000ff3e03f */
[----:B------:R-:W-:Y:S01]  /*7a00*/  IMAD.MOV.U32 R149, RZ, RZ, c[0x0][0x22c] ;  /* 0x00008b00ff957624 */ /* 0x000fe200078e00ff */
[----:B------:R4:W4:Y:S01]  /*7a10*/  LDL R140, [R1] ;  /* 0x00000000018c7983 */ /* 0x0009220000100800 */
[----:B------:R-:W-:Y:S01]  /*7a20*/  LEA R242, P1, R145, R142, 0x2 ;  /* 0x0000008e91f27211 */ /* 0x000fe200078210ff */
[----:B------:R-:W-:Y:S01]  /*7a30*/  UIADD3 UR6, UR7, -0x1, URZ ;  /* 0xffffffff07067890 */ /* 0x000fe2000fffe03f */
[----:B------:R-:W-:Y:S01]  /*7a40*/  IMAD R149, R149, c[0x0][0x1c0], RZ ;  /* 0x0000700095957a24 */ /* 0x000fe200078e02ff */
[----:B------:R-:W-:Y:S01]  /*7a50*/  LDSM.16.M88.4 R32, [R226] ;  /* 0x00000000e220783b */ /* 0x000fe20000000200 */
[----:B------:R-:W-:Y:S01]  /*7a60*/  LEA.HI.X.SX32 R241, R145, R143, 0x2, P1 ;  /* 0x0000008f91f17211 */ /* 0x000fe200008f16ff */
[----:B------:R-:W-:Y:S01]  /*7a70*/  IMAD.MOV.U32 R145, RZ, RZ, c[0x0][0x22c] ;  /* 0x00008b00ff917624 */ /* 0x000fe200078e00ff */
[----:B------:R-:W-:Y:S01]  /*7a80*/  @UP3 UIADD3.X UR4, UR11, -0x1, URZ, UP1, !UPT ;  /* 0xffffffff0b043890 */ /* 0x000fe20008ffe43f */
[----:B------:R2:W4:Y:S01]  /*7a90*/  LDL R141, [R1+0x4] ;  /* 0x00000400018d7983 */ /* 0x0005220000100800 */
[----:B------:R-:W-:Y:S01]  /*7aa0*/  IMAD R149, R149, 0x38, RZ ;  /* 0x0000003895957824 */ /* 0x000fe200078e02ff */
[----:B------:R-:W-:Y:S01]  /*7ab0*/  UMOV UR7, UR6 ;  /* 0x0000000600077c82 */ /* 0x000fe20008000000 */
[----:B------:R-:W-:Y:S01]  /*7ac0*/  IMAD R145, R145, c[0x0][0x1c0], RZ ;  /* 0x0000700091917a24 */ /* 0x000fe200078e02ff */
[----:B------:R-:W3:Y:S03]  /*7ad0*/  LDSM.16.MT88.4 R132, [R0+0x9400] ;  /* 0x009400000084783b */ /* 0x000ee60000004200 */
[----:B------:R-:W-:Y:S01]  /*7ae0*/  IMAD R145, R145, 0x28, RZ ;  /* 0x0000002891917824 */ /* 0x000fe200078e02ff */
[----:B------:R-:W3:Y:S01]  /*7af0*/  LDSM.16.MT88.4 R136, [R0+0xb400] ;  /* 0x00b400000088783b */ /* 0x000ee20000004200 */
[C---:B-1----:R-:W-:Y:S08]  /*7b00*/  HMMA.16816.F32 R4, R24.reuse, R8, RZ ;  /* 0x000000081804723c */ /* 0x042ff000000018ff */
[C---:B------:R-:W-:Y:S08]  /*7b10*/  HMMA.16816.F32 R8, R24.reuse, R10, RZ ;  /* 0x0000000a1808723c */ /* 0x040ff000000018ff */
[C---:B--2---:R-:W-:Y:S08]  /*7b20*/  HMMA.16816.F32 R12, R24.reuse, R16, RZ ;  /* 0x00000010180c723c */ /* 0x044ff000000018ff */
[C---:B------:R-:W-:Y:S08]  /*7b30*/  HMMA.16816.F32 R16, R24.reuse, R18, RZ ;  /* 0x000000121810723c */ /* 0x040ff000000018ff */
[C---:B---3--:R-:W-:Y:S08]  /*7b40*/  HMMA.16816.F32 R20, R24.reuse, R28, RZ ;  /* 0x0000001c1814723c */ /* 0x048ff000000018ff */
[----:B------:R-:W-:Y:S01]  /*7b50*/  HMMA.16816.F32 R24, R24, R30, RZ ;  /* 0x0000001e1818723c */ /* 0x000fe200000018ff */
[----:B------:R-:W1:Y:S07]  /*7b60*/  LDSM.16.MT88.4 R28, [R0+0xd400] ;  /* 0x00d40000001c783b */ /* 0x000e6e0000004200 */
[C---:B------:R-:W-:Y:S08]  /*7b70*/  HMMA.16816.F32 R4, R32.reuse, R132, R4 ;  /* 0x000000842004723c */ /* 0x040ff00000001804 */
[C---:B------:R-:W-:Y:S01]  /*7b80*/  HMMA.16816.F32 R8, R32.reuse, R134, R8 ;  /* 0x000000862008723c */ /* 0x040fe20000001808 */
[----:B------:R-:W-:Y:S07]  /*7b90*/  LDSM.16.M88.4 R132, [R228] ;  /* 0x00000000e484783b */ /* 0x000fee0000000200 */
[C---:B------:R-:W-:Y:S08]  /*7ba0*/  HMMA.16816.F32 R12, R32.reuse, R136, R12 ;  /* 0x00000088200c723c */ /* 0x040ff0000000180c */
[C---:B------:R-:W-:Y:S01]  /*7bb0*/  HMMA.16816.F32 R16, R32.reuse, R138, R16 ;  /* 0x0000008a2010723c */ /* 0x040fe20000001810 */
[----:B------:R-:W2:Y:S07]  /*7bc0*/  LDSM.16.MT88.4 R136, [R0+0x9800] ;  /* 0x009800000088783b */ /* 0x000eae0000004200 */
        /* <DEDUP_REMOVED lines=9> */
[----:B------:R-:W1:Y:S07]  /*7c60*/  LDSM.16.M88.4 R28, [R227] ;  /* 0x00000000e31c783b */ /* 0x000e6e0000000200 */
        /* <DEDUP_REMOVED lines=43> */
[----:B------:R3:W4:Y:S03]  /*7f20*/  LDSM.16.MT88.4 R132, [R0+0xec00] ;  /* 0x00ec00000084783b */ /* 0x0007260000004200 */
[C---:B-1----:R-:W-:Y:S01]  /*7f30*/  HMMA.16816.F32 R4, R28.reuse, R136, R4 ;  /* 0x000000881c04723c */ /* 0x042fe20000001804 */
[----:B---3--:R-:W-:Y:S06]  /*7f40*/  IMAD.MOV.U32 R0, RZ, RZ, c[0x0][0x22c] ;  /* 0x00008b00ff007624 */ /* 0x008fec00078e00ff */
[----:B------:R-:W-:Y:S01]  /*7f50*/  @P0 IADD3 R136, R250, -0x40, RZ ;  /* 0xffffffc0fa880810 */ /* 0x000fe20007ffe0ff */
[C---:B------:R-:W-:Y:S04]  /*7f60*/  HMMA.16816.F32 R8, R28.reuse, R138, R8 ;  /* 0x0000008a1c08723c */ /* 0x040fe80000001808 */
[----:B------:R-:W-:Y:S01]  /*7f70*/  @P0 IMAD.WIDE R136, R136, R146, UR10 ;  /* 0x0000000a88880e25 */ /* 0x000fe2000f8e0292 */
[----:B------:R-:W-:Y:S02]  /*7f80*/  @UP3 UMOV UR10, UR5 ;  /* 0x00000005000a3c82 */ /* 0x000fe40008000000 */
[----:B------:R-:W-:Y:S01]  /*7f90*/  @UP3 UMOV UR11, UR4 ;  /* 0x00000004000b3c82 */ /* 0x000fe20008000000 */
[C---:B--2---:R-:W-:Y:S01]  /*7fa0*/  HMMA.16816.F32 R12, R28.reuse, R32, R12 ;  /* 0x000000201c0c723c */ /* 0x044fe2000000180c */
[----:B----4-:R-:W2:Y:S03]  /*7fb0*/  @P0 LDG.E R140, [R136.64] ;  /* 0x0000000c888c0981 */ /* 0x010ea6000c1e1900 */
[----:B------:R-:W-:Y:S01]  /*7fc0*/  IMAD R0, R0, c[0x0][0x1c0], RZ ;  /* 0x0000700000007a24 */ /* 0x000fe200078e02ff */
[----:B------:R-:W3:Y:S01]  /*7fd0*/  @P0 LDG.E R141, [R136.64+0x20] ;  /* 0x0000200c888d0981 */ /* 0x000ee2000c1e1900 */
[----:B------:R-:W-:Y:S02]  /*7fe0*/  IMAD.MOV.U32 R146, RZ, RZ, c[0x0][0x22c] ;  /* 0x00008b00ff927624 */ /* 0x000fe400078e00ff */
[C---:B------:R-:W-:Y:S01]  /*7ff0*/  HMMA.16816.F32 R16, R28.reuse, R34, R16 ;  /* 0x000000221c10723c */ /* 0x040fe20000001810 */
[----:B------:R1:W5:Y:S03]  /*8000*/  @P0 LDG.E R251, [R136.64+0x80] ;  /* 0x0000800c88fb0981 */ /* 0x000366000c1e1900 */
[----:B------:R-:W-:Y:S01]  /*8010*/  IMAD.MOV.U32 R32, RZ, RZ, R242 ;  /* 0x000000ffff207224 */ /* 0x000fe200078e00f2 */
[----:B------:R1:W5:Y:S01]  /*8020*/  @P0 LDG.E R252, [R136.64+0xa0] ;  /* 0x0000a00c88fc0981 */ /* 0x000362000c1e1900 */
[----:B------:R-:W-:Y:S02]  /*8030*/  IMAD.MOV.U32 R33, RZ, RZ, R241 ;  /* 0x000000ffff217224 */ /* 0x000fe400078e00f1 */
[C---:B------:R-:W-:Y:S03]  /*8040*/  HMMA.16816.F32 R20, R28.reuse, R132, R20 ;  /* 0x000000841c14723c */ /* 0x040fe60000001814 */
[----:B------:R-:W-:Y:S01]  /*8050*/  RED.E.ADD.F32.FTZ.RN.STRONG.GPU [R32.64], R4 ;  /* 0x000000042000798e */ /* 0x000fe2000c10e78c */
[----:B------:R-:W-:Y:S02]  /*8060*/  IMAD R0, R0, 0x30, RZ ;  /* 0x0000003000007824 */ /* 0x000fe400078e02ff */
[----:B------:R-:W-:Y:S02]  /*8070*/  IMAD R146, R146, c[0x0][0x1c0], RZ ;  /* 0x0000700092927a24 */ /* 0x000fe400078e02ff */
[----:B------:R-:W-:Y:S04]  /*8080*/  HMMA.16816.F32 R24, R28, R134, R24 ;  /* 0x000000861c18723c */ /* 0x000fe80000001818 */
[----:B------:R-:W-:Y:S03]  /*8090*/  IMAD.SHL.U32 R146, R146, 0x20, RZ ;  /* 0x0000002092927824 */ /* 0x000fe600078e00ff */
[CC--:B------:R-:W-:Y:S05]  /*80a0*/  LEA R28, P2, R145.reuse, R32.reuse, 0x2 ;  /* 0x00000020911c7211 */ /* 0x0c0fea00078410ff */
[-C--:B------:R-:W-:Y:S01]  /*80b0*/  LEA.HI.X.SX32 R29, R145, R33.reuse, 0x2, P2 ;  /* 0x00000021911d7211 */ /* 0x080fe200010f16ff */
[----:B------:R-:W-:Y:S04]  /*80c0*/  IMAD.MOV.U32 R145, RZ, RZ, c[0x0][0x22c] ;  /* 0x00008b00ff917624 */ /* 0x000fe800078e00ff */
[----:B------:R-:W-:Y:S04]  /*80d0*/  IMAD R145, R145, c[0x0][0x1c0], RZ ;  /* 0x0000700091917a24 */ /* 0x000fe800078e02ff */
[----:B------:R-:W-:Y:S05]  /*80e0*/  IMAD.SHL.U32 R145, R145, 0x10, RZ ;  /* 0x0000001091917824 */ /* 0x000fea00078e00ff */
[----:B------:R-:W-:Y:S01]  /*80f0*/  IADD3 R142, R145, 0x20, RZ ;  /* 0x00000020918e7810 */ /* 0x000fe20007ffe0ff */
[----:B--2---:R2:W-:Y:S04]  /*8100*/  @P0 STL [R1], R140 ;  /* 0x0000008c01000387 */ /* 0x0045e80000100800 */
[----:B------:R-:W4:Y:S04]  /*8110*/  LDL R139, [R1+0x20] ;  /* 0x00002000018b7983 */ /* 0x000f280000100800 */
[----:B------:R-:W4:Y:S04]  /*8120*/  LDL R138, [R1+0x28] ;  /* 0x00002800018a7983 */ /* 0x000f280000100800 */
[----:B---3--:R3:W-:Y:S01]  /*8130*/  @P0 STL [R1+0x4], R141 ;  /* 0x0000048d01000387 */ /* 0x0087e20000100800 */
[----:B--2---:R-:W-:Y:S04]  /*8140*/  IMAD.MOV.U32 R140, RZ, RZ, c[0x0][0x22c] ;  /* 0x00008b00ff8c7624 */ /* 0x004fe800078e00ff */
[----:B------:R-:W-:Y:S04]  /*8150*/  IMAD R140, R140, c[0x0][0x1c0], RZ ;  /* 0x000070008c8c7a24 */ /* 0x000fe800078e02ff */
[----:B------:R-:W-:Y:S02]  /*8160*/  IMAD.SHL.U32 R140, R140, 0x8, RZ ;  /* 0x000000088c8c7824 */ /* 0x000fe400078e00ff */
[----:B---3--:R-:W-:Y:S03]  /*8170*/  IMAD.MOV.U32 R141, RZ, RZ, c[0x0][0x22c] ;  /* 0x00008b00ff8d7624 */ /* 0x008fe600078e00ff */
[CC--:B------:R-:W-:Y:S01]  /*8180*/  LEA R34, P1, R140.reuse, R32.reuse, 0x2 ;  /* 0x000000208c227211 */ /* 0x0c0fe200078210ff */
[----:B------:R-:W-:Y:S03]  /*8190*/  IMAD R141, R141, c[0x0][0x1c0], RZ ;  /* 0x000070008d8d7a24 */ /* 0x000fe600078e02ff */
[-C--:B------:R-:W-:Y:S02]  /*81a0*/  LEA.HI.X.SX32 R35, R140, R33.reuse, 0x2, P1 ;  /* 0x000000218c237211 */ /* 0x080fe400008f16ff */
[-C--:B------:R-:W-:Y:S01]  /*81b0*/  LEA R132, P1, R147, R32.reuse, 0x2 ;  /* 0x0000002093847211 */ /* 0x080fe200078210ff */
[----:B------:R-:W-:Y:S02]  /*81c0*/  IMAD.SHL.U32 R141, R141, 0x10, RZ ;  /* 0x000000108d8d7824 */ /* 0x000fe400078e00ff */
[----:B------:R2:W-:Y:S01]  /*81d0*/  RED.E.ADD.F32.FTZ.RN.STRONG.GPU [R34.64], R5 ;  /* 0x000000052200798e */ /* 0x0005e2000c10e78c */
[-C--:B------:R-:W-:Y:S01]  /*81e0*/  LEA.HI.X.SX32 R133, R147, R33.reuse, 0x2, P1 ;  /* 0x0000002193857211 */ /* 0x080fe200008f16ff */
[----:B------:R-:W-:Y:S01]  /*81f0*/  IMAD.MOV.U32 R147, RZ, RZ, c[0x0][0x22c] ;  /* 0x00008b00ff937624 */ /* 0x000fe200078e00ff */
[-C--:B-1----:R-:W-:Y:S02]  /*8200*/  LEA R136, P0, R141, R32.reuse, 0x2 ;  /* 0x000000208d887211 */ /* 0x082fe400078010ff */
[-C--:B------:R-:W-:Y:S01]  /*8210*/  LEA R4, P1, R0, R32.reuse, 0x2 ;  /* 0x0000002000047211 */ /* 0x080fe200078210ff */
[----:B------:R-:W-:Y:S01]  /*8220*/  IMAD R147, R147, c[0x0][0x1c0], RZ ;  /* 0x0000700093937a24 */ /* 0x000fe200078e02ff */
[-C--:B------:R-:W-:Y:S02]  /*8230*/  LEA.HI.X.SX32 R137, R141, R33.reuse, 0x2, P0 ;  /* 0x000000218d897211 */ /* 0x080fe400000f16ff */
[CC--:B------:R-:W-:Y:S01]  /*8240*/  LEA R30, P0, R146.reuse, R32.reuse, 0x2 ;  /* 0x00000020921e7211 */ /* 0x0c0fe200078010ff */
[----:B------:R-:W-:Y:S01]  /*8250*/  IMAD.SHL.U32 R147, R147, 0x10, RZ ;  /* 0x0000001093937824 */ /* 0x000fe200078e00ff */
[----:B------:R-:W-:Y:S01]  /*8260*/  IADD3 R134, R141, 0x40, RZ ;  /* 0x000000408d867810 */ /* 0x000fe20007ffe0ff */
[----:B------:R1:W-:Y:S01]  /*8270*/  RED.E.ADD.F32.FTZ.RN.STRONG.GPU [R136.64], R6 ;  /* 0x000000068800798e */ /* 0x0003e2000c10e78c */
[-C--:B------:R-:W-:Y:S01]  /*8280*/  LEA.HI.X.SX32 R31, R146, R33.reuse, 0x2, P0 ;  /* 0x00000021921f7211 */ /* 0x080fe200000f16ff */
[----:B------:R-:W-:Y:S01]  /*8290*/  IMAD.MOV.U32 R146, RZ, RZ, c[0x0][0x22c] ;  /* 0x00008b00ff927624 */ /* 0x000fe200078e00ff */
[C---:B------:R-:W-:Y:S01]  /*82a0*/  IADD3 R145, R147.reuse, 0x20, RZ ;  /* 0x0000002093917810 */ /* 0x040fe20007ffe0ff */
[----:B------:R3:W-:Y:S01]  /*82b0*/  RED.E.ADD.F32.FTZ.RN.STRONG.GPU [R132.64], R7 ;  /* 0x000000078400798e */ /* 0x0007e2000c10e78c */
[----:B------:R-:W-:Y:S01]  /*82c0*/  IADD3 R143, R147, 0x20, RZ ;  /* 0x00000020938f7810 */ /* 0x000fe20007ffe0ff */
[----:B------:R-:W-:Y:S02]  /*82d0*/  IMAD R146, R146, c[0x0][0x1c0], RZ ;  /* 0x0000700092927a24 */ /* 0x000fe400078e02ff */
[----:B------:R3:W-:Y:S02]  /*82e0*/  RED.E.ADD.F32.FTZ.RN.STRONG.GPU [R30.64], R8 ;  /* 0x000000081e00798e */ /* 0x0007e4000c10e78c */
[----:B------:R-:W-:Y:S02]  /*82f0*/  IMAD.SHL.U32 R146, R146, 0x8, RZ ;  /* 0x0000000892927824 */ /* 0x000fe400078e00ff */
[----:B------:R3:W-:Y:S02]  /*8300*/  RED.E.ADD.F32.FTZ.RN.STRONG.GPU [R28.64], R9 ;  /* 0x000000091c00798e */ /* 0x0007e4000c10e78c */
[----:B------:R-:W-:Y:S01]  /*8310*/  IMAD.IADD R145, R146, 0x1, R145 ;  /* 0x0000000192917824 */ /* 0x000fe200078e0291 */
[-C--:B--2---:R-:W-:Y:S01]  /*8320*/  LEA.HI.X.SX32 R5, R0, R33.reuse, 0x2, P1 ;  /* 0x0000002100057211 */ /* 0x084fe200008f16ff */
[C---:B------:R-:W-:Y:S01]  /*8330*/  IMAD.IADD R143, R146.reuse, 0x1, R143 ;  /* 0x00000001928f7824 */ /* 0x040fe200078e028f */
[----:B------:R-:W2:Y:S03]  /*8340*/  LDL R0, [R1+0x24] ;  /* 0x0000240001007983 */ /* 0x000ea60000100800 */
[----:B------:R-:W-:Y:S01]  /*8350*/  IMAD.IADD R143, R146, 0x1, R143 ;  /* 0x00000001928f7824 */ /* 0x000fe200078e028f */
[----:B------:R3:W-:Y:S01]  /*8360*/  RED.E.ADD.F32.FTZ.RN.STRONG.GPU [R4.64], R10 ;  /* 0x0000000a0400798e */ /* 0x0007e2000c10e78c */
[CC--:B-1----:R-:W-:Y:S03]  /*8370*/  LEA R6, P0, R149.reuse, R32.reuse, 0x2 ;  /* 0x0000002095067211 */ /* 0x0c2fe600078010ff */
[----:B---3--:R-:W3:Y:S01]  /*8380*/  LDL R132, [R1+0x10] ;  /* 0x0000100001847983 */ /* 0x008ee20000100800 */
[-C--:B------:R-:W-:Y:S02]  /*8390*/  LEA.HI.X.SX32 R7, R149, R33.reuse, 0x2, P0 ;  /* 0x0000002195077211 */ /* 0x080fe400000f16ff */
[C---:B------:R-:W-:Y:S02]  /*83a0*/  IADD3 R133, R141.reuse, 0x40, RZ ;  /* 0x000000408d857810 */ /* 0x040fe40007ffe0ff */
[C---:B------:R-:W-:Y:S01]  /*83b0*/  IADD3 R31, R141.reuse, 0x40, RZ ;  /* 0x000000408d1f7810 */ /* 0x040fe20007ffe0ff */
[----:B------:R1:W-:Y:S01]  /*83c0*/  RED.E.ADD.F32.FTZ.RN.STRONG.GPU [R6.64], R11 ;  /* 0x0000000b0600798e */ /* 0x0003e2000c10e78c */
[----:B------:R-:W-:Y:S01]  /*83d0*/  IADD3 R30, R141, 0x40, RZ ;  /* 0x000000408d1e7810 */ /* 0x000fe20007ffe0ff */
[C---:B------:R-:W-:Y:S01]  /*83e0*/  IMAD.IADD R133, R140.reuse, 0x1, R133 ;  /* 0x000000018c857824 */ /* 0x040fe200078e0285 */
[CC--:B------:R-:W-:Y:S01]  /*83f0*/  LEA R28, P1, R145.reuse, R32.reuse, 0x2 ;  /* 0x00000020911c7211 */ /* 0x0c0fe200078210ff */
[----:B------:R1:W-:Y:S01]  /*8400*/  RED.E.ADD.F32.FTZ.RN.STRONG.GPU [R32.64+0x80], R12 ;  /* 0x0000800c2000798e */ /* 0x0003e2000c10e78c */
[C---:B------:R-:W-:Y:S02]  /*8410*/  IMAD.IADD R31, R140.reuse, 0x1, R31 ;  /* 0x000000018c1f7824 */ /* 0x040fe400078e021f */
[-C--:B------:R-:W-:Y:S01]  /*8420*/  LEA.HI.X.SX32 R29, R145, R33.reuse, 0x2, P1 ;  /* 0x00000021911d7211 */ /* 0x080fe200008f16ff */
[----:B------:R1:W-:Y:S01]  /*8430*/  RED.E.ADD.F32.FTZ.RN.STRONG.GPU [R34.64+0x80], R13 ;  /* 0x0000800d2200798e */ /* 0x0003e2000c10e78c */
[----:B------:R-:W-:Y:S01]  /*8440*/  IMAD.IADD R30, R140, 0x1, R30 ;  /* 0x000000018c1e7824 */ /* 0x000fe200078e021e */
[-C--:B------:R-:W-:Y:S01]  /*8450*/  LEA R4, P0, R142, R32.reuse, 0x2 ;  /* 0x000000208e047211 */ /* 0x080fe200078010ff */
[C---:B------:R-:W-:Y:S02]  /*8460*/  IMAD.IADD R133, R140.reuse, 0x1, R133 ;  /* 0x000000018c857824 */ /* 0x040fe400078e0285 */
[----:B------:R-:W-:Y:S01]  /*8470*/  IMAD.IADD R30, R140, 0x1, R30 ;  /* 0x000000018c1e7824 */ /* 0x000fe200078e021e */
[-C--:B------:R-:W-:Y:S01]  /*8480*/  LEA.HI.X.SX32 R5, R142, R33.reuse, 0x2, P0 ;  /* 0x000000218e057211 */ /* 0x080fe200000f16ff */
[----:B------:R-:W-:Y:S01]  /*8490*/  IMAD.IADD R133, R140, 0x1, R133 ;  /* 0x000000018c857824 */ /* 0x000fe200078e0285 */
[----:B------:R-:W-:Y:S02]  /*84a0*/  IADD3 R142, R147, 0x20, RZ ;  /* 0x00000020938e7810 */ /* 0x000fe40007ffe0ff */
[CC--:B------:R-:W-:Y:S01]  /*84b0*/  LEA R10, P0, R143.reuse, R32.reuse, 0x2 ;  /* 0x000000208f0a7211 */ /* 0x0c0fe200078010ff */
[----:B------:R1:W-:Y:S02]  /*84c0*/  RED.E.ADD.F32.FTZ.RN.STRONG.GPU [R4.64], R14 ;  /* 0x0000000e0400798e */ /* 0x0003e4000c10e78c */
[C---:B------:R-:W-:Y:S02]  /*84d0*/  IMAD.IADD R142, R146.reuse, 0x1, R142 ;  /* 0x00000001928e7824 */ /* 0x040fe400078e028e */
[----:B------:R1:W-:Y:S02]  /*84e0*/  RED.E.ADD.F32.FTZ.RN.STRONG.GPU [R28.64], R15 ;  /* 0x0000000f1c00798e */ /* 0x0003e4000c10e78c */
[C---:B------:R-:W-:Y:S01]  /*84f0*/  IMAD.IADD R142, R146.reuse, 0x1, R142 ;  /* 0x00000001928e7824 */ /* 0x040fe200078e028e */
[-C--:B-1----:R-:W-:Y:S03]  /*8500*/  LEA.HI.X.SX32 R11, R143, R33.reuse, 0x2, P0 ;  /* 0x000000218f0b7211 */ /* 0x082fe600000f16ff */
[----:B------:R-:W-:Y:S01]  /*8510*/  IMAD.IADD R142, R146, 0x1, R142 ;  /* 0x00000001928e7824 */ /* 0x000fe200078e028e */
[CC--:B------:R-:W-:Y:S01]  /*8520*/  LEA R12, P4, R31.reuse, R32.reuse, 0x2 ;  /* 0x000000201f0c7211 */ /* 0x0c0fe200078810ff */
[----:B------:R1:W-:Y:S03]  /*8530*/  RED.E.ADD.F32.FTZ.RN.STRONG.GPU [R10.64], R16 ;  /* 0x000000100a00798e */ /* 0x0003e6000c10e78c */
[CC--:B------:R-:W-:Y:S02]  /*8540*/  LEA R8, P2, R142.reuse, R32.reuse, 0x2 ;  /* 0x000000208e087211 */ /* 0x0c0fe400078410ff */
[-C--:B------:R-:W-:Y:S02]  /*8550*/  LEA.HI.X.SX32 R13, R31, R33.reuse, 0x2, P4 ;  /* 0x000000211f0d7211 */ /* 0x080fe400020f16ff */
[-C--:B------:R-:W-:Y:S05]  /*8560*/  LEA.HI.X.SX32 R9, R142, R33.reuse, 0x2, P2 ;  /* 0x000000218e097211 */ /* 0x080fea00010f16ff */
        /* <DEDUP_REMOVED lines=8> */
[CC--:B----4-:R-:W-:Y:S02]  /*85f0*/  LEA R6, P1, R139.reuse, R32.reuse, 0x2 ;  /* 0x000000208b067211 */ /* 0x0d0fe400078210ff */
        /* <DEDUP_REMOVED lines=16> */
[CC--:B--2---:R-:W-:Y:S04]  /*8700*/  LEA R4, P0, R0.reuse, R32.reuse, 0x2 ;  /* 0x0000002000047211 */ /* 0x0c4fe800078010ff */
        /* <DEDUP_REMOVED lines=78> */
[----:B------:R-:W-:Y:S01]  /*8bf0*/  UISETP.NE.AND UP0, UPT, UR24, -0x1, UPT ;  /* 0xffffffff1800788c */ /* 0x000fe2000bf05270 */
[----:B------:R-:W-:Y:S01]  /*8c00*/  FMUL.FTZ R48, R46, c[0x0][0x2dc] ;  /* 0x0000b7002e307a20 */ /* 0x000fe20000410000 */
[----:B------:R-:W-:Y:S01]  /*8c10*/  ULDC.64 UR8, c[0x0][0x3a0] ;  /* 0x0000e80000087ab9 */ /* 0x000fe20000000a00 */
[----:B------:R-:W-:-:S02]  /*8c20*/  FMUL.FTZ R19, R45, c[0x0][0x2dc] ;  /* 0x0000b7002d137a20 */ /* 0x000fc40000410000 */
[----:B------:R-:W-:Y:S01]  /*8c30*/  FMUL.FTZ R84, R84, c[0x0][0x2e0] ;  /* 0x0000b80054547a20 */ /* 0x000fe20000410000 */
[----:B------:R-:W-:Y:S01]  /*8c40*/  PLOP3.LUT P0, PT, PT, PT, UP0, 0x80, 0x0 ;  /* 0x000000000000781c */ /* 0x000fe20003f0f008 */
[----:B------:R-:W-:Y:S02]  /*8c50*/  FMUL.FTZ R46, R85, c[0x0][0x2e0] ;  /* 0x0000b800552e7a20 */ /* 0x000fe40000410000 */
[----:B------:R-:W-:Y:S02]  /*8c60*/  FMUL.FTZ R133, R42, c[0x0][0x2dc] ;  /* 0x0000b7002a857a20 */ /* 0x000fe40000410000 */
[----:B------:R-:W-:Y:S01]  /*8c70*/  FMUL.FTZ R86, R86, c[0x0][0x2e0] ;  /* 0x0000b80056567a20 */ /* 0x000fe20000410000 */
[----:B------:R-:W-:Y:S01]  /*8c80*/  F2FP.PACK_AB R46, R46, R84 ;  /* 0x000000542e2e723e */ /* 0x000fe200000000ff */
[----:B------:R-:W-:Y:S01]  /*8c90*/  BAR.SYNC.DEFER_BLOCKING 0x0 ;  /* 0x0000000000007b1d */ /* 0x000fe20000010000 */
[----:B------:R-:W-:Y:S01]  /*8ca0*/  FMUL.FTZ R45, R87, c[0x0][0x2e0] ;  /* 0x0000b800572d7a20 */ /* 0x000fe20000410000 */
[----:B------:R-:W-:Y:S01]  /*8cb0*/  @UP0 UIADD3 UR6, UR21, UR24, URZ ;  /* 0x0000001815060290 */ /* 0x000fe2000fffe03f */
[----:B------:R-:W-:-:S02]  /*8cc0*/  FMUL.FTZ R23, R41, c[0x0][0x2dc] ;  /* 0x0000b70029177a20 */ /* 0x000fc40000410000 */
[----:B------:R-:W-:Y:S01]  /*8cd0*/  FMUL.FTZ R21, R49, c[0x0][0x2dc] ;  /* 0x0000b70031157a20 */ /* 0x000fe20000410000 */
[----:B------:R-:W-:Y:S01]  /*8ce0*/  F2FP.PACK_AB R45, R45, R86 ;  /* 0x000000562d2d723e */ /* 0x000fe200000000ff */
[----:B------:R-:W-:Y:S01]  /*8cf0*/  FMUL.FTZ R96, R96, c[0x0][0x2e0] ;  /* 0x0000b80060607a20 */ /* 0x000fe20000410000 */
[----:B------:R-:W-:Y:S01]  /*8d00*/  @UP0 UIMAD.WIDE.U32 UR4, UR6, UR8, URZ ;  /* 0x00000008060402a5 */ /* 0x000fe2000f8e003f */
[----:B------:R-:W-:Y:S01]  /*8d10*/  FMUL.FTZ R42, R97, c[0x0][0x2e0] ;  /* 0x0000b800612a7a20 */ /* 0x000fe20000410000 */
[----:B------:R-:W-:Y:S01]  /*8d20*/  F2FP.PACK_AB R21, R21, R132 ;  /* 0x000000841515723e */ /* 0x000fe200000000ff */
[----:B------:R-:W-:Y:S01]  /*8d30*/  FMUL.FTZ R49, R44, c[0x0][0x2dc] ;  /* 0x0000b7002c317a20 */ /* 0x000fe20000410000 */
[----:B------:R-:W-:Y:S01]  /*8d40*/  @UP0 UIMAD UR14, UR6, UR9, UR5 ;  /* 0x00000009060e02a4 */ /* 0x000fe2000f8e0205 */
[----:B------:R-:W-:Y:S01]  /*8d50*/  FMUL.FTZ R98, R98, c[0x0][0x2e0] ;  /* 0x0000b80062627a20 */ /* 0x000fe20000410000 */
[----:B------:R-:W-:Y:S01]  /*8d60*/  F2FP.PACK_AB R42, R42, R96 ;  /* 0x000000602a2a723e */ /* 0x000fe200000000ff */
[----:B------:R-:W-:Y:S01]  /*8d70*/  FMUL.FTZ R41, R99, c[0x0][0x2e0] ;  /* 0x0000b80063297a20 */ /* 0x000fe20000410000 */
[----:B------:R-:W-:Y:S01]  /*8d80*/  F2FP.PACK_AB R19, R19, R49 ;  /* 0x000000311313723e */ /* 0x000fe200000000ff */
[----:B------:R-:W-:Y:S01]  /*8d90*/  FMUL.FTZ R22, R43, c[0x0][0x2dc] ;  /* 0x0000b7002b167a20 */ /* 0x000fe20000410000 */
[----:B------:R-:W-:Y:S01]  /*8da0*/  @UP0 UMOV UR11, UR4 ;  /* 0x00000004000b0c82 */ /* 0x000fe20008000000 */
[----:B------:R-:W-:Y:S01]  /*8db0*/  FMUL.FTZ R88, R88, c[0x0][0x2e0] ;  /* 0x0000b80058587a20 */ /* 0x000fe20000410000 */
[----:B------:R-:W-:Y:S01]  /*8dc0*/  F2FP.PACK_AB R41, R41, R98 ;  /* 0x000000622929723e */ /* 0x000fe200000000ff */
[----:B------:R-:W-:Y:S01]  /*8dd0*/  FMUL.FTZ R44, R89, c[0x0][0x2e0] ;  /* 0x0000b800592c7a20 */ /* 0x000fe20000410000 */
[----:B------:R-:W-:Y:S01]  /*8de0*/  F2FP.PACK_AB R22, R22, R133 ;  /* 0x000000851616723e */ /* 0x000fe200000000ff */
[----:B------:R-:W-:-:S02]  /*8df0*/  FMUL.FTZ R134, R40, c[0x0][0x2dc] ;  /* 0x0000b70028867a20 */ /* 0x000fc40000410000 */
[----:B------:R-:W-:Y:S01]  /*8e00*/  FMUL.FTZ R90, R90, c[0x0][0x2e0] ;  /* 0x0000b8005a5a7a20 */ /* 0x000fe20000410000 */
[----:B------:R-:W-:Y:S01]  /*8e10*/  F2FP.PACK_AB R44, R44, R88 ;  /* 0x000000582c2c723e */ /* 0x000fe200000000ff */
[----:B------:R-:W-:Y:S01]  /*8e20*/  FMUL.FTZ R43, R91, c[0x0][0x2e0] ;  /* 0x0000b8005b2b7a20 */ /* 0x000fe20000410000 */
[----:B------:R-:W-:Y:S01]  /*8e30*/  F2FP.PACK_AB R23, R23, R134 ;  /* 0x000000861717723e */ /* 0x000fe200000000ff */
[----:B------:R-:W-:Y:S02]  /*8e40*/  FMUL.FTZ R24, R39, c[0x0][0x2dc] ;  /* 0x0000b70027187a20 */ /* 0x000fe40000410000 */
[----:B------:R-:W-:Y:S01]  /*8e50*/  FMUL.FTZ R92, R92, c[0x0][0x2e0] ;  /* 0x0000b8005c5c7a20 */ /* 0x000fe20000410000 */
[----:B------:R-:W-:Y:S01]  /*8e60*/  F2FP.PACK_AB R43, R43, R90 ;  /* 0x0000005a2b2b723e */ /* 0x000fe200000000ff */
[----:B------:R-:W-:Y:S02]  /*8e70*/  FMUL.FTZ R40, R93, c[0x0][0x2e0] ;  /* 0x0000b8005d287a20 */ /* 0x000fe40000410000 */
        /* <DEDUP_REMOVED lines=108> */
[----:B------:R-:W-:-:S04]  /*9540*/  F2FP.PACK_AB R3, R3, R76 ;  /* 0x0000004c0303723e */ /* 0x000fc800000000ff */
[----:B------:R-:W-:Y:S01]  /*9550*/  F2FP.PACK_AB R0, R0, R78 ;  /* 0x0000004e0000723e */ /* 0x000fe200000000ff */
        /* <DEDUP_REMOVED lines=61> */
.L_x_161:
        /* <DEDUP_REMOVED lines=18> */
.L_x_162:
        /* <DEDUP_REMOVED lines=55> */
.L_x_164:
[----:B------:R-:W-:Y:S05]  /*9dc0*/  BSYNC B0 ;  /* 0x0000000000007941 */ /* 0x000fea0003800000 */
.L_x_163:
        /* <DEDUP_REMOVED lines=20> */
.L_x_166:
[----:B------:R-:W-:Y:S05]  /*9f10*/  BSYNC B0 ;  /* 0x0000000000007941 */ /* 0x000fea0003800000 */
.L_x_165:
        /* <DEDUP_REMOVED lines=29> */
.L_x_168:
[----:B------:R-:W-:Y:S05]  /*a0f0*/  BSYNC B0 ;  /* 0x0000000000007941 */ /* 0x000fea0003800000 */
.L_x_167:
        /* <DEDUP_REMOVED lines=16> */
.L_x_144:
[----:B------:R-:W-:Y:S05]  /*a200*/  BSYNC B1 ;  /* 0x0000000000017941 */ /* 0x000fea0003800000 */
.L_x_130:
        /* <DEDUP_REMOVED lines=11> */
.L_x_169:
[----:B------:R-:W-:Y:S05]  /*a2c0*/  EXIT ;  /* 0x000000000000794d */ /* 0x000fea0003800000 */
.L_x_171:
        /* <DEDUP_REMOVED lines=11> */
.L_x_669:


//--------------------- .text._ZN5flash44flash_bwd_dq_dk_dv_loop_seqk_parallel_kernelI23Flash_bwd_kernel_traitsILi96ELi64ELi128ELi8ELi2ELi4ELi4ELb1ELb0EN7cutlass6half_tE19Flash_kernel_traitsILi96ELi64ELi128ELi8ES3_EELb0ELb1ELb0ELb0ELb0ELb0ELb1EEEvNS_16Flash_bwd_paramsE --------------------------
	.section	.text._ZN5flash44flash_bwd_dq_dk_dv_loop_seqk_parallel_kernelI23Flash_bwd_kernel_traitsILi96ELi64ELi128ELi8ELi2ELi4ELi4ELb1ELb0EN7cutlass6half_tE19Flash_kernel_traitsILi96ELi64ELi128ELi8ES3_EELb0ELb1ELb0ELb0ELb0ELb0ELb1EEEvNS_16Flash_bwd_paramsE,"ax",@progbits
	.sectioninfo	@"SHI_REGISTERS=255"
	.align	128
        .global         _ZN5flash44flash_bwd_dq_dk_dv_loop_seqk_parallel_kernelI23Flash_bwd_kernel_traitsILi96ELi64ELi128ELi8ELi2ELi4ELi4ELb1ELb0EN7cutlass6half_tE19Flash_kernel_traitsILi96ELi64ELi128ELi8ES3_EELb0ELb1ELb0ELb0ELb0ELb0ELb1EEEvNS_16Flash_bwd_paramsE
        .type           _ZN5flash44flash_bwd_dq_dk_dv_loop_seqk_parallel_kernelI23Flash_bwd_kernel_traitsILi96ELi64ELi128ELi8ELi2ELi4ELi4ELb1ELb0EN7cutlass6half_tE19Flash_kernel_traitsILi96ELi64ELi128ELi8ES3_EELb0ELb1ELb0ELb0ELb0ELb0ELb1EEEvNS_16Flash_bwd_paramsE,@function
        .size           _ZN5flash44flash_bwd_dq_dk_dv_loop_seqk_parallel_kernelI23Flash_bwd_kernel_traitsILi96ELi64ELi128ELi8ELi2ELi4ELi4ELb1ELb0EN7cutlass6half_tE19Flash_kernel_traitsILi96ELi64ELi128ELi8ES3_EELb0ELb1ELb0ELb0ELb0ELb0ELb1EEEvNS_16Flash_bwd_paramsE,(.L_x_670 - _ZN5flash44flash_bwd_dq_dk_dv_loop_seqk_parallel_kernelI23Flash_bwd_kernel_traitsILi96ELi64ELi128ELi8ELi2ELi4ELi4ELb1ELb0EN7cutlass6half_tE19Flash_kernel_traitsILi96ELi64ELi128ELi8ES3_EELb0ELb1ELb0ELb0ELb0ELb0ELb1EEEvNS_16Flash_bwd_paramsE)
        .other          _ZN5flash44flash_bwd_dq_dk_dv_loop_seqk_parallel_kernelI23Flash_bwd_kernel_traitsILi96ELi64ELi128ELi8ELi2ELi4ELi4ELb1ELb0EN7cutlass6half_tE19Flash_kernel_traitsILi96ELi64ELi128ELi8ES3_EELb0ELb1ELb0ELb0ELb0ELb0ELb1EEEvNS_16Flash_bwd_paramsE,@"STO_CUDA_ENTRY STV_DEFAULT"
_ZN5flash44flash_bwd_dq_dk_dv_loop_seqk_parallel_kernelI23Flash_bwd_kernel_traitsILi96ELi64ELi128ELi8ELi2ELi4ELi4ELb1ELb0EN7cutlass6half_tE19Flash_kernel_traitsILi96ELi64ELi128ELi8ES3_EELb0ELb1ELb0ELb0ELb0ELb0ELb1EEEvNS_16Flash_bwd_paramsE:
.text._ZN5flash44flash_bwd_dq_dk_dv_loop_seqk_parallel_kernelI23Flash_bwd_kernel_traitsILi96ELi64ELi128ELi8ELi2ELi4ELi4ELb1ELb0EN7cutlass6half_tE19Flash_kernel_traitsILi96ELi64ELi128ELi8ES3_EELb0ELb1ELb0ELb0ELb0ELb0ELb1EEEvNS_16Flash_bwd_paramsE:
        /* <DEDUP_REMOVED lines=36> */
[----:B------:R-:W-:Y:S01]  /*0240*/  SHF.R.S32.HI R6, RZ, 0x4, R12 ;  /* 0x00000004ff067819 */ /* 0x000fe2000001140c */
[----:B---3--:R-:W-:Y:S01]  /*0250*/  UIMAD UR47, UR35, UR46, URZ ;  /* 0x0000002e232f72a4 */ /* 0x008fe2000f8e023f */
[----:B------:R-:W-:Y:S01]  /*0260*/  LEA.HI R10, R20, R21, RZ, 0x5 ;  /* 0x00000015140a7211 */ /* 0x000fe200078f28ff */
[----:B------:R-:W-:Y:S01]  /*0270*/  UIMAD UR46, UR46, UR10, URZ ;  /* 0x0000000a2e2e72a4 */ /* 0x000fe2000f8e023f */
[--C-:B------:R-:W-:Y:S01]  /*0280*/  SHF.R.S32.HI R7, RZ, 0x2, R5.reuse ;  /* 0x00000002ff077819 */ /* 0x100fe20000011405 */
[----:B------:R-:W-:Y:S01]  /*0290*/  UIMAD UR55, UR6, UR4, UR55 ;  /* 0x00000004063772a4 */ /* 0x000fe2000f8e0237 */
[----:B------:R-:W-:Y:S01]  /*02a0*/  SHF.R.S32.HI R0, RZ, 0x1f, R5 ;  /* 0x0000001fff007819 */ /* 0x000fe20000011405 */
[----:B------:R-:W-:Y:S01]  /*02b0*/  UIMAD UR52, UR5, UR32, URZ ;  /* 0x00000020053472a4 */ /* 0x000fe2000f8e023f */
[----:B------:R-:W-:Y:S01]  /*02c0*/  LEA.HI R3, R12, R6, RZ, 0x1 ;  /* 0x000000060c037211 */ /* 0x000fe200078f08ff */
[----:B------:R-:W-:Y:S01]  /*02d0*/  UIMAD UR4, UR32, UR9, UR35 ;  /* 0x00000009200472a4 */ /* 0x000fe2000f8e0223 */
[----:B------:R-:W-:Y:S01]  /*02e0*/  LOP3.LUT R4, R10, 0xffffffe0, RZ, 0xc0, !PT ;  /* 0xffffffe00a047812 */ /* 0x000fe200078ec0ff */
[----:B------:R-:W-:Y:S01]  /*02f0*/  @!UP5 UIMAD UR5, UR32, UR11, UR35 ;  /* 0x0000000b2005d2a4 */ /* 0x000fe2000f8e0223 */
[-C--:B------:R-:W-:Y:S01]  /*0300*/  LEA.HI R2, R0, R7.reuse, RZ, 0x3 ;  /* 0x0000000700027211 */ /* 0x080fe200078f18ff */
[----:B------:R-:W-:Y:S01]  /*0310*/  USHF.L.U32 UR41, UR46, 0x6, URZ ;  /* 0x000000062e297899 */ /* 0x000fe2000800063f */
[----:B------:R-:W-:Y:S01]  /*0320*/  LOP3.LUT R3, R3, 0xfffffffe, RZ, 0xc0, !PT ;  /* 0xfffffffe03037812 */ /* 0x000fe200078ec0ff */
[----:B------:R-:W-:Y:S01]  /*0330*/  IMAD.IADD R0, R21, 0x1, -R4 ;  /* 0x0000000115007824 */ /* 0x000fe200078e0a04 */
[----:B------:R-:W-:Y:S01]  /*0340*/  LEA.HI R8, R5, R7, RZ, 0x1 ;  /* 0x0000000705087211 */ /* 0x000fe200078f08ff */
[----:B------:R-:W-:Y:S01]  /*0350*/  ULDC UR49, c[0x0][0x214] ;  /* 0x0000850000317ab9 */ /* 0x000fe20000000800 */
[----:B------:R-:W-:Y:S01]  /*0360*/  LOP3.LUT R2, R2, 0xfffffff8, RZ, 0xc0, !PT ;  /* 0xfffffff802027812 */ /* 0x000fe200078ec0ff */
[----:B------:R-:W-:Y:S01]  /*0370*/  IMAD.IADD R15, R6, 0x1, -R3 ;  /* 0x00000001060f7824 */ /* 0x000fe200078e0a03 */
[----:B------:R-:W-:Y:S01]  /*0380*/  SHF.R.S32.HI R3, RZ, 0x1f, R0 ;  /* 0x0000001fff037819 */ /* 0x000fe20000011400 */
[----:B------:R-:W-:Y:S01]  /*0390*/  ULDC UR56, c[0x0][0x1c8] ;  /* 0x0000720000387ab9 */ /* 0x000fe20000000800 */
[----:B------:R-:W-:Y:S01]  /*03a0*/  LOP3.LUT R4, R8, 0x7fffffe, RZ, 0xc0, !PT ;  /* 0x07fffffe08047812 */ /* 0x000fe200078ec0ff */
[----:B------:R-:W-:Y:S01]  /*03b0*/  IMAD.IADD R8, R7, 0x1, -R2 ;  /* 0x0000000107087824 */ /* 0x000fe200078e0a02 */
[----:B------:R-:W-:Y:S01]  /*03c0*/  LEA.HI R22, R3, R0, RZ, 0x2 ;  /* 0x0000000003167211 */ /* 0x000fe200078f10ff */
[----:B------:R-:W-:Y:S01]  /*03d0*/  ULDC.U8 UR8, c[0x0][0x3d0] ;  /* 0x0000f40000087ab9 */ /* 0x000fe20000000000 */
[----:B------:R-:W-:Y:S01]  /*03e0*/  SHF.R.S32.HI R0, RZ, 0x5, R10 ;  /* 0x00000005ff007819 */ /* 0x000fe2000001140a */
[----:B------:R-:W-:Y:S01]  /*03f0*/  IMAD.IADD R9, R7, 0x1, -R4 ;  /* 0x0000000107097824 */ /* 0x000fe200078e0a04 */
[-C--:B------:R-:W-:Y:S01]  /*0400*/  LEA.HI R16, R20, R21.reuse, RZ, 0x3 ;  /* 0x0000001514107211 */ /* 0x080fe200078f18ff */
[----:B------:R-:W-:Y:S01]  /*0410*/  ULDC UR50, c[0x0][0x224] ;  /* 0x0000890000327ab9 */ /* 0x000fe20000000800 */
[----:B------:R-:W-:Y:S01]  /*0420*/  SHF.R.S32.HI R2, RZ, 0x1f, R10 ;  /* 0x0000001fff027819 */ /* 0x000fe2000001140a */
[----:B------:R-:W-:Y:S01]  /*0430*/  IMAD R9, R0, 0x8, R9 ;  /* 0x0000000800097824 */ /* 0x000fe200078e0209 */
[----:B------:R-:W-:Y:S01]  /*0440*/  LOP3.LUT R5, R5, 0xfffffffc, RZ, 0xc0, !PT ;  /* 0xfffffffc05057812 */ /* 0x000fe200078ec0ff */
[----:B------:R-:W-:Y:S01]  /*0450*/  @UP5 UIMAD UR54, UR32, UR49, URZ ;  /* 0x00000031203652a4 */ /* 0x000fe2000f8e023f */
[-C--:B------:R-:W-:Y:S01]  /*0460*/  LEA.HI R4, R10, R0.reuse, RZ, 0x1 ;  /* 0x000000000a047211 */ /* 0x080fe200078f08ff */
[----:B------:R-:W-:Y:S01]  /*0470*/  ULDC.64 UR12, c[0x0][0x118] ;  /* 0x00004600000c7ab9 */ /* 0x000fe20000000a00 */
[----:B------:R-:W-:Y:S01]  /*0480*/  SHF.R.S32.HI R3, RZ, 0x3, R16 ;  /* 0x00000003ff037819 */ /* 0x000fe20000011410 */
[----:B------:R-:W-:Y:S01]  /*0490*/  IMAD.IADD R17, R21, 0x1, -R5 ;  /* 0x0000000115117824 */ /* 0x000fe200078e0a05 */
[----:B------:R-:W-:Y:S01]  /*04a0*/  LEA.HI R2, R2, R0, RZ, 0x2 ;  /* 0x0000000002027211 */ /* 0x000fe200078f10ff */
[----:B------:R-:W-:Y:S01]  /*04b0*/  UMOV UR61, 0x4 ;  /* 0x00000004003d7882 */ /* 0x000fe20000000000 */
[----:B------:R-:W-:Y:S01]  /*04c0*/  LOP3.LUT R5, R4, 0xfffffffe, RZ, 0xc0, !PT ;  /* 0xfffffffe04057812 */ /* 0x000fe200078ec0ff */
[----:B------:R-:W-:Y:S01]  /*04d0*/  IMAD.SHL.U32 R3, R3, 0x40, RZ ;  /* 0x0000004003037824 */ /* 0x000fe200078e00ff */
[----:B------:R-:W-:Y:S01]  /*04e0*/  LOP3.LUT R4, R2, 0xfffffffc, RZ, 0xc0, !PT ;  /* 0xfffffffc02047812 */ /* 0x000fe200078ec0ff */
[----:B------:R-:W-:Y:S01]  /*04f0*/  IMAD.SHL.U32 R24, R17, 0x8, RZ ;  /* 0x0000000811187824 */ /* 0x000fe200078e00ff */
[----:B------:R-:W-:Y:S01]  /*0500*/  LEA.HI R10, R20, R21, RZ, 0x6 ;  /* 0x00000015140a7211 */ /* 0x000fe200078f30ff */
[C---:B------:R-:W-:Y:S01]  /*0510*/  IMAD.IADD R231, R0.reuse, 0x1, -R5 ;  /* 0x0000000100e77824 */ /* 0x040fe200078e0a05 */
[----:B------:R-:W-:Y:S01]  /*0520*/  LOP3.LUT R2, R3, 0xc0, RZ, 0xc0, !PT ;  /* 0x000000c003027812 */ /* 0x000fe200078ec0ff */
[----:B------:R-:W-:Y:S01]  /*0530*/  IMAD.IADD R11, R0, 0x1, -R4 ;  /* 0x00000001000b7824 */ /* 0x000fe200078e0a04 */
[----:B------:R-:W-:Y:S01]  /*0540*/  LOP3.LUT R0, R12, 0xfffffff0, RZ, 0xc0, !PT ;  /* 0xfffffff00c007812 */ /* 0x000fe200078ec0ff */
[----:B------:R-:W-:Y:S01]  /*0550*/  STL [R1+0x8], R24 ;  /* 0x0000081801007387 */ /* 0x000fe20000100800 */
[----:B------:R-:W-:Y:S01]  /*0560*/  LOP3.LUT R3, R2, 0x18, R24, 0xf8, !PT ;  /* 0x0000001802037812 */ /* 0x000fe200078ef818 */
[----:B------:R-:W-:Y:S01]  /*0570*/  ULOP3.LUT UR56, UR35, UR56, URZ, 0x3c, !UPT ;  /* 0x0000003823387292 */ /* 0x000fe2000f8e3c3f */
[----:B------:R-:W-:Y:S01]  /*0580*/  SHF.R.U32.HI R2, RZ, 0x3, R2 ;  /* 0x00000003ff027819 */ /* 0x000fe20000011602 */
[----:B------:R-:W-:Y:S01]  /*0590*/  IMAD.IADD R0, R21, 0x1, -R0 ;  /* 0x0000000115007824 */ /* 0x000fe200078e0a00 */
[----:B------:R-:W-:Y:S01]  /*05a0*/  SHF.R.S32.HI R10, RZ, 0x6, R10 ;  /* 0x00000006ff0a7819 */ /* 0x000fe2000001140a */
[----:B------:R-:W-:Y:S01]  /*05b0*/  USHF.R.S32.HI UR57, URZ, 0x1f, UR35 ;  /* 0x0000001f3f397899 */ /* 0x000fe20008011423 */
[----:B------:R-:W-:Y:S01]  /*05c0*/  LOP3.LUT R7, R3, R2, RZ, 0x3c, !PT ;  /* 0x0000000203077212 */ /* 0x000fe200078e3cff */
[----:B------:R-:W-:Y:S01]  /*05d0*/  UISETP.NE.AND UP6, UPT, UR8, URZ, UPT ;  /* 0x0000003f0800728c */ /* 0x000fe2000bfc5270 */
[----:B------:R-:W-:Y:S01]  /*05e0*/  SHF.R.S32.HI R4, RZ, 0x1f, R0 ;  /* 0x0000001fff047819 */ /* 0x000fe20000011400 */
[----:B------:R-:W-:Y:S01]  /*05f0*/  USHF.R.S32.HI UR59, URZ, 0x1f, UR32 ;  /* 0x0000001f3f3b7899 */ /* 0x000fe20008011420 */
[----:B------:R-:W-:Y:S01]  /*0600*/  LOP3.LUT R3, R16, 0xfffffff8, RZ, 0xc0, !PT ;  /* 0xfffffff810037812 */ /* 0x000fe200078ec0ff */
[----:B------:R-:W-:Y:S01]  /*0610*/  USHF.R.S32.HI UR58, URZ, 0x1f, UR35 ;  /* 0x0000001f3f3a7899 */ /* 0x000fe20008011423 */
[-C--:B------:R-:W-:Y:S01]  /*0620*/  LEA.HI R2, R0, R0.reuse, RZ, 0x1 ;  /* 0x0000000000027211 */ /* 0x080fe200078f08ff */
[----:B------:R-:W-:Y:S01]  /*0630*/  UIMAD.WIDE.U32 UR42, UR36, UR44, URZ ;  /* 0x0000002c242a72a5 */ /* 0x000fe2000f8e003f */
[----:B------:R-:W-:Y:S01]  /*0640*/  LEA.HI R12, R4, R0, RZ, 0x3 ;  /* 0x00000000040c7211 */ /* 0x000fe200078f18ff */
[----:B------:R-:W-:Y:S01]  /*0650*/  IMAD.IADD R3, R21, 0x1, -R3 ;  /* 0x0000000115037824 */ /* 0x000fe200078e0a03 */
[----:B------:R-:W-:Y:S01]  /*0660*/  LOP3.LUT R5, R2, 0x7fffffe, RZ, 0xc0, !PT ;  /* 0x07fffffe02057812 */ /* 0x000fe200078ec0ff */
[----:B------:R-:W-:Y:S01]  /*0670*/  UIMAD UR51, UR37, UR44, URZ ;  /* 0x0000002c253372a4 */ /* 0x000fe2000f8e023f */
[----:B------:R-:W-:Y:S01]  /*0680*/  LOP3.LUT R4, R12, 0xfffffff8, RZ, 0xc0, !PT ;  /* 0xfffffff80c047812 */ /* 0x000fe200078ec0ff */
[----:B------:R-:W-:Y:S01]  /*0690*/  USHF.R.S32.HI UR53, URZ, 0x1f, UR47 ;  /* 0x0000001f3f357899 */ /* 0x000fe2000801142f */
[----:B------:R-:W-:Y:S01]  /*06a0*/  LEA.HI R6, R3, R3, RZ, 0x1 ;  /* 0x0000000303067211 */ /* 0x000fe200078f08ff */
[----:B------:R-:W-:Y:S01]  /*06b0*/  IMAD.IADD R19, R0, 0x1, -R5 ;  /* 0x0000000100137824 */ /* 0x000fe200078e0a05 */
[----:B------:R-:W-:Y:S01]  /*06c0*/  LOP3.LUT P2, RZ, R8, 0x2, RZ, 0xc0, !PT ;  /* 0x0000000208ff7812 */ /* 0x000fe2000784c0ff */
[----:B------:R-:W-:Y:S01]  /*06d0*/  IMAD.IADD R14, R0, 0x1, -R4 ;  /* 0x00000001000e7824 */ /* 0x000fe200078e0a04 */
[----:B------:R-:W-:Y:S01]  /*06e0*/  LOP3.LUT R0, R6, 0x3fffffe, RZ, 0xc0, !PT ;  /* 0x03fffffe06007812 */ /* 0x000fe200078ec0ff */
[----:B------:R-:W-:Y:S01]  /*06f0*/  IMAD.U32 R4, R9, 0x20, R7 ;  /* 0x0000002009047824 */ /* 0x000fe200078e0007 */
[--C-:B------:R-:W-:Y:S01]  /*0700*/  SHF.R.S32.HI R7, RZ, 0x1, R2.reuse ;  /* 0x00000001ff077819 */ /* 0x100fe20000011402 */
[----:B------:R-:W-:Y:S01]  /*0710*/  UIMAD UR50, UR4, UR50, URZ ;  /* 0x00000032043272a4 */ /* 0x000fe2000f8e023f */
[----:B------:R-:W-:Y:S01]  /*0720*/  SHF.R.S32.HI R2, RZ, 0x1f, R2 ;  /* 0x0000001fff027819 */ /* 0x000fe20000011402 */
[----:B------:R-:W-:Y:S01]  /*0730*/  IMAD.IADD R5, R3, 0x1, -R0 ;  /* 0x0000000103057824 */ /* 0x000fe200078e0a00 */
[----:B------:R1:W-:Y:S01]  /*0740*/  STL [R1+0x38], R4 ;  /* 0x0000380401007387 */ /* 0x0003e20000100800 */
[----:B------:R-:W-:Y:S01]  /*0750*/  IMAD R0, R10, 0x4, R15 ;  /* 0x000000040a007824 */ /* 0x000fe200078e020f */
[----:B------:R-:W-:Y:S01]  /*0760*/  LEA.HI R9, R20, R21, RZ, 0x7 ;  /* 0x0000001514097211 */ /* 0x000fe200078f38ff */
[----:B------:R-:W-:Y:S01]  /*0770*/  IMAD.SHL.U32 R21, R21, 0x2, RZ ;  /* 0x0000000215157824 */ /* 0x000fe200078e00ff */
[----:B------:R-:W-:Y:S01]  /*0780*/  LOP3.LUT P5, RZ, R14, 0x2, RZ, 0xc0, !PT ;  /* 0x000000020eff7812 */ /* 0x000fe200078ac0ff */
[----:B------:R-:W-:Y:S01]  /*0790*/  IMAD R18, R0, 0x8, R5 ;  /* 0x0000000800127824 */ /* 0x000fe200078e0205 */
[----:B------:R-:W-:Y:S01]  /*07a0*/  SHF.R.S32.HI R0, RZ, 0x1, R6 ;  /* 0x00000001ff007819 */ /* 0x000fe20000011406 */
[----:B------:R-:W-:Y:S01]  /*07b0*/  IMAD.SHL.U32 R6, R17, 0x2, RZ ;  /* 0x0000000211067824 */ /* 0x000fe200078e00ff */
[----:B------:R-:W-:Y:S01]  /*07c0*/  LEA.HI R5, R2, R7, RZ, 0x2 ;  /* 0x0000000702057211 */ /* 0x000fe200078f10ff */
[----:B------:R-:W-:Y:S01]  /*07d0*/  IMAD.SHL.U32 R2, R3, 0x40, RZ ;  /* 0x0000004003027824 */ /* 0x000fe200078e00ff */
[----:B------:R-:W-:Y:S01]  /*07e0*/  LOP3.LUT P4, RZ, R0, 0x2, RZ, 0xc0, !PT ;  /* 0x0000000200ff7812 */ /* 0x000fe2000788c0ff */
[----:B------:R-:W-:Y:S01]  /*07f0*/  IMAD.SHL.U32 R3, R11, 0x10, RZ ;  /* 0x000000100b037824 */ /* 0x000fe200078e00ff */
[----:B------:R-:W-:Y:S01]  /*0800*/  LOP3.LUT R5, R5, 0xfffffffc, RZ, 0xc0, !PT ;  /* 0xfffffffc05057812 */ /* 0x000fe200078ec0ff */
[----:B------:R-:W-:Y:S01]  /*0810*/  @!UP5 UIMAD UR49, UR5, UR49, URZ ;  /* 0x000000310531d2a4 */ /* 0x000fe2000f8e023f */
[----:B------:R-:W-:Y:S01]  /*0820*/  LOP3.LUT P6, RZ, R14, 0x4, RZ, 0xc0, !PT ;  /* 0x000000040eff7812 */ /* 0x000fe200078cc0ff */
[----:B------:R-:W-:Y:S01]  /*0830*/  USHF.R.S32.HI UR48, URZ, 0x1f, UR41 ;  /* 0x0000001f3f307899 */ /* 0x000fe20008011429 */
[C---:B------:R-:W-:Y:S01]  /*0840*/  SEL R226, R230.reuse, 0xffffffe0, !P5 ;  /* 0xffffffe0e6e27807 */ /* 0x040fe20006800000 */
[----:B------:R-:W-:Y:S01]  /*0850*/  IMAD.IADD R13, R7, 0x1, -R5 ;  /* 0x00000001070d7824 */ /* 0x000fe200078e0a05 */
[----:B------:R-:W-:Y:S01]  /*0860*/  SEL R221, R230, 0xffffffe0, !P4 ;  /* 0xffffffe0e6dd7807 */ /* 0x000fe20006000000 */
[----:B------:R-:W-:Y:S01]  /*0870*/  UMOV UR40, 0xffffd000 ;  /* 0xffffd00000287882 */ /* 0x000fe20000000000 */
[----:B------:R-:W-:-:S02]  /*0880*/  SEL R227, R227, 0x40, P6 ;  /* 0x00000040e3e37807 */ /* 0x000fc40003000000 */
[----:B------:R-:W-:Y:S02]  /*0890*/  LOP3.LUT P0, RZ, R13, 0x2, RZ, 0xc0, !PT ;  /* 0x000000020dff7812 */ /* 0x000fe4000780c0ff */
[----:B-1----:R-:W-:Y:S02]  /*08a0*/  LOP3.LUT R4, R8, 0x1, RZ, 0xc0, !PT ;  /* 0x0000000108047812 */ /* 0x002fe400078ec0ff */
[----:B------:R-:W-:Y:S02]  /*08b0*/  SEL R230, R230, 0xffffffe0, !P0 ;  /* 0xffffffe0e6e67807 */ /* 0x000fe40004000000 */
[----:B------:R-:W-:Y:S01]  /*08c0*/  ISETP.NE.U32.AND P3, PT, R4, 0x1, PT ;  /* 0x000000010400780c */ /* 0x000fe20003f65070 */
[----:B------:R-:W-:Y:S01]  /*08d0*/  IMAD.SHL.U32 R4, R0, 0x40, RZ ;  /* 0x0000004000047824 */ /* 0x000fe200078e00ff */
[----:B------:R-:W-:Y:S02]  /*08e0*/  LOP3.LUT R0, R2, 0x1c0, RZ, 0xc0, !PT ;  /* 0x000001c002007812 */ /* 0x000fe400078ec0ff */
[----:B------:R-:W-:-:S02]  /*08f0*/  SEL R233, R233, 0x10, !P3 ;  /* 0x00000010e9e97807 */ /* 0x000fc40005800000 */
[----:B------:R-:W-:Y:S02]  /*0900*/  LOP3.LUT R2, R4, 0xc0, RZ, 0xc0, !PT ;  /* 0x000000c004027812 */ /* 0x000fe400078ec0ff */
[----:B------:R-:W-:Y:S02]  /*0910*/  LOP3.LUT R3, R0, 0x30, R3, 0xf8, !PT ;  /* 0x0000003000037812 */ /* 0x000fe400078ef803 */
[----:B------:R-:W-:Y:S02]  /*0920*/  LOP3.LUT R5, R2, 0x8, R16, 0xf8, !PT ;  /* 0x0000000802057812 */ /* 0x000fe400078ef810 */
[----:B------:R-:W-:Y:S02]  /*0930*/  SHF.R.U32.HI R4, RZ, 0x3, R2 ;  /* 0x00000003ff047819 */ /* 0x000fe40000011602 */
[----:B------:R-:W-:Y:S02]  /*0940*/  LOP3.LUT R2, R3, 0x8, R16, 0xf8, !PT ;  /* 0x0000000803027812 */ /* 0x000fe400078ef810 */
[----:B------:R-:W-:-:S02]  /*0950*/  LOP3.LUT R222, R5, R4, RZ, 0x3c, !PT ;  /* 0x0000000405de7212 */ /* 0x000fc400078e3cff */
[----:B------:R-:W-:Y:S02]  /*0960*/  SHF.R.U32.HI R0, RZ, 0x3, R0 ;  /* 0x00000003ff007819 */ /* 0x000fe40000011600 */
[----:B------:R-:W-:Y:S01]  /*0970*/  LEA.HI R4, R8, R8, RZ, 0x1 ;  /* 0x0000000808047211 */ /* 0x000fe200078f08ff */
[----:B------:R-:W-:Y:S01]  /*0980*/  IMAD.U32 R222, R18, 0x20, R222 ;  /* 0x0000002012de7824 */ /* 0x000fe200078e00de */
[----:B------:R-:W-:Y:S01]  /*0990*/  LOP3.LUT R16, R2, R0, RZ, 0x3c, !PT ;  /* 0x0000000002107212 */ /* 0x000fe200078e3cff */
[----:B------:R-:W-:Y:S01]  /*09a0*/  IMAD.SHL.U32 R2, R8, 0x40, RZ ;  /* 0x0000004008027824 */ /* 0x000fe200078e00ff */
[----:B------:R-:W-:Y:S01]  /*09b0*/  LOP3.LUT R0, R4, 0x3fffffe, RZ, 0xc0, !PT ;  /* 0x03fffffe04007812 */ /* 0x000fe200078ec0ff */
[C---:B------:R-:W-:Y:S01]  /*09c0*/  IMAD R221, R222.reuse, 0x2, R221 ;  /* 0x00000002dedd7824 */ /* 0x040fe200078e02dd */
[----:B------:R-:W-:Y:S01]  /*09d0*/  SHF.R.S32.HI R3, RZ, 0x3, R12 ;  /* 0x00000003ff037819 */ /* 0x000fe2000001140c */
[----:B------:R-:W-:Y:S01]  /*09e0*/  IMAD.SHL.U32 R222, R222, 0x2, RZ ;  /* 0x00000002dede7824 */ /* 0x000fe200078e00ff */
[----:B------:R-:W-:Y:S01]  /*09f0*/  LOP3.LUT R2, R2, 0x1c0, RZ, 0xc0, !PT ;  /* 0x000001c002027812 */ /* 0x000fe200078ec0ff */
[----:B------:R-:W-:-:S02]  /*0a00*/  IMAD.IADD R7, R8, 0x1, -R0 ;  /* 0x0000000108077824 */ /* 0x000fc400078e0a00 */
[----:B------:R-:W-:Y:S02]  /*0a10*/  IMAD.SHL.U32 R0, R10, 0x20, RZ ;  /* 0x000000200a007824 */ /* 0x000fe400078e00ff */
[----:B------:R-:W-:Y:S02]  /*0a20*/  IMAD R12, R3, 0x8, R19 ;  /* 0x00000008030c7824 */ /* 0x000fe400078e0213 */
[C---:B------:R-:W-:Y:S01]  /*0a30*/  IMAD R225, R11.reuse, 0x2, R3 ;  /* 0x000000020be17824 */ /* 0x040fe200078e0203 */
[----:B------:R-:W-:Y:S02]  /*0a40*/  LOP3.LUT R8, R0, 0x6, R21, 0xf8, !PT ;  /* 0x0000000600087812 */ /* 0x000fe400078ef815 */
[----:B------:R-:W-:Y:S01]  /*0a50*/  LOP3.LUT R5, R2, 0x20, R0, 0xf8, !PT ;  /* 0x0000002002057812 */ /* 0x000fe200078ef800 */
[----:B------:R-:W-:Y:S01]  /*0a60*/  IMAD R0, R11, 0x200, R6 ;  /* 0x000002000b007824 */ /* 0x000fe200078e0206 */
[----:B------:R-:W-:Y:S01]  /*0a70*/  SHF.R.U32.HI R2, RZ, 0x3, R2 ;  /* 0x00000003ff027819 */ /* 0x000fe20000011602 */
[----:B------:R1:W-:Y:S02]  /*0a80*/  STL [R1+0x58], R8 ;  /* 0x0000580801007387 */ /* 0x0003e40000100800 */
[----:B------:R-:W-:Y:S01]  /*0a90*/  IMAD R10, R7, 0x20, R0 ;  /* 0x00000020070a7824 */ /* 0x000fe200078e0200 */
[----:B------:R-:W-:Y:S01]  /*0aa0*/  SHF.R.S32.HI R0, RZ, 0x1, R4 ;  /* 0x00000001ff007819 */ /* 0x000fe20000011404 */
[----:B------:R-:W-:-:S02]  /*0ab0*/  IMAD.U32 R4, RZ, RZ, UR14 ;  /* 0x0000000eff047e24 */ /* 0x000fc4000f8e00ff */
[----:B------:R-:W-:Y:S01]  /*0ac0*/  IMAD.SHL.U32 R4, R15, 0x10, RZ ;  /* 0x000000100f047824 */ /* 0x000fe200078e00ff */
[C---:B------:R-:W-:Y:S01]  /*0ad0*/  LOP3.LUT P1, RZ, R0.reuse, 0x2, RZ, 0xc0, !PT ;  /* 0x0000000200ff7812 */ /* 0x040fe2000782c0ff */
[----:B------:R-:W-:-:S05]  /*0ae0*/  IMAD.SHL.U32 R0, R0, 0x40, RZ ;  /* 0x0000004000007824 */ /* 0x000fca00078e00ff */
[----:B------:R-:W-:Y:S02]  /*0af0*/  LOP3.LUT R0, R0, 0xc0, RZ, 0xc0, !PT ;  /* 0x000000c000007812 */ /* 0x000fe400078ec0ff */
[----:B-1----:R-:W-:Y:S02]  /*0b00*/  LOP3.LUT R8, R5, R2, RZ, 0x3c, !PT ;  /* 0x0000000205087212 */ /* 0x002fe400078e3cff */
        /* <DEDUP_REMOVED lines=31> */
[----:B------:R-:W-:Y:S01]  /*0d00*/  IADD3 R4, R24, 0x40, RZ ;  /* 0x0000004018047810 */ /* 0x000fe20007ffe0ff */
[----:B------:R-:W-:Y:S01]  /*0d10*/  IMAD R231, R231, 0x200, R0 ;  /* 0x00000200e7e77824 */ /* 0x000fe200078e0200 */
[----:B------:R-:W-:Y:S01]  /*0d20*/  @P2 IADD3 R234, R236, -0x20, RZ ;  /* 0xffffffe0ecea2810 */ /* 0x000fe20007ffe0ff */
[----:B------:R-:W-:Y:S01]  /*0d30*/  IMAD.IADD R226, R225, 0x1, R226 ;  /* 0x00000001e1e27824 */ /* 0x000fe200078e02e2 */
[----:B------:R-:W-:Y:S01]  /*0d40*/  IADD3 R0, R9, -0x40, RZ ;  /* 0xffffffc009007810 */ /* 0x000fe20007ffe0ff */
[----:B------:R-:W-:Y:S01]  /*0d50*/  IMAD.IADD R231, R231, 0x1, R5 ;  /* 0x00000001e7e77824 */ /* 0x000fe200078e0205 */
[----:B------:R-:W-:Y:S01]  /*0d60*/  IADD3 R5, R24, 0x20, RZ ;  /* 0x0000002018057810 */ /* 0x000fe20007ffe0ff */
[----:B------:R-:W-:Y:S01]  /*0d70*/  STL [R1+0x5c], R9 ;  /* 0x00005c0901007387 */ /* 0x000fe20000100800 */
[----:B------:R-:W-:Y:S01]  /*0d80*/  SHF.R.S32.HI R2, RZ, 0x1f, R0 ;  /* 0x0000001fff027819 */ /* 0x000fe20000011400 */
[----:B------:R-:W-:-:S02]  /*0d90*/  IMAD.IADD R228, R225, 0x1, R227 ;  /* 0x00000001e1e47824 */ /* 0x000fc400078e02e3 */
[----:B------:R-:W-:Y:S01]  /*0da0*/  STL [R1+0x20], R5 ;  /* 0x0000200501007387 */ /* 0x000fe20000100800 */
[C---:B------:R-:W-:Y:S01]  /*0db0*/  SHF.L.U64.HI R2, R0.reuse, 0x2, R2 ;  /* 0x0000000200027819 */ /* 0x040fe20000010202 */
[----:B------:R-:W-:Y:S02]  /*0dc0*/  IMAD.SHL.U32 R0, R0, 0x4, RZ ;  /* 0x0000000400007824 */ /* 0x000fe400078e00ff */
        /* <DEDUP_REMOVED lines=10> */
[----:B----4-:R1:W-:Y:S02]  /*0e70*/  STL [R1+0x40], R0 ;  /* 0x0000400001007387 */ /* 0x0103e40000100800 */
.L_x_213:
        /* <DEDUP_REMOVED lines=12> */
[----:B-12---:R-:W-:Y:S01]  /*0f40*/  IMAD.U32 R4, RZ, RZ, UR4 ;  /* 0x00000004ff047e24 */ /* 0x006fe2000f8e00ff */
        /* <DEDUP_REMOVED lines=9> */
[----:B---3--:R1:W3:Y:S01]  /*0fe0*/  @P2 LDG.E R3, [R4.64+0x4] ;  /* 0x0000040c04032981 */ /* 0x0082e2000c1e1900 */
        /* <DEDUP_REMOVED lines=30> */
.L_x_172:
        /* <DEDUP_REMOVED lines=59> */
.L_x_174:
        /* <DEDUP_REMOVED lines=18> */
.L_x_175:
        /* <DEDUP_REMOVED lines=70> */
.L_x_176:
[----:B------:R-:W-:Y:S02]  /*1b00*/  UMOV UR9, UR50 ;  /* 0x0000003200097c82 */ /* 0x000fe40008000000 */
.L_x_177:
[----:B------:R-:W2:Y:S04]  /*1b10*/  LDL.64 R4, [R1+0x8] ;  /* 0x0000080001047983 */ /* 0x000ea80000100a00 */
[----:B------:R1:W3:Y:S01]  /*1b20*/  LDL.64 R20, [R1+0x8] ;  /* 0x0000080001147983 */ /* 0x0002e20000100a00 */
[----:B------:R-:W-:Y:S01]  /*1b30*/  UIADD3 UR4, UP4, UP3, UR4, UR41, UR47 ;  /* 0x0000002904047290 */ /* 0x000fe2000fb9e02f */
[----:B------:R-:W-:Y:S02]  /*1b40*/  BSSY B1, `(.L_x_173) ;  /* 0x0000834000017945 */ /* 0x000fe40003800000 */
[----:B------:R-:W4:Y:S01]  /*1b50*/  S2R R10, SR_TID.X ;  /* 0x00000000000a7919 */ /* 0x000f220000002100 */
[----:B------:R-:W-:-:S02]  /*1b60*/  UIADD3 UR15, UP2, UP1, UR11, UR4, UR21 ;  /* 0x000000040b0f7290 */ /* 0x000fc4000f95e015 */
[----:B------:R-:W-:Y:S02]  /*1b70*/  UIADD3.X UR4, UR7, UR48, UR53, UP4, UP3 ;  /* 0x0000003007047290 */ /* 0x000fe4000a7e6435 */
[----:B------:R-:W-:Y:S02]  /*1b80*/  ULDC UR21, c[0x0][0x2e8] ;  /* 0x0000ba0000157ab9 */ /* 0x000fe40000000800 */
[----:B------:R-:W-:-:S03]  /*1b90*/  UIADD3.X UR8, UR8, UR4, UR10, UP2, UP1 ;  /* 0x0000000408087290 */ /* 0x000fc600097e240a */
[----:B------:R-:W-:Y:S02]  /*1ba0*/  ULDC.64 UR4, c[0x0][0x1a8] ;  /* 0x00006a0000047ab9 */ /* 0x000fe40000000a00 */
[----:B------:R-:W-:-:S04]  /*1bb0*/  UIMAD UR4, UR57, UR4, URZ ;  /* 0x00000004390472a4 */ /* 0x000fc8000f8e023f */
[----:B------:R-:W-:-:S03]  /*1bc0*/  UIMAD UR10, UR35, UR5, UR4 ;  /* 0x00000005230a72a4 */ /* 0x000fc6000f8e0204 */
[----:B------:R-:W-:Y:S02]  /*1bd0*/  ULDC.64 UR4, c[0x0][0x378] ;  /* 0x0000de0000047ab9 */ /* 0x000fe40000000a00 */
[----:B------:R-:W-:Y:S01]  /*1be0*/  UIMAD UR4, UR57, UR4, URZ ;  /* 0x00000004390472a4 */ /* 0x000fe2000f8e023f */
[----:B----4-:R-:W-:-:S03]  /*1bf0*/  SHF.R.S32.HI R11, RZ, 0x1f, R10 ;  /* 0x0000001fff0b7819 */ /* 0x010fc6000001140a */
[----:B------:R-:W-:Y:S01]  /*1c00*/  UIMAD UR6, UR35, UR5, UR4 ;  /* 0x00000005230672a4 */ /* 0x000fe2000f8e0204 */
[----:B------:R-:W-:Y:S02]  /*1c10*/  LEA.HI R3, R11, R10, RZ, 0x2 ;  /* 0x0000000a0b037211 */ /* 0x000fe400078f10ff */
[----:B------:R-:W-:Y:S02]  /*1c20*/  ULDC.64 UR4, c[0x0][0x370] ;  /* 0x0000dc0000047ab9 */ /* 0x000fe40000000a00 */
[----:B------:R-:W-:Y:S01]  /*1c30*/  UIMAD UR4, UR29, UR4, URZ ;  /* 0x000000041d0472a4 */ /* 0x000fe2000f8e023f */
[----:B------:R-:W-:-:S03]  /*1c40*/  SHF.R.S32.HI R3, RZ, 0x2, R3 ;  /* 0x00000002ff037819 */ /* 0x000fc60000011403 */
[----:B------:R-:W-:Y:S01]  /*1c50*/  UIMAD UR5, UR16, UR5, UR4 ;  /* 0x00000005100572a4 */ /* 0x000fe2000f8e0204 */
[----:B------:R-:W-:Y:S01]  /*1c60*/  SHF.R.S32.HI R18, RZ, 0x1f, R3 ;  /* 0x0000001fff127819 */ /* 0x000fe20000011403 */
[----:B------:R-:W-:Y:S01]  /*1c70*/  UIADD3 UR4, -UR14, UR25, UR24 ;  /* 0x000000190e047290 */ /* 0x000fe2000fffe118 */
[----:B------:R-:W-:-:S03]  /*1c80*/  IADD3 R0, P2, R3, UR16, RZ ;  /* 0x0000001003007c10 */ /* 0x000fc6000ff5e0ff */
[----:B------:R-:W-:-:S04]  /*1c90*/  UIADD3 UR4, UR4, -UR21, URZ ;  /* 0x8000001504047290 */ /* 0x000fc8000fffe03f */
[----:B------:R-:W-:-:S04]  /*1ca0*/  USHF.R.S32.HI UR11, URZ, 0x1f, UR4 ;  /* 0x0000001f3f0b7899 */ /* 0x000fc80008011404 */
[----:B------:R-:W-:-:S04]  /*1cb0*/  ULEA.HI UR11, UR11, UR4, URZ, 0x6 ;  /* 0x000000040b0b7291 */ /* 0x000fc8000f8f303f */
[----:B------:R-:W-:-:S04]  /*1cc0*/  USHF.R.S32.HI UR11, URZ, 0x6, UR11 ;  /* 0x000000063f0b7899 */ /* 0x000fc8000801140b */
[----:B------:R-:W-:-:S04]  /*1cd0*/  UISETP.LT.AND UP1, UPT, URZ, UR11, UPT ;  /* 0x0000000b3f00728c */ /* 0x000fc8000bf21270 */
[----:B------:R-:W-:-:S04]  /*1ce0*/  USEL UR11, URZ, UR11, !UP1 ;  /* 0x0000000b3f0b7287 */ /* 0x000fc8000c800000 */
[----:B------:R-:W-:Y:S01]  /*1cf0*/  UISETP.GT.AND UP1, UPT, UR34, UR11, UPT ;  /* 0x0000000b2200728c */ /* 0x000fe2000bf24270 */
[----:B--2---:R-:W-:Y:S01]  /*1d00*/  IADD3.X R5, R18, UR29, RZ, P2, !PT ;  /* 0x0000001d12057c10 */ /* 0x004fe200097fe4ff */
[----:B---3--:R-:W-:-:S04]  /*1d10*/  IMAD.MOV.U32 R20, RZ, RZ, R4 ;  /* 0x000000ffff147224 */ /* 0x008fc800078e0004 */
[----:B------:R-:W-:Y:S01]  /*1d20*/  IMAD R5, R5, c[0x0][0x190], RZ ;  /* 0x0000640005057a24 */ /* 0x000fe200078e02ff */
[----:B------:R-:W-:Y:S02]  /*1d30*/  SHF.R.S32.HI R21, RZ, 0x1f, R20 ;  /* 0x0000001fff157819 */ /* 0x000fe40000011414 */
[----:B------:R-:W-:-:S03]  /*1d40*/  IADD3 R4, P0, R20, UR23, RZ ;  /* 0x0000001714047c10 */ /* 0x000fc6000ff1e0ff */
[C---:B------:R-:W-:Y:S01]  /*1d50*/  IMAD.WIDE.U32 R6, R0.reuse, c[0x0][0x190], R20 ;  /* 0x0000640000067a25 */ /* 0x040fe200078e0014 */
[----:B------:R1:W-:Y:S03]  /*1d60*/  STL [R1+0xc], R21 ;  /* 0x00000c1501007387 */ /* 0x0003e60000100800 */
[----:B------:R-:W-:Y:S01]  /*1d70*/  IMAD R0, R0, c[0x0][0x194], R5 ;  /* 0x0000650000007a24 */ /* 0x000fe200078e0205 */
[----:B------:R-:W-:Y:S02]  /*1d80*/  IADD3 R8, P2, R6, UR38, RZ ;  /* 0x0000002606087c10 */ /* 0x000fe4000ff5e0ff */
[----:B------:R-:W-:Y:S01]  /*1d90*/  IADD3.X R5, R21, UR28, RZ, P0, !PT ;  /* 0x0000001c15057c10 */ /* 0x000fe200087fe4ff */
[----:B------:R-:W-:Y:S01]  /*1da0*/  ULDC.64 UR28, c[0x0][0x3c8] ;  /* 0x0000f200001c7ab9 */ /* 0x000fe20000000a00 */
[----:B------:R-:W-:Y:S01]  /*1db0*/  IADD3.X R9, R7, UR33, R0, P2, !PT ;  /* 0x0000002107097c10 */ /* 0x000fe200097fe400 */
[----:B------:R-:W-:-:S04]  /*1dc0*/  IMAD.U32 R0, RZ, RZ, UR16 ;  /* 0x00000010ff007e24 */ /* 0x000fc8000f8e00ff */
[----:B------:R-:W-:-:S04]  /*1dd0*/  IMAD.WIDE.U32 R4, R0, c[0x0][0x370], R4 ;  /* 0x0000dc0000047a25 */ /* 0x000fc800078e0004 */
[----:B------:R-:W-:Y:S01]  /*1de0*/  IMAD.U32 R0, RZ, RZ, UR35 ;  /* 0x00000023ff007e24 */ /* 0x000fe2000f8e00ff */
[----:B------:R-:W-:Y:S01]  /*1df0*/  IADD3 R5, R5, UR5, RZ ;  /* 0x0000000505057c10 */ /* 0x000fe2000fffe0ff */
[----:B------:R-:W-:-:S04]  /*1e00*/  UIADD3 UR5, UR34, -0x1, URZ ;  /* 0xffffffff22057890 */ /* 0x000fc8000fffe03f */
[----:B------:R-:W-:Y:S01]  /*1e10*/  IMAD.WIDE.U32 R4, R0, c[0x0][0x378], R4 ;  /* 0x0000de0000047a25 */ /* 0x000fe200078e0004 */
[----:B------:R-:W-:-:S04]  /*1e20*/  LEA.HI R0, R11, R10, RZ, 0x5 ;  /* 0x0000000a0b007211 */ /* 0x000fc800078f28ff */
        /* <DEDUP_REMOVED lines=31> */
[----:B-1----:R-:W-:Y:S02]  /*2020*/  @UP0 UIADD3 UR6, UR19, UR26, URZ ;  /* 0x0000001a13060290 */ /* 0x002fe4000fffe03f */
        /* <DEDUP_REMOVED lines=17> */
.L_x_179:
        /* <DEDUP_REMOVED lines=18> */
.L_x_180:
        /* <DEDUP_REMOVED lines=25> */
[C---:B------:R-:W-:Y:S01]  /*23f0*/  IMAD R0, R3.reuse, c[0x0][0x3a4], R0 ;  /* 0x0000e90003007a24 */ /* 0x040fe200078e0200 */
        /* <DEDUP_REMOVED lines=8> */
.L_x_182:
[----:B-1----:R-:W-:Y:S05]  /*2480*/  BSYNC B0 ;  /* 0x0000000000007941 */ /* 0x002fea0003800000 */
.L_x_181:
        /* <DEDUP_REMOVED lines=19> */
.L_x_184:
[----:B------:R-:W-:Y:S05]  /*25c0*/  BSYNC B0 ;  /* 0x0000000000007941 */ /* 0x000fea0003800000 */
.L_x_183:
        /* <DEDUP_REMOVED lines=29> */
.L_x_186:
[----:B------:R-:W-:Y:S05]  /*27a0*/  BSYNC B0 ;  /* 0x0000000000007941 */ /* 0x000fea0003800000 */
.L_x_185:
        /* <DEDUP_REMOVED lines=18> */
.L_x_178:
[----:B-1----:R-:W2:Y:S01]  /*28d0*/  LDL R17, [R1+0x38] ;  /* 0x0000380001117983 */ /* 0x002ea20000100800 */
        /* <DEDUP_REMOVED lines=63> */
.L_x_189:
[----:B------:R-:W-:Y:S05]  /*2cd0*/  BSYNC B0 ;  /* 0x0000000000007941 */ /* 0x000fea0003800000 */
.L_x_188:
        /* <DEDUP_REMOVED lines=41> */
.L_x_191:
[----:B------:R-:W-:Y:S05]  /*2f70*/  BSYNC B0 ;  /* 0x0000000000007941 */ /* 0x000fea0003800000 */
.L_x_190:
        /* <DEDUP_REMOVED lines=39> */
.L_x_193:
[----:B------:R-:W-:Y:S05]  /*31f0*/  BSYNC B0 ;  /* 0x0000000000007941 */ /* 0x000fea0003800000 */
.L_x_192:
        /* <DEDUP_REMOVED lines=19> */
.L_x_195:
        /* <DEDUP_REMOVED lines=36> */
.L_x_196:
[----:B------:R-:W-:Y:S05]  /*3570*/  BSYNC B0 ;  /* 0x0000000000007941 */ /* 0x000fea0003800000 */
.L_x_194:
        /* <DEDUP_REMOVED lines=32> */
[----:B----4-:R-:W-:-:S05]  /*3780*/  IMAD.WIDE.U32 R4, R15, c[0x0][0x198], R20 ;  /* 0x000066000f047a25 */ /* 0x010fca00078e0014 */
        /* <DEDUP_REMOVED lines=9> */
[----:B---3--:R2:W-:Y:S04]  /*3820*/  STL [R1+0x10], R12 ;  /* 0x0000100c01007387 */ /* 0x0085e80000100800 */
        /* <DEDUP_REMOVED lines=38> */
.L_x_198:
[----:B------:R-:W-:Y:S05]  /*3a90*/  BSYNC B0 ;  /* 0x0000000000007941 */ /* 0x000fea0003800000 */
.L_x_197:
        /* <DEDUP_REMOVED lines=39> */
.L_x_200:
[----:B------:R-:W-:Y:S05]  /*3d10*/  BSYNC B0 ;  /* 0x0000000000007941 */ /* 0x000fea0003800000 */
.L_x_199:
[----:B------:R-:W0:Y:S01]  /*3d20*/  LDGDEPBAR ;  /* 0x00000000000079af */ /* 0x000e220000000000 */
[----:B-1-3--:R-:W-:Y:S01]  /*3d30*/  IMAD.U32 R0, RZ, RZ, UR25 ;  /* 0x00000019ff007e24 */ /* 0x00afe2000f8e00ff */
[----:B------:R-:W-:Y:S01]  /*3d40*/  IADD3 R3, R19, 0x1, RZ ;  /* 0x0000000113037810 */ /* 0x000fe20007ffe0ff */
[----:B------:R-:W-:Y:S01]  /*3d50*/  IMAD.SHL.U32 R223, R231, 0x2, RZ ;  /* 0x00000002e7df7824 */ /* 0x000fe200078e00ff */
[----:B------:R-:W-:Y:S01]  /*3d60*/  UIADD3 UR15, UR25, 0x80, UR24 ;  /* 0x00000080190f7890 */ /* 0x000fe2000fffe018 */
[----:B------:R-:W-:Y:S01]  /*3d70*/  CS2R R126, SRZ ;  /* 0x00000000007e7805 */ /* 0x000fe2000001ff00 */
[----:B------:R-:W-:Y:S01]  /*3d80*/  IADD3 R4, R3, UR14, -R0 ;  /* 0x0000000e03047c10 */ /* 0x000fe2000fffe800 */
[----:B------:R-:W-:Y:S01]  /*3d90*/  CS2R R124, SRZ ;  /* 0x00000000007c7805 */ /* 0x000fe2000001ff00 */
[----:B------:R-:W-:Y:S01]  /*3da0*/  IADD3 R3, R231, 0x1800, RZ ;  /* 0x00001800e7037810 */ /* 0x000fe20007ffe0ff */
[----:B------:R-:W-:Y:S01]  /*3db0*/  CS2R R130, SRZ ;  /* 0x0000000000827805 */ /* 0x000fe2000001ff00 */
[----:B------:R-:W-:Y:S01]  /*3dc0*/  IADD3 R0, R229, 0x1800, RZ ;  /* 0x00001800e5007810 */ /* 0x000fe20007ffe0ff */
[----:B------:R1:W-:Y:S01]  /*3dd0*/  STL [R1+0x4c], R4 ;  /* 0x00004c0401007387 */ /* 0x0003e20000100800 */
[----:B------:R-:W-:Y:S01]  /*3de0*/  SEL R3, R3, R231, !P0 ;  /* 0x000000e703037207 */ /* 0x000fe20004000000 */
[----:B------:R-:W-:Y:S01]  /*3df0*/  CS2R R128, SRZ ;  /* 0x0000000000807805 */ /* 0x000fe2000001ff00 */
[----:B------:R-:W-:Y:S01]  /*3e00*/  SEL R0, R0, R229, !P0 ;  /* 0x000000e500007207 */ /* 0x000fe20004000000 */
[----:B------:R-:W-:Y:S01]  /*3e10*/  STL [R1], R232 ;  /* 0x000000e801007387 */ /* 0x000fe20000100800 */
[----:B------:R-:W-:Y:S01]  /*3e20*/  CS2R R122, SRZ ;  /* 0x00000000007a7805 */ /* 0x000fe2000001ff00 */
[----:B------:R-:W-:Y:S01]  /*3e30*/  IMAD.SHL.U32 R220, R3, 0x2, RZ ;  /* 0x0000000203dc7824 */ /* 0x000fe200078e00ff */
[----:B------:R-:W-:Y:S01]  /*3e40*/  SHF.L.U32 R3, R0, 0x1, RZ ;  /* 0x0000000100037819 */ /* 0x000fe200000006ff */
[----:B------:R-:W-:Y:S01]  /*3e50*/  IMAD.MOV.U32 R0, RZ, RZ, c[0x0][0x22c] ;  /* 0x00008b00ff007624 */ /* 0x000fe200078e00ff */
[----:B------:R-:W-:Y:S01]  /*3e60*/  CS2R R120, SRZ ;  /* 0x0000000000787805 */ /* 0x000fe2000001ff00 */
[----:B------:R-:W-:Y:S01]  /*3e70*/  CS2R R118, SRZ ;  /* 0x0000000000767805 */ /* 0x000fe2000001ff00 */
[----:B------:R-:W-:Y:S01]  /*3e80*/  CS2R R116, SRZ ;  /* 0x0000000000747805 */ /* 0x000fe2000001ff00 */
[----:B------:R-:W-:Y:S01]  /*3e90*/  IMAD R0, R0, c[0x0][0x1c0], RZ ;  /* 0x0000700000007a24 */ /* 0x000fe200078e02ff */
[----:B------:R-:W-:-:S04]  /*3ea0*/  DEPBAR.LE SB0, 0x1 ;  /* 0x000080400000791a */ /* 0x000fc80000000000 */
[----:B------:R-:W-:Y:S01]  /*3eb0*/  BAR.SYNC.DEFER_BLOCKING 0x0 ;  /* 0x0000000000007b1d */ /* 0x000fe20000010000 */
[----:B------:R-:W-:Y:S01]  /*3ec0*/  IMAD.SHL.U32 R6, R0, 0x10, RZ ;  /* 0x0000001000067824 */ /* 0x000fe200078e00ff */
[----:B------:R-:W-:Y:S01]  /*3ed0*/  CS2R R110, SRZ ;  /* 0x00000000006e7805 */ /* 0x000fe2000001ff00 */
[----:B------:R-:W-:Y:S01]  /*3ee0*/  CS2R R108, SRZ ;  /* 0x00000000006c7805 */ /* 0x000fe2000001ff00 */
[----:B------:R-:W-:Y:S01]  /*3ef0*/  CS2R R114, SRZ ;  /* 0x0000000000727805 */ /* 0x000fe2000001ff00 */
[----:B------:R-:W-:Y:S01]  /*3f00*/  CS2R R112, SRZ ;  /* 0x0000000000707805 */ /* 0x000fe2000001ff00 */
[----:B------:R-:W-:Y:S01]  /*3f10*/  IADD3 R5, R6, 0x20, RZ ;  /* 0x0000002006057810 */ /* 0x000fe20007ffe0ff */
[----:B------:R-:W-:Y:S01]  /*3f20*/  CS2R R106, SRZ ;  /* 0x00000000006a7805 */ /* 0x000fe2000001ff00 */
[----:B-1----:R-:W-:Y:S01]  /*3f30*/  SHF.L.U32 R4, R0, 0x3, RZ ;  /* 0x0000000300047819 */ /* 0x002fe200000006ff */
[----:B------:R-:W-:Y:S01]  /*3f40*/  CS2R R104, SRZ ;  /* 0x0000000000687805 */ /* 0x000fe2000001ff00 */
[----:B------:R-:W-:Y:S01]  /*3f50*/  IADD3 R0, R6, 0x40, RZ ;  /* 0x0000004006007810 */ /* 0x000fe20007ffe0ff */
[----:B------:R-:W-:Y:S01]  /*3f60*/  CS2R R102, SRZ ;  /* 0x0000000000667805 */ /* 0x000fe2000001ff00 */
[C---:B------:R-:W-:Y:S01]  /*3f70*/  SHF.L.U64.HI R6, R19.reuse, 0x2, R17 ;  /* 0x0000000213067819 */ /* 0x040fe20000010211 */
[C---:B------:R-:W-:Y:S01]  /*3f80*/  IMAD.IADD R5, R4.reuse, 0x1, R5 ;  /* 0x0000000104057824 */ /* 0x040fe200078e0205 */
[----:B------:R-:W-:Y:S01]  /*3f90*/  IADD3 R0, R4, R0, RZ ;  /* 0x0000000004007210 */ /* 0x000fe20007ffe0ff */
[----:B------:R-:W-:Y:S01]  /*3fa0*/  CS2R R100, SRZ ;  /* 0x0000000000647805 */ /* 0x000fe2000001ff00 */
[----:B------:R-:W-:Y:S01]  /*3fb0*/  CS2R R94, SRZ ;  /* 0x00000000005e7805 */ /* 0x000fe2000001ff00 */
[----:B------:R1:W-:Y:S01]  /*3fc0*/  STL [R1+0x48], R6 ;  /* 0x0000480601007387 */ /* 0x0003e20000100800 */
[----:B------:R-:W-:Y:S01]  /*3fd0*/  CS2R R92, SRZ ;  /* 0x00000000005c7805 */ /* 0x000fe2000001ff00 */
[----:B------:R-:W-:Y:S01]  /*3fe0*/  CS2R R98, SRZ ;  /* 0x0000000000627805 */ /* 0x000fe2000001ff00 */
[----:B------:R-:W-:Y:S01]  /*3ff0*/  CS2R R96, SRZ ;  /* 0x0000000000607805 */ /* 0x000fe2000001ff00 */
[----:B------:R-:W-:Y:S01]  /*4000*/  CS2R R90, SRZ ;  /* 0x00000000005a7805 */ /* 0x000fe2000001ff00 */
[----:B------:R-:W-:Y:S01]  /*4010*/  CS2R R88, SRZ ;  /* 0x0000000000587805 */ /* 0x000fe2000001ff00 */
[----:B------:R-:W-:Y:S01]  /*4020*/  CS2R R86, SRZ ;  /* 0x0000000000567805 */ /* 0x000fe2000001ff00 */
[----:B------:R-:W3:Y:S01]  /*4030*/  LDSM.16.M88.4 R172, [R222+0xf000] ;  /* 0x00f00000deac783b */ /* 0x000ee20000000200 */
[----:B------:R-:W-:Y:S01]  /*4040*/  CS2R R84, SRZ ;  /* 0x0000000000547805 */ /* 0x000fe2000001ff00 */
[----:B------:R-:W-:Y:S01]  /*4050*/  CS2R R78, SRZ ;  /* 0x00000000004e7805 */ /* 0x000fe2000001ff00 */
[----:B------:R-:W-:Y:S01]  /*4060*/  CS2R R76, SRZ ;  /* 0x00000000004c7805 */ /* 0x000fe2000001ff00 */
[----:B------:R-:W4:Y:S01]  /*4070*/  LDSM.16.M88.4 R176, [R222+0xf400] ;  /* 0x00f40000deb0783b */ /* 0x000f220000000200 */
        /* <DEDUP_REMOVED lines=13> */
[----:B-1----:R-:W-:Y:S01]  /*4150*/  IMAD.SHL.U32 R6, R19, 0x4, RZ ;  /* 0x0000000413067824 */ /* 0x002fe200078e00ff */
[----:B------:R-:W-:Y:S01]  /*4160*/  CS2R R58, SRZ ;  /* 0x00000000003a7805 */ /* 0x000fe2000001ff00 */
[----:B------:R-:W1:Y:S01]  /*4170*/  LDSM.16.M88.4 R192, [R222+0x11400] ;  /* 0x01140000dec0783b */ /* 0x000e620000000200 */
[----:B------:R-:W-:Y:S01]  /*4180*/  CS2R R56, SRZ ;  /* 0x0000000000387805 */ /* 0x000fe2000001ff00 */
[----:B------:R-:W-:Y:S01]  /*4190*/  CS2R R54, SRZ ;  /* 0x0000000000367805 */ /* 0x000fe2000001ff00 */
[----:B------:R-:W-:Y:S01]  /*41a0*/  CS2R R52, SRZ ;  /* 0x0000000000347805 */ /* 0x000fe2000001ff00 */
[----:B------:R5:W-:Y:S01]  /*41b0*/  STL [R1+0x44], R6 ;  /* 0x0000440601007387 */ /* 0x000be20000100800 */
        /* <DEDUP_REMOVED lines=10> */
[----:B------:R-:W-:Y:S01]  /*4260*/  IMAD.IADD R224, R223, 0x1, R230 ;  /* 0x00000001dfe07824 */ /* 0x000fe200078e02e6 */
[----:B------:R-:W1:Y:S01]  /*4270*/  LDSM.16.M88.4 R204, [R222+0x13000] ;  /* 0x01300000decc783b */ /* 0x000e620000000200 */
[----:B------:R-:W-:-:S03]  /*4280*/  UIADD3 UR15, UR15, -UR14, URZ ;  /* 0x8000000e0f0f7290 */ /* 0x000fc6000fffe03f */
[----:B------:R-:W1:Y:S04]  /*4290*/  LDSM.16.M88.4 R208, [R222+0x13400] ;  /* 0x01340000ded0783b */ /* 0x000e680000000200 */
[----:B------:R-:W1:Y:S04]  /*42a0*/  LDSM.16.M88.4 R212, [R221+0x13000] ;  /* 0x01300000ddd4783b */ /* 0x000e680000000200 */
[----:B------:R-:W1:Y:S01]  /*42b0*/  LDSM.16.M88.4 R216, [R221+0x13400] ;  /* 0x01340000ddd8783b */ /* 0x000e620000000200 */
[C---:B-----5:R-:W-:Y:S01]  /*42c0*/  IADD3 R6, R4.reuse, R5, RZ ;  /* 0x0000000504067210 */ /* 0x060fe20007ffe0ff */
[----:B------:R-:W-:-:S04]  /*42d0*/  IMAD.IADD R5, R4, 0x1, R0 ;  /* 0x0000000104057824 */ /* 0x000fc800078e0200 */
[C---:B------:R-:W-:Y:S01]  /*42e0*/  IMAD.IADD R6, R4.reuse, 0x1, R6 ;  /* 0x0000000104067824 */ /* 0x040fe200078e0206 */
[----:B------:R-:W-:-:S03]  /*42f0*/  IADD3 R5, R4, R5, RZ ;  /* 0x0000000504057210 */ /* 0x000fc60007ffe0ff */
[C---:B------:R-:W-:Y:S01]  /*4300*/  IMAD.IADD R6, R4.reuse, 0x1, R6 ;  /* 0x0000000104067824 */ /* 0x040fe200078e0206 */
[----:B------:R-:W-:-:S04]  /*4310*/  IADD3 R5, R4, R5, RZ ;  /* 0x0000000504057210 */ /* 0x000fc80007ffe0ff */
[----:B------:R5:W-:Y:S01]  /*4320*/  STL [R1+0x2c], R6 ;  /* 0x00002c0601007387 */ /* 0x000be20000100800 */
[----:B------:R-:W-:-:S03]  /*4330*/  IADD3 R0, R4, R5, RZ ;  /* 0x0000000504007210 */ /* 0x000fc60007ffe0ff */
[----:B------:R1:W-:Y:S01]  /*4340*/  STL [R1+0x28], R5 ;  /* 0x0000280501007387 */ /* 0x0003e20000100800 */
[----:B-----5:R-:W-:-:S05]  /*4350*/  IMAD.IADD R6, R4, 0x1, R6 ;  /* 0x0000000104067824 */ /* 0x020fca00078e0206 */
[----:B------:R1:W-:Y:S04]  /*4360*/  STL [R1+0x34], R6 ;  /* 0x0000340601007387 */ /* 0x0003e80000100800 */
[----:B--234-:R1:W-:Y:S02]  /*4370*/  STL [R1+0x30], R0 ;  /* 0x0000300001007387 */ /* 0x01c3e40000100800 */
.L_x_203:
        /* <DEDUP_REMOVED lines=12> */
[----:B------:R-:W2:Y:S04]  /*4440*/  LDL R245, [R1+0x58] ;  /* 0x0000580001f57983 */ /* 0x000ea80000100800 */
[----:B------:R-:W-:Y:S04]  /*4450*/  STL [R1+0xc0], R58 ;  /* 0x0000c03a01007387 */ /* 0x000fe80000100800 */
        /* <DEDUP_REMOVED lines=22> */
[----:B------:R1:W-:Y:S04]  /*45c0*/  STL [R1+0x64], R3 ;  /* 0x0000640301007387 */ /* 0x0003e80000100800 */
[----:B------:R-:W-:Y:S04]  /*45d0*/  STL [R1+0x60], R2 ;  /* 0x0000600201007387 */ /* 0x000fe80000100800 */
[----:B-1----:R-:W2:Y:S01]  /*45e0*/  LDL R3, [R1+0x14] ;  /* 0x0000140001037983 */ /* 0x002ea20000100800 */
        /* <DEDUP_REMOVED lines=22> */
[----:B------:R-:W-:Y:S06]  /*4750*/  HMMA.16816.F32 R32, R32, R134, RZ ;  /* 0x000000862020723c */ /* 0x000fec00000018ff */
[----:B------:R-:W4:Y:S02]  /*4760*/  LDSM.16.M88.4 R132, [R220+0x1800] ;  /* 0x00180000dc84783b */ /* 0x000f240000000200 */
[-C--:B------:R-:W-:Y:S08]  /*4770*/  HMMA.16816.F32 R4, R136, R140.reuse, R4 ;  /* 0x0000008c8804723c */ /* 0x080ff00000001804 */
[C---:B-1----:R-:W-:Y:S08]  /*4780*/  HMMA.16816.F32 R8, R144.reuse, R140, R8 ;  /* 0x0000008c9008723c */ /* 0x042ff00000001808 */
[-C--:B------:R-:W-:Y:S08]  /*4790*/  HMMA.16816.F32 R12, R144, R142.reuse, R12 ;  /* 0x0000008e900c723c */ /* 0x080ff0000000180c */
[C---:B------:R-:W-:Y:S01]  /*47a0*/  HMMA.16816.F32 R16, R136.reuse, R142, R16 ;  /* 0x0000008e8810723c */ /* 0x040fe20000001810 */
[----:B------:R-:W-:Y:S01]  /*47b0*/  LDSM.16.M88.4 R140, [R221+0xb400] ;  /* 0x00b40000dd8c783b */ /* 0x000fe20000000200 */
[----:B--2---:R-:W-:Y:S06]  /*47c0*/  FSETP.NEU.FTZ.AND P1, PT, R244, -INF , PT ;  /* 0xff800000f400780b */ /* 0x004fec0003f3d000 */
[-C--:B------:R-:W-:Y:S08]  /*47d0*/  HMMA.16816.F32 R20, R136, R148.reuse, R20 ;  /* 0x000000948814723c */ /* 0x080ff00000001814 */
[C---:B------:R-:W-:Y:S08]  /*47e0*/  HMMA.16816.F32 R24, R144.reuse, R148, R24 ;  /* 0x000000949018723c */ /* 0x040ff00000001818 */
[-C--:B------:R-:W-:Y:S01]  /*47f0*/  HMMA.16816.F32 R28, R144, R150.reuse, R28 ;  /* 0x00000096901c723c */ /* 0x080fe2000000181c */
[----:B------:R-:W-:Y:S07]  /*4800*/  LDSM.16.M88.4 R144, [R220+0x2000] ;  /* 0x00200000dc90783b */ /* 0x000fee0000000200 */
[----:B------:R-:W-:Y:S01]  /*4810*/  HMMA.16816.F32 R32, R136, R150, R32 ;  /* 0x000000968820723c */ /* 0x000fe20000001820 */
[----:B------:R-:W1:Y:S07]  /*4820*/  LDSM.16.M88.4 R136, [R0+0x1800] ;  /* 0x001800000088783b */ /* 0x000e6e0000000200 */
[-C--:B------:R-:W-:Y:S01]  /*4830*/  HMMA.16816.F32 R4, R152, R156.reuse, R4 ;  /* 0x0000009c9804723c */ /* 0x080fe20000001804 */
[----:B------:R-:W2:Y:S07]  /*4840*/  LDSM.16.M88.4 R148, [R222+0xd000] ;  /* 0x00d00000de94783b */ /* 0x000eae0000000200 */
[C---:B----4-:R-:W-:Y:S08]  /*4850*/  HMMA.16816.F32 R8, R132.reuse, R156, R8 ;  /* 0x0000009c8408723c */ /* 0x050ff00000001808 */
[-C--:B------:R-:W-:Y:S08]  /*4860*/  HMMA.16816.F32 R12, R132, R158.reuse, R12 ;  /* 0x0000009e840c723c */ /* 0x080ff0000000180c */
[C---:B------:R-:W-:Y:S01]  /*4870*/  HMMA.16816.F32 R16, R152.reuse, R158, R16 ;  /* 0x0000009e9810723c */ /* 0x040fe20000001810 */
[----:B------:R-:W-:Y:S07]  /*4880*/  LDSM.16.M88.4 R156, [R0+0x2000] ;  /* 0x00200000009c783b */ /* 0x000fee0000000200 */
[-C--:B------:R-:W-:Y:S08]  /*4890*/  HMMA.16816.F32 R20, R152, R160.reuse, R20 ;  /* 0x000000a09814723c */ /* 0x080ff00000001814 */
[C---:B------:R-:W-:Y:S08]  /*48a0*/  HMMA.16816.F32 R24, R132.reuse, R160, R24 ;  /* 0x000000a08418723c */ /* 0x040ff00000001818 */
[-C--:B------:R-:W-:Y:S01]  /*48b0*/  HMMA.16816.F32 R28, R132, R162.reuse, R28 ;  /* 0x000000a2841c723c */ /* 0x080fe2000000181c */
[----:B------:R-:W4:Y:S07]  /*48c0*/  LDSM.16.M88.4 R132, [R220+0x2800] ;  /* 0x00280000dc84783b */ /* 0x000f2e0000000200 */
[----:B------:R-:W-:Y:S01]  /*48d0*/  HMMA.16816.F32 R32, R152, R162, R32 ;  /* 0x000000a29820723c */ /* 0x000fe20000001820 */
[----:B------:R-:W2:Y:S07]  /*48e0*/  LDSM.16.M88.4 R152, [R222+0xd400] ;  /* 0x00d40000de98783b */ /* 0x000eae0000000200 */
[-C--:B------:R-:W-:Y:S01]  /*48f0*/  HMMA.16816.F32 R4, R164, R168.reuse, R4 ;  /* 0x000000a8a404723c */ /* 0x080fe20000001804 */
[----:B------:R-:W2:Y:S07]  /*4900*/  LDSM.16.M88.4 R160, [R221+0xd000] ;  /* 0x00d00000dda0783b */ /* 0x000eae0000000200 */
[C---:B-1----:R-:W-:Y:S08]  /*4910*/  HMMA.16816.F32 R8, R136.reuse, R168, R8 ;  /* 0x000000a88808723c */ /* 0x042ff00000001808 */
[-C--:B------:R-:W-:Y:S08]  /*4920*/  HMMA.16816.F32 R12, R136, R170.reuse, R12 ;  /* 0x000000aa880c723c */ /* 0x080ff0000000180c */
[C---:B------:R-:W-:Y:S08]  /*4930*/  HMMA.16816.F32 R16, R164.reuse, R170, R16 ;  /* 0x000000aaa410723c */ /* 0x040ff00000001810 */
[-C--:B------:R-:W-:Y:S08]  /*4940*/  HMMA.16816.F32 R20, R164, R140.reuse, R20 ;  /* 0x0000008ca414723c */ /* 0x080ff00000001814 */
[C---:B------:R-:W-:Y:S01]  /*4950*/  HMMA.16816.F32 R24, R136.reuse, R140, R24 ;  /* 0x0000008c8818723c */ /* 0x040fe20000001818 */
[----:B------:R-:W3:Y:S07]  /*4960*/  LDL R140, [R1+0x48] ;  /* 0x00004800018c7983 */ /* 0x000eee0000100800 */
[-C--:B------:R-:W-:Y:S01]  /*4970*/  HMMA.16816.F32 R28, R136, R142.reuse, R28 ;  /* 0x0000008e881c723c */ /* 0x080fe2000000181c */
[----:B------:R1:W1:Y:S07]  /*4980*/  LDSM.16.M88.4 R136, [R0+0x2800] ;  /* 0x002800000088783b */ /* 0x00026e0000000200 */
[----:B------:R-:W-:Y:S01]  /*4990*/  HMMA.16816.F32 R32, R164, R142, R32 ;  /* 0x0000008ea420723c */ /* 0x000fe20000001820 */
[----:B------:R-:W3:Y:S07]  /*49a0*/  LDL R142, [R1+0x44] ;  /* 0x00004400018e7983 */ /* 0x000eee0000100800 */
[-C--:B--2---:R-:W-:Y:S08]  /*49b0*/  HMMA.16816.F32 R4, R144, R148.reuse, R4 ;  /* 0x000000949004723c */ /* 0x084ff00000001804 */
[C---:B----4-:R-:W-:Y:S01]  /*49c0*/  HMMA.16816.F32 R8, R132.reuse, R148, R8 ;  /* 0x000000948408723c */ /* 0x050fe20000001808 */
[----:B-1----:R-:W-:Y:S04]  /*49d0*/  MOV R0, UR18 ;  /* 0x0000001200007c02 */ /* 0x002fe80008000f00 */
[----:B------:R-:W-:Y:S03]  /*49e0*/  @!P0 LEA R0, R0, R245, 0x7 ;  /* 0x000000f500008211 */ /* 0x000fe600078e38ff */
[-C--:B------:R-:W-:Y:S08]  /*49f0*/  HMMA.16816.F32 R12, R132, R150.reuse, R12 ;  /* 0x00000096840c723c */ /* 0x080ff0000000180c */
[C---:B------:R-:W-:Y:S08]  /*4a00*/  HMMA.16816.F32 R16, R144.reuse, R150, R16 ;  /* 0x000000969010723c */ /* 0x040ff00000001810 */
[-C--:B------:R-:W-:Y:S08]  /*4a10*/  HMMA.16816.F32 R20, R144, R152.reuse, R20 ;  /* 0x000000989014723c */ /* 0x080ff00000001814 */
[C---:B------:R-:W-:Y:S08]  /*4a20*/  HMMA.16816.F32 R24, R132.reuse, R152, R24 ;  /* 0x000000988418723c */ /* 0x040ff00000001818 */
[-C--:B------:R-:W-:Y:S08]  /*4a30*/  HMMA.16816.F32 R28, R132, R154.reuse, R28 ;  /* 0x0000009a841c723c */ /* 0x080ff0000000181c */
[----:B------:R-:W-:Y:S08]  /*4a40*/  HMMA.16816.F32 R32, R144, R154, R32 ;  /* 0x0000009a9020723c */ /* 0x000ff00000001820 */
[-C--:B------:R-:W-:Y:S08]  /*4a50*/  HMMA.16816.F32 R4, R156, R160.reuse, R4 ;  /* 0x000000a09c04723c */ /* 0x080ff00000001804 */
[C---:B------:R-:W-:Y:S08]  /*4a60*/  HMMA.16816.F32 R8, R136.reuse, R160, R8 ;  /* 0x000000a08808723c */ /* 0x040ff00000001808 */
[-C--:B------:R-:W-:Y:S08]  /*4a70*/  HMMA.16816.F32 R12, R136, R162.reuse, R12 ;  /* 0x000000a2880c723c */ /* 0x080ff0000000180c */
[----:B------:R-:W-:Y:S01]  /*4a80*/  FMUL.FTZ R4, R4, c[0x0][0x2ec] ;  /* 0x0000bb0004047a20 */ /* 0x000fe20000410000 */
[C---:B------:R-:W-:Y:S03]  /*4a90*/  HMMA.16816.F32 R16, R156.reuse, R162, R16 ;  /* 0x000000a29c10723c */ /* 0x040fe60000001810 */
[----:B------:R-:W1:Y:S01]  /*4aa0*/  MUFU.TANH R141, R4 ;  /* 0x00000004008d7308 */ /* 0x000e620000002400 */
[----:B------:R-:W-:Y:S02]  /*4ab0*/  FMUL.FTZ R5, R5, c[0x0][0x2ec] ;  /* 0x0000bb0005057a20 */ /* 0x000fe40000410000 */
[----:B------:R-:W-:Y:S02]  /*4ac0*/  FMUL.FTZ R6, R6, c[0x0][0x2ec] ;  /* 0x0000bb0006067a20 */ /* 0x000fe40000410000 */
[----:B------:R-:W-:Y:S04]  /*4ad0*/  FMUL.FTZ R7, R7, c[0x0][0x2ec] ;  /* 0x0000bb0007077a20 */ /* 0x000fe80000410000 */
[----:B------:R-:W-:Y:S01]  /*4ae0*/  FMUL.FTZ R8, R8, c[0x0][0x2ec] ;  /* 0x0000bb0008087a20 */ /* 0x000fe20000410000 */
[----:B------:R-:W2:Y:S01]  /*4af0*/  MUFU.TANH R145, R5 ;  /* 0x0000000500917308 */ /* 0x000ea20000002400 */
[----:B------:R-:W-:Y:S02]  /*4b00*/  FMUL.FTZ R11, R11, c[0x0][0x2ec] ;  /* 0x0000bb000b0b7a20 */ /* 0x000fe40000410000 */
[----:B------:R-:W-:Y:S02]  /*4b10*/  FMUL.FTZ R15, R15, c[0x0][0x2ec] ;  /* 0x0000bb000f0f7a20 */ /* 0x000fe40000410000 */
[----:B------:R-:W-:Y:S02]  /*4b20*/  FMUL.FTZ R9, R9, c[0x0][0x2ec] ;  /* 0x0000bb0009097a20 */ /* 0x000fe40000410000 */
[----:B------:R-:W-:Y:S02]  /*4b30*/  FMUL.FTZ R14, R14, c[0x0][0x2ec] ;  /* 0x0000bb000e0e7a20 */ /* 0x000fe40000410000 */
[----:B------:R-:W-:Y:S01]  /*4b40*/  FMUL.FTZ R10, R10, c[0x0][0x2ec] ;  /* 0x0000bb000a0a7a20 */ /* 0x000fe20000410000 */
[----:B------:R4:W-:Y:S01]  /*4b50*/  MUFU.TANH R39, R15 ;  /* 0x0000000f00277308 */ /* 0x0009e20000002400 */
[----:B------:R-:W-:Y:S02]  /*4b60*/  FMUL.FTZ R18, R18, c[0x0][0x2ec] ;  /* 0x0000bb0012127a20 */ /* 0x000fe40000410000 */
[----:B------:R-:W-:Y:S02]  /*4b70*/  FMUL.FTZ R13, R13, c[0x0][0x2ec] ;  /* 0x0000bb000d0d7a20 */ /* 0x000fe40000410000 */
[----:B------:R-:W-:Y:S02]  /*4b80*/  FMUL.FTZ R19, R19, c[0x0][0x2ec] ;  /* 0x0000bb0013137a20 */ /* 0x000fe40000410000 */
[----:B------:R-:W-:Y:S02]  /*4b90*/  FMUL.FTZ R12, R12, c[0x0][0x2ec] ;  /* 0x0000bb000c0c7a20 */ /* 0x000fe40000410000 */
[----:B------:R-:W-:Y:S01]  /*4ba0*/  FMUL.FTZ R16, R16, c[0x0][0x2ec] ;  /* 0x0000bb0010107a20 */ /* 0x000fe20000410000 */
[----:B------:R-:W1:Y:S01]  /*4bb0*/  MUFU.TANH R171, R6 ;  /* 0x0000000600ab7308 */ /* 0x000e620000002400 */
[----:B------:R-:W-:Y:S09]  /*4bc0*/  FMUL.FTZ R17, R17, c[0x0][0x2ec] ;  /* 0x0000bb0011117a20 */ /* 0x000ff20000410000 */
[----:B------:R1:W-:Y:S01]  /*4bd0*/  MUFU.TANH R52, R8 ;  /* 0x0000000800347308 */ /* 0x0003e20000002400 */
[----:B----4-:R-:W4:Y:S09]  /*4be0*/  LDL R15, [R1+0x10] ;  /* 0x00001000010f7983 */ /* 0x010f320000100800 */
[----:B------:R2:W-:Y:S10]  /*4bf0*/  MUFU.TANH R170, R7 ;  /* 0x0000000700aa7308 */ /* 0x0005f40000002400 */
[----:B------:R2:W-:Y:S01]  /*4c00*/  MUFU.TANH R250, R13 ;  /* 0x0000000d00fa7308 */ /* 0x0005e20000002400 */
[----:B-1----:R-:W-:Y:S09]  /*4c10*/  @!P0 IADD3 R8, R246, UR6, RZ ;  /* 0x00000006f6088c10 */ /* 0x002ff2000fffe0ff */
[----:B------:R1:W-:Y:S01]  /*4c20*/  MUFU.TANH R41, R11 ;  /* 0x0000000b00297308 */ /* 0x0003e20000002400 */
[----:B--2---:R-:W2:Y:S09]  /*4c30*/  LDSM.16.M88.4 R4, [R221+0xd400] ;  /* 0x00d40000dd04783b */ /* 0x004eb20000000200 */
[----:B------:R1:W-:Y:S01]  /*4c40*/  MUFU.TANH R51, R9 ;  /* 0x0000000900337308 */ /* 0x0003e20000002400 */
[----:B------:R-:W-:Y:S04]  /*4c50*/  @!P0 IMNMX R13, R8, UR14, PT ;  /* 0x0000000e080d8c17 */ /* 0x000fe8000b800200 */
[----:B------:R-:W-:Y:S05]  /*4c60*/  @!P0 ISETP.GE.AND P2, PT, R0, R13, PT ;  /* 0x0000000d0000820c */ /* 0x000fea0003f46270 */
[----:B------:R2:W2:Y:S01]  /*4c70*/  MUFU.TANH R40, R14 ;  /* 0x0000000e00287308 */ /* 0x0004a20000002400 */
[----:B-1----:R-:W-:Y:S05]  /*4c80*/  FMUL.FTZ R11, R244, 1.4426950216293334961 ;  /* 0x3fb8aa3bf40b7820 */ /* 0x002fea0000410000 */
[----:B------:R-:W-:Y:S04]  /*4c90*/  FSEL R11, R11, RZ, P1 ;  /* 0x000000ff0b0b7208 */ /* 0x000fe80000800000 */
[----:B------:R1:W-:Y:S01]  /*4ca0*/  MUFU.TANH R42, R10 ;  /* 0x0000000a002a7308 */ /* 0x0003e20000002400 */
[----:B------:R-:W-:Y:S02]  /*4cb0*/  MOV R9, R141 ;  /* 0x0000008d00097202 */ /* 0x000fe40000000f00 */
[----:B------:R-:W-:Y:S07]  /*4cc0*/  @!P0 FSEL R9, R141, -INF , !P2 ;  /* 0xff8000008d098808 */ /* 0x000fee0005000000 */
[----:B------:R1:W1:Y:S01]  /*4cd0*/  MUFU.TANH R251, R12 ;  /* 0x0000000c00fb7308 */ /* 0x0002620000002400 */
[-C--:B--2---:R-:W-:Y:S01]  /*4ce0*/  HMMA.16816.F32 R20, R156, R4.reuse, R20 ;  /* 0x000000049c14723c */ /* 0x084fe20000001814 */
[----:B------:R-:W-:Y:S04]  /*4cf0*/  @!P0 IADD3 R14, R0, 0x1, RZ ;  /* 0x00000001000e8810 */ /* 0x000fe80007ffe0ff */
[----:B------:R-:W-:Y:S04]  /*4d00*/  @!P0 ISETP.GE.AND P1, PT, R14, R13, PT ;  /* 0x0000000d0e00820c */ /* 0x000fe80003f26270 */
[----:B------:R2:W2:Y:S01]  /*4d10*/  MUFU.TANH R155, R16 ;  /* 0x00000010009b7308 */ /* 0x0004a20000002400 */
[C---:B------:R-:W-:Y:S02]  /*4d20*/  HMMA.16816.F32 R24, R136.reuse, R4, R24 ;  /* 0x000000048818723c */ /* 0x040fe40000001818 */
[--C-:B-1----:R-:W-:Y:S01]  /*4d30*/  FFMA.FTZ R10, R9, c[0x0][0x23c], -R11.reuse ;  /* 0x00008f00090a7a23 */ /* 0x102fe2000001080b */
[----:B------:R-:W-:Y:S02]  /*4d40*/  MOV R9, R145 ;  /* 0x0000009100097202 */ /* 0x000fe40000000f00 */
[----:B------:R-:W-:Y:S04]  /*4d50*/  @!P0 FSEL R9, R145, -INF , !P1 ;  /* 0xff80000091098808 */ /* 0x000fe80004800000 */
[----:B------:R1:W-:Y:S01]  /*4d60*/  MUFU.EX2 R249, R10 ;  /* 0x0000000a00f97308 */ /* 0x0003e20000000800 */
[----:B------:R-:W-:Y:S01]  /*4d70*/  FSETP.NEU.FTZ.AND P1, PT, R243, -INF , PT ;  /* 0xff800000f300780b */ /* 0x000fe20003f3d000 */
[-C--:B------:R-:W-:Y:S01]  /*4d80*/  HMMA.16816.F32 R28, R136, R6.reuse, R28 ;  /* 0x00000006881c723c */ /* 0x080fe2000000181c */
[----:B------:R-:W-:Y:S01]  /*4d90*/  FFMA.FTZ R5, R9, c[0x0][0x23c], -R11 ;  /* 0x00008f0009057a23 */ /* 0x000fe2000001080b */
[C---:B------:R-:W-:Y:S02]  /*4da0*/  @!P0 IADD3 R12, R8.reuse, 0x8, RZ ;  /* 0x00000008080c8810 */ /* 0x040fe40007ffe0ff */
[----:B------:R-:W-:Y:S01]  /*4db0*/  @!P0 IADD3 R9, R8, 0x20, RZ ;  /* 0x0000002008098810 */ /* 0x000fe20007ffe0ff */
[----:B------:R-:W-:Y:S01]  /*4dc0*/  FMUL.FTZ R21, R21, c[0x0][0x2ec] ;  /* 0x0000bb0015157a20 */ /* 0x000fe20000410000 */
[----:B------:R-:W-:Y:S02]  /*4dd0*/  @!P0 IMNMX R12, R12, UR14, PT ;  /* 0x0000000e0c0c8c17 */ /* 0x000fe4000b800200 */
[----:B------:R1:W-:Y:S01]  /*4de0*/  MUFU.EX2 R146, R5 ;  /* 0x0000000500927308 */ /* 0x0003e20000000800 */
[----:B------:R-:W-:Y:S01]  /*4df0*/  MOV R4, R171 ;  /* 0x000000ab00047202 */ /* 0x000fe20000000f00 */
[----:B------:R-:W-:Y:S01]  /*4e00*/  HMMA.16816.F32 R32, R156, R6, R32 ;  /* 0x000000069c20723c */ /* 0x000fe20000001820 */
[----:B------:R-:W-:Y:S01]  /*4e10*/  @!P0 ISETP.GE.AND P2, PT, R0, R12, PT ;  /* 0x0000000c0000820c */ /* 0x000fe20003f46270 */
[----:B--2---:R-:W-:Y:S01]  /*4e20*/  FMUL.FTZ R16, R3, 1.4426950216293334961 ;  /* 0x3fb8aa3b03107820 */ /* 0x004fe20000410000 */
[----:B------:R-:W-:Y:S01]  /*4e30*/  @!P0 IMNMX R9, R9, UR14, PT ;  /* 0x0000000e09098c17 */ /* 0x000fe2000b800200 */
[----:B------:R-:W-:Y:S01]  /*4e40*/  FMUL.FTZ R26, R26, c[0x0][0x2ec] ;  /* 0x0000bb001a1a7a20 */ /* 0x000fe20000410000 */
[----:B------:R-:W-:Y:S01]  /*4e50*/  @!P0 FSEL R4, R171, -INF , !P2 ;  /* 0xff800000ab048808 */ /* 0x000fe20005000000 */
[----:B------:R-:W-:Y:S01]  /*4e60*/  FMUL.FTZ R20, R20, c[0x0][0x2ec] ;  /* 0x0000bb0014147a20 */ /* 0x000fe20000410000 */
[-C--:B------:R-:W-:Y:S01]  /*4e70*/  @!P0 ISETP.GE.AND P2, PT, R0, R9.reuse, PT ;  /* 0x000000090000820c */ /* 0x080fe20003f46270 */
[----:B------:R-:W2:Y:S01]  /*4e80*/  MUFU.TANH R144, R17 ;  /* 0x0000001100907308 */ /* 0x000ea20000002400 */
[----:B------:R-:W-:Y:S03]  /*4e90*/  @!P0 IADD3 R8, R8, 0x28, RZ ;  /* 0x0000002808088810 */ /* 0x000fe60007ffe0ff */
[----:B-1----:R-:W-:Y:S01]  /*4ea0*/  FMUL.FTZ R10, R243, 1.4426950216293334961 ;  /* 0x3fb8aa3bf30a7820 */ /* 0x002fe20000410000 */
[----:B------:R-:W-:Y:S01]  /*4eb0*/  @!P0 IMNMX R8, R8, UR14, PT ;  /* 0x0000000e08088c17 */ /* 0x000fe2000b800200 */
[----:B------:R-:W-:Y:S01]  /*4ec0*/  FMUL.FTZ R28, R28, c[0x0][0x2ec] ;  /* 0x0000bb001c1c7a20 */ /* 0x000fe20000410000 */
[----:B------:R-:W-:Y:S01]  /*4ed0*/  MOV R6, R40 ;  /* 0x0000002800067202 */ /* 0x000fe20000000f00 */
[----:B------:R-:W-:Y:S01]  /*4ee0*/  FMUL.FTZ R29, R29, c[0x0][0x2ec] ;  /* 0x0000bb001d1d7a20 */ /* 0x000fe20000410000 */
[----:B------:R-:W-:Y:S01]  /*4ef0*/  FSEL R10, R10, RZ, P1 ;  /* 0x000000ff0a0a7208 */ /* 0x000fe20000800000 */
[----:B------:R-:W-:Y:S01]  /*4f00*/  MUFU.TANH R161, R28 ;  /* 0x0000001c00a17308 */ /* 0x000fe20000002400 */
[----:B------:R-:W-:Y:S01]  /*4f10*/  @!P0 ISETP.GE.AND P1, PT, R14, R12, PT ;  /* 0x0000000c0e00820c */ /* 0x000fe20003f26270 */
[----:B------:R-:W-:Y:S02]  /*4f20*/  FMUL.FTZ R30, R30, c[0x0][0x2ec] ;  /* 0x0000bb001e1e7a20 */ /* 0x000fe40000410000 */
[--C-:B------:R-:W-:Y:S01]  /*4f30*/  FFMA.FTZ R5, R4, c[0x0][0x23c], -R10.reuse ;  /* 0x00008f0004057a23 */ /* 0x100fe2000001080a */
[----:B------:R-:W-:Y:S01]  /*4f40*/  MOV R4, R170 ;  /* 0x000000aa00047202 */ /* 0x000fe20000000f00 */
[----:B------:R-:W-:Y:S01]  /*4f50*/  FMUL.FTZ R32, R32, c[0x0][0x2ec] ;  /* 0x0000bb0020207a20 */ /* 0x000fe20000410000 */
[----:B------:R-:W-:Y:S01]  /*4f60*/  @!P0 FSEL R4, R170, -INF , !P1 ;  /* 0xff800000aa048808 */ /* 0x000fe20004800000 */
[----:B------:R-:W-:Y:S02]  /*4f70*/  FMUL.FTZ R33, R33, c[0x0][0x2ec] ;  /* 0x0000bb0021217a20 */ /* 0x000fe40000410000 */
[----:B------:R-:W1:Y:S01]  /*4f80*/  MUFU.TANH R163, R18 ;  /* 0x0000001200a37308 */ /* 0x000e620000002400 */
[----:B------:R-:W-:Y:S02]  /*4f90*/  FMUL.FTZ R34, R34, c[0x0][0x2ec] ;  /* 0x0000bb0022227a20 */ /* 0x000fe40000410000 */
[----:B------:R-:W-:Y:S02]  /*4fa0*/  FMUL.FTZ R35, R35, c[0x0][0x2ec] ;  /* 0x0000bb0023237a20 */ /* 0x000fe40000410000 */
[----:B------:R-:W-:Y:S02]  /*4fb0*/  FMUL.FTZ R31, R31, c[0x0][0x2ec] ;  /* 0x0000bb001f1f7a20 */ /* 0x000fe40000410000 */
[----:B------:R-:W-:Y:S02]  /*4fc0*/  FFMA.FTZ R4, R4, c[0x0][0x23c], -R10 ;  /* 0x00008f0004047a23 */ /* 0x000fe4000001080a */
[----:B------:R-:W-:Y:S01]  /*4fd0*/  FMUL.FTZ R22, R22, c[0x0][0x2ec] ;  /* 0x0000bb0016167a20 */ /* 0x000fe20000410000 */
[----:B------:R-:W-:Y:S01]  /*4fe0*/  MUFU.EX2 R58, R5 ;  /* 0x00000005003a7308 */ /* 0x000fe20000000800 */
[----:B------:R-:W-:Y:S02]  /*4ff0*/  FMUL.FTZ R23, R23, c[0x0][0x2ec] ;  /* 0x0000bb0017177a20 */ /* 0x000fe40000410000 */
[----:B------:R-:W-:Y:S02]  /*5000*/  FMUL.FTZ R24, R24, c[0x0][0x2ec] ;  /* 0x0000bb0018187a20 */ /* 0x000fe40000410000 */
[----:B------:R-:W-:Y:S02]  /*5010*/  FMUL.FTZ R25, R25, c[0x0][0x2ec] ;  /* 0x0000bb0019197a20 */ /* 0x000fe40000410000 */
[----:B------:R-:W-:Y:S03]  /*5020*/  FMUL.FTZ R27, R27, c[0x0][0x2ec] ;  /* 0x0000bb001b1b7a20 */ /* 0x000fe60000410000 */
[----:B------:R-:W1:Y:S10]  /*5030*/  MUFU.TANH R162, R19 ;  /* 0x0000001300a27308 */ /* 0x000e740000002400 */
[----:B------:R1:W-:Y:S10]  /*5040*/  MUFU.EX2 R57, R4 ;  /* 0x0000000400397308 */ /* 0x0003f40000000800 */
[----:B------:R-:W2:Y:S10]  /*5050*/  MUFU.TANH R154, R20 ;  /* 0x00000014009a7308 */ /* 0x000eb40000002400 */
[----:B------:R-:W-:Y:S01]  /*5060*/  MUFU.TANH R160, R29 ;  /* 0x0000001d00a07308 */ /* 0x000fe20000002400 */
[----:B-1----:R-:W-:Y:S02]  /*5070*/  MOV R4, R52 ;  /* 0x0000003400047202 */ /* 0x002fe40000000f00 */
[----:B------:R-:W-:Y:S02]  /*5080*/  @!P0 FSEL R4, R52, -INF , !P2 ;  /* 0xff80000034048808 */ /* 0x000fe40005000000 */
[-C--:B------:R-:W-:Y:S05]  /*5090*/  @!P0 ISETP.GE.AND P2, PT, R0, R8.reuse, PT ;  /* 0x000000080000820c */ /* 0x080fea0003f46270 */
[----:B------:R-:W1:Y:S10]  /*50a0*/  MUFU.TANH R153, R21 ;  /* 0x0000001500997308 */ /* 0x000e740000002400 */
[----:B------:R-:W-:Y:S10]  /*50b0*/  MUFU.TANH R244, R30 ;  /* 0x0000001e00f47308 */ /* 0x000ff40000002400 */
[----:B------:R-:W1:Y:S10]  /*50c0*/  MUFU.TANH R165, R22 ;  /* 0x0000001600a57308 */ /* 0x000e740000002400 */
        /* <DEDUP_REMOVED lines=8> */
[----:B------:R-:W1:Y:S01]  /*5150*/  MUFU.TANH R149, R35 ;  /* 0x0000002300957308 */ /* 0x000e620000002400 */
[C---:B----4-:R-:W-:Y:S01]  /*5160*/  FMUL.FTZ R5, R15.reuse, 1.4426950216293334961 ;  /* 0x3fb8aa3b0f057820 */ /* 0x050fe20000410000 */
[----:B------:R-:W-:Y:S04]  /*5170*/  FSETP.NEU.FTZ.AND P1, PT, R15, -INF , PT ;  /* 0xff8000000f00780b */ /* 0x000fe80003f3d000 */
[----:B------:R-:W-:Y:S04]  /*5180*/  FSEL R5, R5, RZ, P1 ;  /* 0x000000ff05057208 */ /* 0x000fe80000800000 */
[----:B------:R-:W4:Y:S01]  /*5190*/  MUFU.TANH R243, R31 ;  /* 0x0000001f00f37308 */ /* 0x000f220000002400 */
[----:B------:R-:W-:Y:S01]  /*51a0*/  @!P0 ISETP.GE.AND P1, PT, R14, R9, PT ;  /* 0x000000090e00820c */ /* 0x000fe20003f26270 */
[--C-:B------:R-:W-:Y:S01]  /*51b0*/  FFMA.FTZ R15, R4, c[0x0][0x23c], -R5.reuse ;  /* 0x00008f00040f7a23 */ /* 0x100fe20000010805 */
[----:B------:R-:W-:Y:S02]  /*51c0*/  MOV R4, R51 ;  /* 0x0000003300047202 */ /* 0x000fe40000000f00 */
[----:B------:R-:W-:Y:S02]  /*51d0*/  @!P0 FSEL R4, R51, -INF , !P1 ;  /* 0xff80000033048808 */ /* 0x000fe40004800000 */
[----:B------:R-:W-:Y:S03]  /*51e0*/  FSETP.NEU.FTZ.AND P1, PT, R3, -INF , PT ;  /* 0xff8000000300780b */ /* 0x000fe60003f3d000 */
[----:B------:R1:W-:Y:S01]  /*51f0*/  MUFU.EX2 R56, R15 ;  /* 0x0000000f00387308 */ /* 0x0003e20000000800 */
[--C-:B------:R-:W-:Y:S01]  /*5200*/  FFMA.FTZ R17, R4, c[0x0][0x23c], -R5.reuse ;  /* 0x00008f0004117a23 */ /* 0x100fe20000010805 */
[----:B------:R-:W-:Y:S02]  /*5210*/  FSEL R4, R16, RZ, P1 ;  /* 0x000000ff10047208 */ /* 0x000fe40000800000 */
[----:B------:R-:W-:Y:S02]  /*5220*/  @!P0 ISETP.GE.AND P1, PT, R14, R8, PT ;  /* 0x000000080e00820c */ /* 0x000fe40003f26270 */
[----:B------:R-:W-:Y:S02]  /*5230*/  MOV R14, R41 ;  /* 0x00000029000e7202 */ /* 0x000fe40000000f00 */
[----:B------:R-:W-:Y:S02]  /*5240*/  @!P0 FSEL R14, R41, -INF , !P1 ;  /* 0xff800000290e8808 */ /* 0x000fe40004800000 */
[----:B------:R-:W-:Y:S01]  /*5250*/  MUFU.EX2 R55, R17 ;  /* 0x0000001100377308 */ /* 0x000fe20000000800 */
[----:B------:R-:W-:Y:S02]  /*5260*/  MOV R16, R251 ;  /* 0x000000fb00107202 */ /* 0x000fe40000000f00 */
[--C-:B------:R-:W-:Y:S07]  /*5270*/  FFMA.FTZ R14, R14, c[0x0][0x23c], -R4.reuse ;  /* 0x00008f000e0e7a23 */ /* 0x100fee0000010804 */
[----:B------:R2:W-:Y:S01]  /*5280*/  MUFU.EX2 R45, R14 ;  /* 0x0000000e002d7308 */ /* 0x0005e20000000800 */
[----:B-1----:R-:W-:Y:S02]  /*5290*/  MOV R15, R42 ;  /* 0x0000002a000f7202 */ /* 0x002fe40000000f00 */
[----:B------:R-:W-:Y:S05]  /*52a0*/  @!P0 FSEL R15, R42, -INF , !P2 ;  /* 0xff8000002a0f8808 */ /* 0x000fea0005000000 */
[--C-:B------:R-:W-:Y:S04]  /*52b0*/  FFMA.FTZ R15, R15, c[0x0][0x23c], -R4.reuse ;  /* 0x00008f000f0f7a23 */ /* 0x100fe80000010804 */
[----:B------:R1:W1:Y:S01]  /*52c0*/  MUFU.EX2 R46, R15 ;  /* 0x0000000f002e7308 */ /* 0x0002620000000800 */
[C---:B--2---:R-:W-:Y:S02]  /*52d0*/  @!P0 IADD3 R14, R0.reuse, 0x9, RZ ;  /* 0x00000009000e8810 */ /* 0x044fe40007ffe0ff */
[----:B-1----:R-:W-:Y:S04]  /*52e0*/  @!P0 IADD3 R15, R0, 0x8, RZ ;  /* 0x00000008000f8810 */ /* 0x002fe80007ffe0ff */
[-C--:B------:R-:W-:Y:S04]  /*52f0*/  @!P0 ISETP.GE.AND P1, PT, R15, R9.reuse, PT ;  /* 0x000000090f00820c */ /* 0x080fe80003f26270 */
[----:B------:R-:W-:Y:S02]  /*5300*/  @!P0 FSEL R16, R251, -INF , !P1 ;  /* 0xff800000fb108808 */ /* 0x000fe40004800000 */
[----:B------:R-:W-:Y:S03]  /*5310*/  @!P0 ISETP.GE.AND P1, PT, R14, R9, PT ;  /* 0x000000090e00820c */ /* 0x000fe60003f26270 */
[--C-:B------:R-:W-:Y:S01]  /*5320*/  FFMA.FTZ R17, R16, c[0x0][0x23c], -R5.reuse ;  /* 0x00008f0010117a23 */ /* 0x100fe20000010805 */
[----:B------:R-:W-:Y:S02]  /*5330*/  MOV R16, R250 ;  /* 0x000000fa00107202 */ /* 0x000fe40000000f00 */
[----:B------:R-:W-:Y:S01]  /*5340*/  @!P0 FSEL R16, R250, -INF , !P1 ;  /* 0xff800000fa108808 */ /* 0x000fe20004800000 */
[----:B------:R-:W-:Y:S01]  /*5350*/  MUFU.EX2 R54, R17 ;  /* 0x0000001100367308 */ /* 0x000fe20000000800 */
[-C--:B------:R-:W-:Y:S03]  /*5360*/  @!P0 ISETP.GE.AND P1, PT, R15, R8.reuse, PT ;  /* 0x000000080f00820c */ /* 0x080fe60003f26270 */
[----:B------:R-:W-:Y:S01]  /*5370*/  FFMA.FTZ R7, R16, c[0x0][0x23c], -R5 ;  /* 0x00008f0010077a23 */ /* 0x000fe20000010805 */
[----:B------:R-:W-:Y:S02]  /*5380*/  @!P0 FSEL R6, R40, -INF , !P1 ;  /* 0xff80000028068808 */ /* 0x000fe40004800000 */
[----:B------:R-:W-:Y:S03]  /*5390*/  @!P0 ISETP.GE.AND P1, PT, R14, R8, PT ;  /* 0x000000080e00820c */ /* 0x000fe60003f26270 */
[----:B------:R1:W-:Y:S02]  /*53a0*/  MUFU.EX2 R53, R7 ;  /* 0x0000000700357308 */ /* 0x0003e40000000800 */
[--C-:B-1----:R-:W-:Y:S01]  /*53b0*/  FFMA.FTZ R7, R6, c[0x0][0x23c], -R4.reuse ;  /* 0x00008f0006077a23 */ /* 0x102fe20000010804 */
[----:B------:R-:W-:Y:S02]  /*53c0*/  MOV R6, R39 ;  /* 0x0000002700067202 */ /* 0x000fe40000000f00 */
[----:B------:R-:W-:Y:S05]  /*53d0*/  @!P0 FSEL R6, R39, -INF , !P1 ;  /* 0xff80000027068808 */ /* 0x000fea0004800000 */
[----:B------:R-:W-:Y:S01]  /*53e0*/  MUFU.EX2 R44, R7 ;  /* 0x00000007002c7308 */ /* 0x000fe20000000800 */
[----:B------:R-:W-:Y:S01]  /*53f0*/  @!P0 ISETP.GE.AND P1, PT, R15, R13, PT ;  /* 0x0000000d0f00820c */ /* 0x000fe20003f26270 */
[----:B------:R-:W-:Y:S08]  /*5400*/  FFMA.FTZ R6, R6, c[0x0][0x23c], -R4 ;  /* 0x00008f0006067a23 */ /* 0x000ff00000010804 */
[----:B------:R1:W-:Y:S02]  /*5410*/  MUFU.EX2 R43, R6 ;  /* 0x00000006002b7308 */ /* 0x0003e40000000800 */
[----:B-1----:R-:W-:Y:S02]  /*5420*/  MOV R6, R155 ;  /* 0x0000009b00067202 */ /* 0x002fe40000000f00 */
[----:B------:R-:W-:Y:S02]  /*5430*/  @!P0 FSEL R6, R155, -INF , !P1 ;  /* 0xff8000009b068808 */ /* 0x000fe40004800000 */
[----:B------:R-:W-:Y:S03]  /*5440*/  @!P0 ISETP.GE.AND P1, PT, R14, R13, PT ;  /* 0x0000000d0e00820c */ /* 0x000fe60003f26270 */
[--C-:B------:R-:W-:Y:S01]  /*5450*/  FFMA.FTZ R7, R6, c[0x0][0x23c], -R11.reuse ;  /* 0x00008f0006077a23 */ /* 0x100fe2000001080b */
[----:B------:R-:W-:Y:S02]  /*5460*/  MOV R6, R144 ;  /* 0x0000009000067202 */ /* 0x000fe40000000f00 */
[----:B------:R-:W-:Y:S01]  /*5470*/  @!P0 FSEL R6, R144, -INF , !P1 ;  /* 0xff80000090068808 */ /* 0x000fe20004800000 */
[----:B------:R1:W-:Y:S01]  /*5480*/  MUFU.EX2 R159, R7 ;  /* 0x00000007009f7308 */ /* 0x0003e20000000800 */
[-C--:B------:R-:W-:Y:S03]  /*5490*/  @!P0 ISETP.GE.AND P1, PT, R15, R12.reuse, PT ;  /* 0x0000000c0f00820c */ /* 0x080fe60003f26270 */
[--C-:B-1----:R-:W-:Y:S01]  /*54a0*/  FFMA.FTZ R7, R6, c[0x0][0x23c], -R11.reuse ;  /* 0x00008f0006077a23 */ /* 0x102fe2000001080b */
[----:B------:R-:W-:Y:S02]  /*54b0*/  MOV R6, R163 ;  /* 0x000000a300067202 */ /* 0x000fe40000000f00 */
[----:B------:R-:W-:Y:S03]  /*54c0*/  @!P0 FSEL R6, R163, -INF , !P1 ;  /* 0xff800000a3068808 */ /* 0x000fe60004800000 */
[----:B------:R1:W-:Y:S01]  /*54d0*/  MUFU.EX2 R158, R7 ;  /* 0x00000007009e7308 */ /* 0x0003e20000000800 */
[----:B------:R-:W-:Y:S01]  /*54e0*/  @!P0 ISETP.GE.AND P1, PT, R14, R12, PT ;  /* 0x0000000c0e00820c */ /* 0x000fe20003f26270 */
[--C-:B------:R-:W-:Y:S01]  /*54f0*/  FFMA.FTZ R14, R6, c[0x0][0x23c], -R10.reuse ;  /* 0x00008f00060e7a23 */ /* 0x100fe2000001080a */
[----:B------:R-:W-:Y:S02]  /*5500*/  MOV R6, R162 ;  /* 0x000000a200067202 */ /* 0x000fe40000000f00 */
[----:B------:R-:W-:Y:S05]  /*5510*/  @!P0 FSEL R6, R162, -INF , !P1 ;  /* 0xff800000a2068808 */ /* 0x000fea0004800000 */
[----:B------:R2:W-:Y:S01]  /*5520*/  MUFU.EX2 R248, R14 ;  /* 0x0000000e00f87308 */ /* 0x0005e20000000800 */
[--C-:B------:R-:W-:Y:S01]  /*5530*/  FFMA.FTZ R15, R6, c[0x0][0x23c], -R10.reuse ;  /* 0x00008f00060f7a23 */ /* 0x100fe2000001080a */
[C---:B------:R-:W-:Y:S08]  /*5540*/  @!P0 IADD3 R6, R0.reuse, 0x11, RZ ;  /* 0x0000001100068810 */ /* 0x040ff00007ffe0ff */
[----:B------:R3:W3:Y:S01]  /*5550*/  MUFU.EX2 R247, R15 ;  /* 0x0000000f00f77308 */ /* 0x0006e20000000800 */
[----:B-1----:R-:W-:Y:S04]  /*5560*/  @!P0 IADD3 R7, R0, 0x10, RZ ;  /* 0x0000001000078810 */ /* 0x002fe80007ffe0ff */
[-C--:B------:R-:W-:Y:S02]  /*5570*/  @!P0 ISETP.GE.AND P1, PT, R7, R13.reuse, PT ;  /* 0x0000000d0700820c */ /* 0x080fe40003f26270 */
[----:B--2---:R-:W-:Y:S02]  /*5580*/  MOV R14, R154 ;  /* 0x0000009a000e7202 */ /* 0x004fe40000000f00 */
[----:B------:R-:W-:Y:S02]  /*5590*/  @!P0 FSEL R14, R154, -INF , !P1 ;  /* 0xff8000009a0e8808 */ /* 0x000fe40004800000 */
[----:B------:R-:W-:Y:S03]  /*55a0*/  @!P0 ISETP.GE.AND P1, PT, R6, R13, PT ;  /* 0x0000000d0600820c */ /* 0x000fe60003f26270 */
[--C-:B---3--:R-:W-:Y:S01]  /*55b0*/  FFMA.FTZ R15, R14, c[0x0][0x23c], -R11.reuse ;  /* 0x00008f000e0f7a23 */ /* 0x108fe2000001080b */
[----:B------:R-:W-:Y:S02]  /*55c0*/  MOV R14, R153 ;  /* 0x00000099000e7202 */ /* 0x000fe40000000f00 */
[----:B------:R-:W-:Y:S01]  /*55d0*/  @!P0 FSEL R14, R153, -INF , !P1 ;  /* 0xff800000990e8808 */ /* 0x000fe20004800000 */
[----:B------:R1:W-:Y:S01]  /*55e0*/  MUFU.EX2 R157, R15 ;  /* 0x0000000f009d7308 */ /* 0x0003e20000000800 */
[-C--:B------:R-:W-:Y:S03]  /*55f0*/  @!P0 ISETP.GE.AND P1, PT, R7, R12.reuse, PT ;  /* 0x0000000c0700820c */ /* 0x080fe60003f26270 */
[----:B-1----:R-:W-:Y:S01]  /*5600*/  FFMA.FTZ R15, R14, c[0x0][0x23c], -R11 ;  /* 0x00008f000e0f7a23 */ /* 0x002fe2000001080b */
[----:B------:R-:W-:Y:S02]  /*5610*/  MOV R14, R165 ;  /* 0x000000a5000e7202 */ /* 0x000fe40000000f00 */
[----:B------:R-:W-:Y:S03]  /*5620*/  @!P0 FSEL R14, R165, -INF , !P1 ;  /* 0xff800000a50e8808 */ /* 0x000fe60004800000 */
[----:B------:R1:W-:Y:S01]  /*5630*/  MUFU.EX2 R156, R15 ;  /* 0x0000000f009c7308 */ /* 0x0003e20000000800 */
[----:B------:R-:W-:Y:S01]  /*5640*/  @!P0 ISETP.GE.AND P1, PT, R6, R12, PT ;  /* 0x0000000c0600820c */ /* 0x000fe20003f26270 */
[--C-:B-1----:R-:W-:Y:S01]  /*5650*/  FFMA.FTZ R15, R14, c[0x0][0x23c], -R10.reuse ;  /* 0x00008f000e0f7a23 */ /* 0x102fe2000001080a */
[----:B------:R-:W-:Y:S02]  /*5660*/  MOV R14, R164 ;  /* 0x000000a4000e7202 */ /* 0x000fe40000000f00 */
[----:B------:R-:W-:Y:S05]  /*5670*/  @!P0 FSEL R14, R164, -INF , !P1 ;  /* 0xff800000a40e8808 */ /* 0x000fea0004800000 */
[----:B------:R1:W-:Y:S01]  /*5680*/  MUFU.EX2 R246, R15 ;  /* 0x0000000f00f67308 */ /* 0x0003e20000000800 */
[----:B------:R-:W-:Y:S01]  /*5690*/  @!P0 ISETP.GE.AND P1, PT, R7, R9, PT ;  /* 0x000000090700820c */ /* 0x000fe20003f26270 */
[----:B-1----:R-:W-:Y:S01]  /*56a0*/  FFMA.FTZ R15, R14, c[0x0][0x23c], -R10 ;  /* 0x00008f000e0f7a23 */ /* 0x002fe2000001080a */
[----:B------:R-:W-:Y:S02]  /*56b0*/  MOV R14, R169 ;  /* 0x000000a9000e7202 */ /* 0x000fe40000000f00 */
[----:B------:R-:W-:Y:S05]  /*56c0*/  @!P0 FSEL R14, R169, -INF , !P1 ;  /* 0xff800000a90e8808 */ /* 0x000fea0004800000 */
[----:B------:R1:W-:Y:S01]  /*56d0*/  MUFU.EX2 R245, R15 ;  /* 0x0000000f00f57308 */ /* 0x0003e20000000800 */
[-C--:B------:R-:W-:Y:S01]  /*56e0*/  @!P0 ISETP.GE.AND P1, PT, R6, R9.reuse, PT ;  /* 0x000000090600820c */ /* 0x080fe20003f26270 */
[--C-:B-1----:R-:W-:Y:S01]  /*56f0*/  FFMA.FTZ R15, R14, c[0x0][0x23c], -R5.reuse ;  /* 0x00008f000e0f7a23 */ /* 0x102fe20000010805 */
[----:B------:R-:W-:Y:S02]  /*5700*/  MOV R14, R168 ;  /* 0x000000a8000e7202 */ /* 0x000fe40000000f00 */
[----:B------:R-:W-:Y:S05]  /*5710*/  @!P0 FSEL R14, R168, -INF , !P1 ;  /* 0xff800000a80e8808 */ /* 0x000fea0004800000 */
[----:B------:R-:W-:Y:S01]  /*5720*/  MUFU.EX2 R50, R15 ;  /* 0x0000000f00327308 */ /* 0x000fe20000000800 */
[----:B------:R-:W-:Y:S02]  /*5730*/  @!P0 ISETP.GE.AND P1, PT, R7, R8, PT ;  /* 0x000000080700820c */ /* 0x000fe40003f26270 */
[----:B------:R-:W-:Y:S01]  /*5740*/  MOV R7, R2 ;  /* 0x0000000200077202 */ /* 0x000fe20000000f00 */
[--C-:B------:R-:W-:Y:S01]  /*5750*/  FFMA.FTZ R14, R14, c[0x0][0x23c], -R5.reuse ;  /* 0x00008f000e0e7a23 */ /* 0x100fe20000010805 */
[----:B------:R-:W-:Y:S02]  /*5760*/  @!P0 FSEL R7, R2, -INF , !P1 ;  /* 0xff80000002078808 */ /* 0x000fe40004800000 */
[----:B------:R-:W-:Y:S02]  /*5770*/  @!P0 ISETP.GE.AND P1, PT, R6, R8, PT ;  /* 0x000000080600820c */ /* 0x000fe40003f26270 */
[C---:B------:R-:W-:Y:S01]  /*5780*/  @!P0 IADD3 R6, R0.reuse, 0x18, RZ ;  /* 0x0000001800068810 */ /* 0x040fe20007ffe0ff */
[----:B------:R1:W-:Y:S01]  /*5790*/  MUFU.EX2 R49, R14 ;  /* 0x0000000e00317308 */ /* 0x0003e20000000800 */
[----:B------:R-:W-:Y:S02]  /*57a0*/  @!P0 IADD3 R0, R0, 0x19, RZ ;  /* 0x0000001900008810 */ /* 0x000fe40007ffe0ff */
[-C--:B------:R-:W-:Y:S01]  /*57b0*/  @!P0 ISETP.GE.AND P2, PT, R6, R9.reuse, PT ;  /* 0x000000090600820c */ /* 0x080fe20003f46270 */
[--C-:B-1----:R-:W-:Y:S01]  /*57c0*/  FFMA.FTZ R14, R7, c[0x0][0x23c], -R4.reuse ;  /* 0x00008f00070e7a23 */ /* 0x102fe20000010804 */
[----:B------:R-:W-:Y:S02]  /*57d0*/  MOV R7, R252 ;  /* 0x000000fc00077202 */ /* 0x000fe40000000f00 */
[----:B------:R-:W-:Y:S03]  /*57e0*/  @!P0 FSEL R7, R252, -INF , !P1 ;  /* 0xff800000fc078808 */ /* 0x000fe60004800000 */
[----:B------:R1:W-:Y:S01]  /*57f0*/  MUFU.EX2 R38, R14 ;  /* 0x0000000e00267308 */ /* 0x0003e20000000800 */
[----:B------:R-:W-:Y:S01]  /*5800*/  @!P0 ISETP.GE.AND P1, PT, R0, R9, PT ;  /* 0x000000090000820c */ /* 0x000fe20003f26270 */
[--C-:B------:R-:W-:Y:S01]  /*5810*/  FFMA.FTZ R15, R7, c[0x0][0x23c], -R4.reuse ;  /* 0x00008f00070f7a23 */ /* 0x100fe20000010804 */
[----:B------:R-:W-:Y:S02]  /*5820*/  MOV R7, R160 ;  /* 0x000000a000077202 */ /* 0x000fe40000000f00 */
[----:B------:R-:W-:Y:S02]  /*5830*/  @!P0 FSEL R7, R160, -INF , !P1 ;  /* 0xff800000a0078808 */ /* 0x000fe40004800000 */
[----:B------:R-:W-:Y:S03]  /*5840*/  @!P0 ISETP.GE.AND P1, PT, R6, R8, PT ;  /* 0x000000080600820c */ /* 0x000fe60003f26270 */
[----:B------:R-:W-:Y:S01]  /*5850*/  MUFU.EX2 R37, R15 ;  /* 0x0000000f00257308 */ /* 0x000fe20000000800 */
[----:B-1----:R-:W-:Y:S02]  /*5860*/  MOV R14, R161 ;  /* 0x000000a1000e7202 */ /* 0x002fe40000000f00 */
[----:B------:R-:W-:Y:S05]  /*5870*/  @!P0 FSEL R14, R161, -INF , !P2 ;  /* 0xff800000a10e8808 */ /* 0x000fea0005000000 */
[--C-:B------:R-:W-:Y:S02]  /*5880*/  FFMA.FTZ R9, R14, c[0x0][0x23c], -R5.reuse ;  /* 0x00008f000e097a23 */ /* 0x100fe40000010805 */
[----:B------:R-:W-:Y:S01]  /*5890*/  FFMA.FTZ R5, R7, c[0x0][0x23c], -R5 ;  /* 0x00008f0007057a23 */ /* 0x000fe20000010805 */
[----:B------:R-:W-:Y:S01]  /*58a0*/  MOV R7, R244 ;  /* 0x000000f400077202 */ /* 0x000fe20000000f00 */
[----:B------:R-:W-:Y:S01]  /*58b0*/  MUFU.EX2 R48, R9 ;  /* 0x0000000900307308 */ /* 0x000fe20000000800 */
[----:B------:R-:W-:Y:S02]  /*58c0*/  @!P0 FSEL R7, R244, -INF , !P1 ;  /* 0xff800000f4078808 */ /* 0x000fe40004800000 */
[-C--:B------:R-:W-:Y:S03]  /*58d0*/  @!P0 ISETP.GE.AND P1, PT, R6, R13.reuse, PT ;  /* 0x0000000d0600820c */ /* 0x080fe60003f26270 */
[----:B------:R-:W-:Y:S04]  /*58e0*/  FFMA.FTZ R7, R7, c[0x0][0x23c], -R4 ;  /* 0x00008f0007077a23 */ /* 0x000fe80000010804 */
[----:B------:R1:W-:Y:S10]  /*58f0*/  MUFU.EX2 R47, R5 ;  /* 0x00000005002f7308 */ /* 0x0003f40000000800 */
[----:B------:R2:W-:Y:S01]  /*5900*/  MUFU.EX2 R36, R7 ;  /* 0x0000000700247308 */ /* 0x0005e20000000800 */
[----:B-1----:R-:W-:Y:S02]  /*5910*/  MOV R5, R148 ;  /* 0x0000009400057202 */ /* 0x002fe40000000f00 */
[----:B------:R-:W-:Y:S02]  /*5920*/  @!P0 FSEL R5, R148, -INF , !P1 ;  /* 0xff80000094058808 */ /* 0x000fe40004800000 */
[----:B------:R-:W-:Y:S03]  /*5930*/  @!P0 ISETP.GE.AND P1, PT, R0, R13, PT ;  /* 0x0000000d0000820c */ /* 0x000fe60003f26270 */
[--C-:B--2---:R-:W-:Y:S01]  /*5940*/  FFMA.FTZ R7, R5, c[0x0][0x23c], -R11.reuse ;  /* 0x00008f0005077a23 */ /* 0x104fe2000001080b */
[----:B------:R-:W-:Y:S02]  /*5950*/  MOV R5, R147 ;  /* 0x0000009300057202 */ /* 0x000fe40000000f00 */
[----:B------:R-:W-:Y:S01]  /*5960*/  @!P0 FSEL R5, R147, -INF , !P1 ;  /* 0xff80000093058808 */ /* 0x000fe20004800000 */
[----:B------:R1:W-:Y:S01]  /*5970*/  MUFU.EX2 R152, R7 ;  /* 0x0000000700987308 */ /* 0x0003e20000000800 */
[----:B------:R-:W-:Y:S03]  /*5980*/  @!P0 ISETP.GE.AND P1, PT, R6, R12, PT ;  /* 0x0000000c0600820c */ /* 0x000fe60003f26270 */
[----:B------:R-:W-:Y:S01]  /*5990*/  FFMA.FTZ R11, R5, c[0x0][0x23c], -R11 ;  /* 0x00008f00050b7a23 */ /* 0x000fe2000001080b */
[----:B------:R-:W-:Y:S02]  /*59a0*/  MOV R5, R150 ;  /* 0x0000009600057202 */ /* 0x000fe40000000f00 */
[----:B------:R-:W-:Y:S02]  /*59b0*/  @!P0 FSEL R5, R150, -INF , !P1 ;  /* 0xff80000096058808 */ /* 0x000fe40004800000 */
[C---:B------:R-:W-:Y:S01]  /*59c0*/  @!P0 ISETP.GE.AND P1, PT, R0.reuse, R12, PT ;  /* 0x0000000c0000820c */ /* 0x040fe20003f26270 */
[----:B------:R-:W4:Y:S02]  /*59d0*/  MUFU.EX2 R151, R11 ;  /* 0x0000000b00977308 */ /* 0x000f240000000800 */
[--C-:B------:R-:W-:Y:S01]  /*59e0*/  FFMA.FTZ R6, R5, c[0x0][0x23c], -R10.reuse ;  /* 0x00008f0005067a23 */ /* 0x100fe2000001080a */
[----:B------:R-:W-:Y:S02]  /*59f0*/  MOV R5, R149 ;  /* 0x0000009500057202 */ /* 0x000fe40000000f00 */
[----:B------:R-:W-:Y:S02]  /*5a00*/  @!P0 FSEL R5, R149, -INF , !P1 ;  /* 0xff80000095058808 */ /* 0x000fe40004800000 */
[----:B------:R-:W-:Y:S02]  /*5a10*/  @!P0 ISETP.GE.AND P1, PT, R0, R8, PT ;  /* 0x000000080000820c */ /* 0x000fe40003f26270 */
[----:B------:R-:W-:Y:S01]  /*5a20*/  F2FP.PACK_AB R0, R146, R249 ;  /* 0x000000f99200723e */ /* 0x000fe200000000ff */
[----:B------:R-:W-:Y:S01]  /*5a30*/  FFMA.FTZ R10, R5, c[0x0][0x23c], -R10 ;  /* 0x00008f00050a7a23 */ /* 0x000fe2000001080a */
[----:B----4-:R-:W-:Y:S01]  /*5a40*/  MOV R5, R243 ;  /* 0x000000f300057202 */ /* 0x010fe20000000f00 */
[----:B------:R3:W-:Y:S01]  /*5a50*/  MUFU.EX2 R167, R6 ;  /* 0x0000000600a77308 */ /* 0x0007e20000000800 */
[----:B------:R-:W-:Y:S01]  /*5a60*/  @!P0 FSEL R5, R243, -INF , !P1 ;  /* 0xff800000f3058808 */ /* 0x000fe20004800000 */
[----:B------:R4:W-:Y:S01]  /*5a70*/  STS [R236+0x13000], R0 ;  /* 0x01300000ec007388 */ /* 0x0009e20000000800 */
[----:B-1----:R-:W-:Y:S02]  /*5a80*/  F2FP.PACK_AB R7, R57, R58 ;  /* 0x0000003a3907723e */ /* 0x002fe400000000ff */
[----:B------:R-:W-:Y:S01]  /*5a90*/  IADD3 R142, P0, R142, UR10, RZ ;  /* 0x0000000a8e8e7c10 */ /* 0x000fe2000ff1e0ff */
[----:B------:R-:W-:Y:S01]  /*5aa0*/  FFMA.FTZ R4, R5, c[0x0][0x23c], -R4 ;  /* 0x00008f0005047a23 */ /* 0x000fe20000010804 */
[----:B------:R-:W-:Y:S01]  /*5ab0*/  F2FP.PACK_AB R5, R45, R46 ;  /* 0x0000002e2d05723e */ /* 0x000fe200000000ff */
[----:B------:R1:W-:Y:S01]  /*5ac0*/  STS [R236+0x13400], R7 ;  /* 0x01340007ec007388 */ /* 0x0003e20000000800 */
[----:B------:R-:W-:Y:S01]  /*5ad0*/  IADD3.X R143, R140, UR9, RZ, P0, !PT ;  /* 0x000000098c8f7c10 */ /* 0x000fe200087fe4ff */
[----:B------:R4:W-:Y:S01]  /*5ae0*/  MUFU.EX2 R3, R4 ;  /* 0x0000000400037308 */ /* 0x0009e20000000800 */
[----:B------:R-:W-:Y:S03]  /*5af0*/  PLOP3.LUT P0, PT, PT, PT, UP3, 0x80, 0x0 ;  /* 0x000000000000781c */ /* 0x000fe60003f0f038 */
[----:B------:R-:W2:Y:S06]  /*5b00*/  LDG.E R140, [R142.64] ;  /* 0x0000000c8e8c7981 */ /* 0x000eac000c1e1900 */
[----:B------:R-:W4:Y:S01]  /*5b10*/  MUFU.EX2 R166, R10 ;  /* 0x0000000a00a67308 */ /* 0x000f220000000800 */
[----:B---3--:R-:W-:Y:S02]  /*5b20*/  F2FP.PACK_AB R6, R55, R56 ;  /* 0x000000383706723e */ /* 0x008fe400000000ff */
[----:B----4-:R-:W-:Y:S05]  /*5b30*/  F2FP.PACK_AB R0, R247, R248 ;  /* 0x000000f8f700723e */ /* 0x010fea00000000ff */
[----:B------:R3:W-:Y:S01]  /*5b40*/  STS [R235+0x13400], R0 ;  /* 0x01340000eb007388 */ /* 0x0007e20000000800 */
[----:B-1----:R-:W-:Y:S02]  /*5b50*/  F2FP.PACK_AB R7, R53, R54 ;  /* 0x000000363507723e */ /* 0x002fe400000000ff */
[----:B------:R-:W-:Y:S05]  /*5b60*/  F2FP.PACK_AB R4, R158, R159 ;  /* 0x0000009f9e04723e */ /* 0x000fea00000000ff */
[----:B------:R1:W-:Y:S04]  /*5b70*/  STS [R235+0x13000], R4 ;  /* 0x01300004eb007388 */ /* 0x0003e80000000800 */
[----:B------:R4:W-:Y:S04]  /*5b80*/  STS [R236+0x14000], R6 ;  /* 0x01400006ec007388 */ /* 0x0009e80000000800 */
[----:B------:R4:W-:Y:S04]  /*5b90*/  STS [R236+0x14400], R5 ;  /* 0x01440005ec007388 */ /* 0x0009e80000000800 */
[----:B------:R4:W-:Y:S01]  /*5ba0*/  STS [R235+0x14000], R7 ;  /* 0x01400007eb007388 */ /* 0x0009e20000000800 */
[----:B---3--:R-:W-:Y:S02]  /*5bb0*/  F2FP.PACK_AB R0, R151, R152 ;  /* 0x000000989700723e */ /* 0x008fe400000000ff */
[----:B-1----:R-:W-:Y:S02]  /*5bc0*/  F2FP.PACK_AB R4, R245, R246 ;  /* 0x000000f6f504723e */ /* 0x002fe400000000ff */
[----:B----4-:R-:W-:Y:S02]  /*5bd0*/  F2FP.PACK_AB R6, R43, R44 ;  /* 0x0000002c2b06723e */ /* 0x010fe400000000ff */
[----:B------:R-:W-:Y:S03]  /*5be0*/  F2FP.PACK_AB R5, R156, R157 ;  /* 0x0000009d9c05723e */ /* 0x000fe600000000ff */
[----:B------:R1:W-:Y:S01]  /*5bf0*/  STS [R235+0x14400], R6 ;  /* 0x01440006eb007388 */ /* 0x0003e20000000800 */
[----:B------:R-:W-:Y:S03]  /*5c00*/  F2FP.PACK_AB R7, R49, R50 ;  /* 0x000000323107723e */ /* 0x000fe600000000ff */
[----:B------:R3:W-:Y:S04]  /*5c10*/  STS [R234+0x13000], R5 ;  /* 0x01300005ea007388 */ /* 0x0007e80000000800 */
[----:B------:R4:W-:Y:S04]  /*5c20*/  STS [R234+0x13400], R4 ;  /* 0x01340004ea007388 */ /* 0x0009e80000000800 */
[----:B------:R4:W-:Y:S01]  /*5c30*/  STS [R233+0x13000], R0 ;  /* 0x01300000e9007388 */ /* 0x0009e20000000800 */
[----:B-1----:R-:W-:Y:S02]  /*5c40*/  F2FP.PACK_AB R6, R37, R38 ;  /* 0x000000262506723e */ /* 0x002fe400000000ff */
[----:B---3--:R-:W-:Y:S02]  /*5c50*/  F2FP.PACK_AB R5, R166, R167 ;  /* 0x000000a7a605723e */ /* 0x008fe400000000ff */
[----:B----4-:R-:W-:Y:S03]  /*5c60*/  F2FP.PACK_AB R4, R47, R48 ;  /* 0x000000302f04723e */ /* 0x010fe600000000ff */
[----:B------:R-:W-:Y:S01]  /*5c70*/  STS [R233+0x13400], R5 ;  /* 0x01340005e9007388 */ /* 0x000fe20000000800 */
[----:B------:R-:W-:Y:S03]  /*5c80*/  F2FP.PACK_AB R0, R3, R36 ;  /* 0x000000240300723e */ /* 0x000fe600000000ff */
[----:B------:R-:W-:Y:S04]  /*5c90*/  STS [R234+0x14000], R7 ;  /* 0x01400007ea007388 */ /* 0x000fe80000000800 */
[----:B------:R-:W-:Y:S04]  /*5ca0*/  STS [R234+0x14400], R6 ;  /* 0x01440006ea007388 */ /* 0x000fe80000000800 */
[----:B------:R-:W-:Y:S04]  /*5cb0*/  STS [R233+0x14000], R4 ;  /* 0x01400004e9007388 */ /* 0x000fe80000000800 */
[----:B------:R1:W-:Y:S04]  /*5cc0*/  STS [R233+0x14400], R0 ;  /* 0x01440000e9007388 */ /* 0x0003e80000000800 */
[----:B------:R-:W3:Y:S08]  /*5cd0*/  LDSM.16.M88.4 R32, [R223+0x6000] ;  /* 0x00600000df20783b */ /* 0x000ef00000000200 */
[----:B------:R-:W4:Y:S08]  /*5ce0*/  LDSM.16.M88.4 R28, [R223+0x6800] ;  /* 0x00680000df1c783b */ /* 0x000f300000000200 */
[----:B------:R-:W4:Y:S01]  /*5cf0*/  LDSM.16.M88.4 R132, [R224+0x6000] ;  /* 0x00600000e084783b */ /* 0x000f220000000200 */
[----:B-1----:R-:W-:Y:S07]  /*5d00*/  FFMA.FTZ R0, -R141, R141, 1 ;  /* 0x3f8000008d007423 */ /* 0x002fee000001018d */
[----:B------:R-:W1:Y:S01]  /*5d10*/  LDSM.16.M88.4 R136, [R224+0x6800] ;  /* 0x00680000e088783b */ /* 0x000e620000000200 */
[----:B------:R-:W-:Y:S01]  /*5d20*/  FMUL.FTZ R0, R0, c[0x0][0x2ec] ;  /* 0x0000bb0000007a20 */ /* 0x000fe20000410000 */
        /* <DEDUP_REMOVED lines=51> */
[----:B--2---:R-:W-:Y:S01]  /*6060*/  FADD.FTZ R5, -R140, R5 ;  /* 0x000000058c057221 */ /* 0x004fe20000010100 */
[C---:B------:R-:W-:Y:S03]  /*6070*/  HMMA.16816.F32 R16, R132.reuse, R214, R16 ;  /* 0x000000d68410723c */ /* 0x040fe60000001810 */
[----:B------:R-:W-:Y:S02]  /*6080*/  FMUL.FTZ R141, R146, R5 ;  /* 0x00000005928d7220 */ /* 0x000fe40000410000 */
[----:B------:R-:W-:Y:S01]  /*6090*/  FADD.FTZ R4, -R140, R4 ;  /* 0x000000048c047221 */ /* 0x000fe20000010100 */
[----:B------:R1:W2:Y:S02]  /*60a0*/  LDG.E R5, [R142.64+0x20] ;  /* 0x0000200c8e057981 */ /* 0x0002a4000c1e1900 */
[-C--:B------:R-:W-:Y:S01]  /*60b0*/  HMMA.16816.F32 R20, R132, R216.reuse, R20 ;  /* 0x000000d88414723c */ /* 0x080fe20000001814 */
[----:B------:R-:W-:Y:S04]  /*60c0*/  FMUL.FTZ R4, R249, R4 ;  /* 0x00000004f9047220 */ /* 0x000fe80000410000 */
[----:B------:R-:W-:Y:S02]  /*60d0*/  FMUL.FTZ R146, R4, R0 ;  /* 0x0000000004927220 */ /* 0x000fe40000410000 */
[----:B------:R1:W3:Y:S01]  /*60e0*/  LDG.E R4, [R142.64+0x80] ;  /* 0x0000800c8e047981 */ /* 0x0002e2000c1e1900 */
[C---:B------:R-:W-:Y:S03]  /*60f0*/  HMMA.16816.F32 R24, R136.reuse, R216, R24 ;  /* 0x000000d88818723c */ /* 0x040fe60000001818 */
[----:B------:R1:W4:Y:S05]  /*6100*/  LDG.E R0, [R142.64+0xa0] ;  /* 0x0000a00c8e007981 */ /* 0x00032a000c1e1900 */
[C---:B------:R-:W-:Y:S01]  /*6110*/  FADD.FTZ R16, -R140.reuse, R16 ;  /* 0x000000108c107221 */ /* 0x040fe20000010100 */
[-C--:B------:R-:W-:Y:S03]  /*6120*/  HMMA.16816.F32 R28, R136, R218.reuse, R28 ;  /* 0x000000da881c723c */ /* 0x080fe6000000181c */
[C---:B------:R-:W-:Y:S04]  /*6130*/  FADD.FTZ R17, -R140.reuse, R17 ;  /* 0x000000118c117221 */ /* 0x040fe80000010100 */
[C---:B------:R-:W-:Y:S01]  /*6140*/  FADD.FTZ R20, -R140.reuse, R20 ;  /* 0x000000148c147221 */ /* 0x040fe20000010100 */
[----:B------:R-:W-:Y:S01]  /*6150*/  HMMA.16816.F32 R32, R132, R218, R32 ;  /* 0x000000da8420723c */ /* 0x000fe20000001820 */
[----:B------:R-:W-:Y:S03]  /*6160*/  FADD.FTZ R21, -R140, R21 ;  /* 0x000000158c157221 */ /* 0x000fe60000010100 */
[----:B------:R-:W-:Y:S03]  /*6170*/  FFMA.FTZ R136, -R150, R150, 1 ;  /* 0x3f80000096887423 */ /* 0x000fe60000010196 */
[----:B------:R-:W-:Y:S02]  /*6180*/  FFMA.FTZ R132, -R145, R145, 1 ;  /* 0x3f80000091847423 */ /* 0x000fe40000010191 */
[----:B------:R-:W-:Y:S03]  /*6190*/  FMUL.FTZ R133, R159, R16 ;  /* 0x000000109f857220 */ /* 0x000fe60000410000 */
[----:B------:R-:W-:Y:S02]  /*61a0*/  FMUL.FTZ R132, R132, c[0x0][0x2ec] ;  /* 0x0000bb0084847a20 */ /* 0x000fe40000410000 */
[----:B------:R-:W-:Y:S02]  /*61b0*/  FFMA.FTZ R16, -R144, R144, 1 ;  /* 0x3f80000090107423 */ /* 0x000fe40000010190 */
[----:B------:R-:W-:Y:S02]  /*61c0*/  FMUL.FTZ R145, R141, R132 ;  /* 0x000000848d917220 */ /* 0x000fe40000410000 */
[----:B------:R-:W-:Y:S02]  /*61d0*/  FMUL.FTZ R132, R158, R17 ;  /* 0x000000119e847220 */ /* 0x000fe40000410000 */
[----:B------:R-:W-:Y:S02]  /*61e0*/  FFMA.FTZ R17, -R155, R155, 1 ;  /* 0x3f8000009b117423 */ /* 0x000fe4000001019b */
[----:B------:R-:W-:Y:S02]  /*61f0*/  FMUL.FTZ R16, R16, c[0x0][0x2ec] ;  /* 0x0000bb0010107a20 */ /* 0x000fe40000410000 */
[----:B------:R-:W-:Y:S02]  /*6200*/  FMUL.FTZ R17, R17, c[0x0][0x2ec] ;  /* 0x0000bb0011117a20 */ /* 0x000fe40000410000 */
[----:B------:R-:W-:Y:S02]  /*6210*/  FMUL.FTZ R135, R157, R20 ;  /* 0x000000149d877220 */ /* 0x000fe40000410000 */
[C---:B------:R-:W-:Y:S02]  /*6220*/  FADD.FTZ R20, -R140.reuse, R32 ;  /* 0x000000208c147221 */ /* 0x040fe40000010100 */
[----:B------:R-:W-:Y:S02]  /*6230*/  FADD.FTZ R32, -R140, R33 ;  /* 0x000000218c207221 */ /* 0x000fe40000010100 */
[----:B------:R-:W-:Y:S02]  /*6240*/  FMUL.FTZ R144, R133, R17 ;  /* 0x0000001185907220 */ /* 0x000fe40000410000 */
[----:B-1----:R-:W-:Y:S02]  /*6250*/  FMUL.FTZ R143, R132, R16 ;  /* 0x00000010848f7220 */ /* 0x002fe40000410000 */
[----:B------:R-:W-:Y:S01]  /*6260*/  FFMA.FTZ R17, -R148, R148, 1 ;  /* 0x3f80000094117423 */ /* 0x000fe20000010194 */
[----:B------:R-:W-:Y:S01]  /*6270*/  MOV R148, R238 ;  /* 0x000000ee00947202 */ /* 0x000fe20000000f00 */
[----:B------:R-:W-:Y:S02]  /*6280*/  FFMA.FTZ R16, -R147, R147, 1 ;  /* 0x3f80000093107423 */ /* 0x000fe40000010193 */
[----:B------:R-:W-:Y:S02]  /*6290*/  FMUL.FTZ R33, R152, R20 ;  /* 0x0000001498217220 */ /* 0x000fe40000410000 */
[----:B------:R-:W-:Y:S02]  /*62a0*/  FMUL.FTZ R32, R151, R32 ;  /* 0x0000002097207220 */ /* 0x000fe40000410000 */
[----:B------:R-:W-:Y:S02]  /*62b0*/  FMUL.FTZ R17, R17, c[0x0][0x2ec] ;  /* 0x0000bb0011117a20 */ /* 0x000fe40000410000 */
[----:B------:R-:W-:Y:S02]  /*62c0*/  FMUL.FTZ R16, R16, c[0x0][0x2ec] ;  /* 0x0000bb0010107a20 */ /* 0x000fe40000410000 */
[----:B------:R-:W-:Y:S02]  /*62d0*/  FMUL.FTZ R140, R33, R17 ;  /* 0x00000011218c7220 */ /* 0x000fe40000410000 */
[----:B------:R-:W-:Y:S02]  /*62e0*/  FMUL.FTZ R139, R32, R16 ;  /* 0x00000010208b7220 */ /* 0x000fe40000410000 */
[----:B------:R-:W-:Y:S02]  /*62f0*/  FMUL.FTZ R134, R156, R21 ;  /* 0x000000159c867220 */ /* 0x000fe40000410000 */
[----:B------:R-:W-:Y:S02]  /*6300*/  FFMA.FTZ R21, -R154, R154, 1 ;  /* 0x3f8000009a157423 */ /* 0x000fe4000001019a */
[----:B------:R-:W-:Y:S02]  /*6310*/  FMUL.FTZ R136, R136, c[0x0][0x2ec] ;  /* 0x0000bb0088887a20 */ /* 0x000fe40000410000 */
[----:B------:R-:W-:Y:S02]  /*6320*/  FMUL.FTZ R21, R21, c[0x0][0x2ec] ;  /* 0x0000bb0015157a20 */ /* 0x000fe40000410000 */
[----:B------:R-:W-:Y:S02]  /*6330*/  FFMA.FTZ R132, -R163, R163, 1 ;  /* 0x3f800000a3847423 */ /* 0x000fe400000101a3 */
[----:B------:R-:W-:Y:S02]  /*6340*/  FMUL.FTZ R142, R135, R21 ;  /* 0x00000015878e7220 */ /* 0x000fe40000410000 */
[----:B------:R-:W-:Y:S01]  /*6350*/  FFMA.FTZ R135, -R149, R149, 1 ;  /* 0x3f80000095877423 */ /* 0x000fe20000010195 */
[----:B------:R-:W-:Y:S01]  /*6360*/  MOV R149, R237 ;  /* 0x000000ed00957202 */ /* 0x000fe20000000f00 */
[----:B------:R-:W-:Y:S02]  /*6370*/  FMUL.FTZ R132, R132, c[0x0][0x2ec] ;  /* 0x0000bb0084847a20 */ /* 0x000fe40000410000 */
[----:B------:R-:W-:Y:S02]  /*6380*/  FMUL.FTZ R135, R135, c[0x0][0x2ec] ;  /* 0x0000bb0087877a20 */ /* 0x000fe40000410000 */
[----:B------:R-:W-:Y:S02]  /*6390*/  FFMA.FTZ R32, -R52, R52, 1 ;  /* 0x3f80000034207423 */ /* 0x000fe40000010134 */
[----:B------:R-:W-:Y:S02]  /*63a0*/  FFMA.FTZ R20, -R153, R153, 1 ;  /* 0x3f80000099147423 */ /* 0x000fe40000010199 */
[----:B------:R-:W-:Y:S02]  /*63b0*/  FMUL.FTZ R32, R32, c[0x0][0x2ec] ;  /* 0x0000bb0020207a20 */ /* 0x000fe40000410000 */
[----:B------:R-:W-:Y:S02]  /*63c0*/  FMUL.FTZ R20, R20, c[0x0][0x2ec] ;  /* 0x0000bb0014147a20 */ /* 0x000fe40000410000 */
[----:B------:R-:W-:Y:S02]  /*63d0*/  FFMA.FTZ R133, -R164, R164, 1 ;  /* 0x3f800000a4857423 */ /* 0x000fe400000101a4 */
[----:B------:R-:W-:Y:S02]  /*63e0*/  FMUL.FTZ R141, R134, R20 ;  /* 0x00000014868d7220 */ /* 0x000fe40000410000 */
[----:B------:R-:W-:Y:S02]  /*63f0*/  FFMA.FTZ R134, -R165, R165, 1 ;  /* 0x3f800000a5867423 */ /* 0x000fe400000101a5 */
[----:B------:R-:W-:Y:S02]  /*6400*/  FMUL.FTZ R133, R133, c[0x0][0x2ec] ;  /* 0x0000bb0085857a20 */ /* 0x000fe40000410000 */
[----:B------:R-:W-:Y:S02]  /*6410*/  FMUL.FTZ R134, R134, c[0x0][0x2ec] ;  /* 0x0000bb0086867a20 */ /* 0x000fe40000410000 */
[----:B------:R-:W-:Y:S02]  /*6420*/  FFMA.FTZ R20, -R2, R2, 1 ;  /* 0x3f80000002147423 */ /* 0x000fe40000010102 */
[----:B------:R-:W-:Y:S02]  /*6430*/  FFMA.FTZ R33, -R250, R250, 1 ;  /* 0x3f800000fa217423 */ /* 0x000fe400000101fa */
[----:B------:R-:W-:Y:S02]  /*6440*/  FFMA.FTZ R21, -R243, R243, 1 ;  /* 0x3f800000f3157423 */ /* 0x000fe400000101f3 */
[----:B------:R-:W-:Y:S02]  /*6450*/  FMUL.FTZ R33, R33, c[0x0][0x2ec] ;  /* 0x0000bb0021217a20 */ /* 0x000fe40000410000 */
[----:B------:R-:W-:Y:S02]  /*6460*/  FMUL.FTZ R20, R20, c[0x0][0x2ec] ;  /* 0x0000bb0014147a20 */ /* 0x000fe40000410000 */
[----:B------:R-:W-:Y:S02]  /*6470*/  FMUL.FTZ R21, R21, c[0x0][0x2ec] ;  /* 0x0000bb0015157a20 */ /* 0x000fe40000410000 */
[C---:B--2---:R-:W-:Y:S02]  /*6480*/  FADD.FTZ R17, -R5.reuse, R6 ;  /* 0x0000000605117221 */ /* 0x044fe40000010100 */
[----:B------:R-:W-:Y:S02]  /*6490*/  FADD.FTZ R16, -R5, R7 ;  /* 0x0000000705107221 */ /* 0x000fe40000010100 */
[----:B------:R-:W-:Y:S02]  /*64a0*/  FFMA.FTZ R6, -R170, R170, 1 ;  /* 0x3f800000aa067423 */ /* 0x000fe400000101aa */
[----:B------:R-:W-:Y:S02]  /*64b0*/  FFMA.FTZ R7, -R171, R171, 1 ;  /* 0x3f800000ab077423 */ /* 0x000fe400000101ab */
[----:B------:R-:W-:Y:S02]  /*64c0*/  FMUL.FTZ R16, R57, R16 ;  /* 0x0000001039107220 */ /* 0x000fe40000410000 */
[----:B------:R-:W-:Y:S02]  /*64d0*/  FMUL.FTZ R6, R6, c[0x0][0x2ec] ;  /* 0x0000bb0006067a20 */ /* 0x000fe40000410000 */
[----:B------:R-:W-:Y:S02]  /*64e0*/  FMUL.FTZ R17, R58, R17 ;  /* 0x000000113a117220 */ /* 0x000fe40000410000 */
[----:B------:R-:W-:Y:S01]  /*64f0*/  FMUL.FTZ R7, R7, c[0x0][0x2ec] ;  /* 0x0000bb0007077a20 */ /* 0x000fe20000410000 */
[----:B------:R1:W5:Y:S01]  /*6500*/  LDL.LU R58, [R1+0xc0] ;  /* 0x0000c000013a7983 */ /* 0x0003620000300800 */
[C---:B------:R-:W-:Y:S02]  /*6510*/  FADD.FTZ R18, -R5.reuse, R18 ;  /* 0x0000001205127221 */ /* 0x040fe40000010100 */
[C---:B------:R-:W-:Y:S01]  /*6520*/  FADD.FTZ R19, -R5.reuse, R19 ;  /* 0x0000001305137221 */ /* 0x040fe20000010100 */
[----:B------:R1:W5:Y:S01]  /*6530*/  LDL.LU R57, [R1+0xbc] ;  /* 0x0000bc0001397983 */ /* 0x0003620000300800 */
[----:B------:R-:W-:Y:S02]  /*6540*/  FMUL.FTZ R137, R16, R6 ;  /* 0x0000000610897220 */ /* 0x000fe40000410000 */
[----:B------:R-:W-:Y:S02]  /*6550*/  FFMA.FTZ R6, -R162, R162, 1 ;  /* 0x3f800000a2067423 */ /* 0x000fe400000101a2 */
[----:B------:R-:W-:Y:S02]  /*6560*/  FADD.FTZ R34, -R5, R34 ;  /* 0x0000002205227221 */ /* 0x000fe40000010100 */
[----:B------:R-:W-:Y:S02]  /*6570*/  FMUL.FTZ R138, R17, R7 ;  /* 0x00000007118a7220 */ /* 0x000fe40000410000 */
[----:B------:R-:W-:Y:S02]  /*6580*/  FMUL.FTZ R7, R248, R18 ;  /* 0x00000012f8077220 */ /* 0x000fe40000410000 */
[----:B------:R-:W-:Y:S02]  /*6590*/  FMUL.FTZ R16, R247, R19 ;  /* 0x00000013f7107220 */ /* 0x000fe40000410000 */
[C---:B------:R-:W-:Y:S02]  /*65a0*/  FADD.FTZ R17, -R5.reuse, R22 ;  /* 0x0000001605117221 */ /* 0x040fe40000010100 */
[C---:B------:R-:W-:Y:S02]  /*65b0*/  FADD.FTZ R18, -R5.reuse, R23 ;  /* 0x0000001705127221 */ /* 0x040fe40000010100 */
[----:B------:R-:W-:Y:S02]  /*65c0*/  FMUL.FTZ R6, R6, c[0x0][0x2ec] ;  /* 0x0000bb0006067a20 */ /* 0x000fe40000410000 */
[----:B------:R-:W-:Y:S02]  /*65d0*/  FADD.FTZ R19, -R5, R35 ;  /* 0x0000002305137221 */ /* 0x000fe40000010100 */
[----:B------:R-:W-:Y:S02]  /*65e0*/  FMUL.FTZ R5, R167, R34 ;  /* 0x00000022a7057220 */ /* 0x000fe40000410000 */
[----:B------:R-:W-:Y:S02]  /*65f0*/  FMUL.FTZ R35, R16, R6 ;  /* 0x0000000610237220 */ /* 0x000fe40000410000 */
[----:B------:R-:W-:Y:S02]  /*6600*/  FMUL.FTZ R6, R166, R19 ;  /* 0x00000013a6067220 */ /* 0x000fe40000410000 */
[----:B------:R-:W-:Y:S02]  /*6610*/  FMUL.FTZ R136, R5, R136 ;  /* 0x0000008805887220 */ /* 0x000fe40000410000 */
[----:B---3--:R-:W-:Y:S02]  /*6620*/  FADD.FTZ R5, -R4, R8 ;  /* 0x0000000804057221 */ /* 0x008fe40000010100 */
[----:B------:R-:W-:Y:S02]  /*6630*/  FMUL.FTZ R135, R6, R135 ;  /* 0x0000008706877220 */ /* 0x000fe40000410000 */
[----:B------:R-:W-:Y:S02]  /*6640*/  FADD.FTZ R6, -R4, R9 ;  /* 0x0000000904067221 */ /* 0x000fe40000010100 */
[----:B------:R-:W-:Y:S02]  /*6650*/  FMUL.FTZ R5, R56, R5 ;  /* 0x0000000538057220 */ /* 0x000fe40000410000 */
[----:B------:R-:W-:Y:S01]  /*6660*/  FMUL.FTZ R132, R7, R132 ;  /* 0x0000008407847220 */ /* 0x000fe20000410000 */
[----:B------:R1:W5:Y:S01]  /*6670*/  LDL.LU R56, [R1+0xb8] ;  /* 0x0000b80001387983 */ /* 0x0003620000300800 */
[C---:B------:R-:W-:Y:S02]  /*6680*/  FADD.FTZ R7, -R4.reuse, R12 ;  /* 0x0000000c04077221 */ /* 0x040fe40000010100 */
[----:B------:R-:W-:Y:S02]  /*6690*/  FMUL.FTZ R6, R55, R6 ;  /* 0x0000000637067220 */ /* 0x000fe40000410000 */
[----:B------:R-:W-:Y:S01]  /*66a0*/  FADD.FTZ R8, -R4, R13 ;  /* 0x0000000d04087221 */ /* 0x000fe20000010100 */
[----:B------:R1:W5:Y:S01]  /*66b0*/  LDL.LU R55, [R1+0xb4] ;  /* 0x0000b40001377983 */ /* 0x0003620000300800 */
[----:B------:R-:W-:Y:S02]  /*66c0*/  FMUL.FTZ R7, R54, R7 ;  /* 0x0000000736077220 */ /* 0x000fe40000410000 */
[----:B------:R-:W-:Y:S01]  /*66d0*/  FMUL.FTZ R8, R53, R8 ;  /* 0x0000000835087220 */ /* 0x000fe20000410000 */
[----:B------:R1:W5:Y:S01]  /*66e0*/  LDL.LU R54, [R1+0xb0] ;  /* 0x0000b00001367983 */ /* 0x0003620000300800 */
[----:B------:R-:W-:Y:S02]  /*66f0*/  FFMA.FTZ R23, -R51, R51, 1 ;  /* 0x3f80000033177423 */ /* 0x000fe40000010133 */
[----:B------:R-:W-:Y:S01]  /*6700*/  FFMA.FTZ R34, -R251, R251, 1 ;  /* 0x3f800000fb227423 */ /* 0x000fe200000101fb */
[----:B------:R1:W5:Y:S01]  /*6710*/  LDL.LU R53, [R1+0xac] ;  /* 0x0000ac0001357983 */ /* 0x0003620000300800 */
[----:B------:R-:W-:Y:S02]  /*6720*/  FMUL.FTZ R23, R23, c[0x0][0x2ec] ;  /* 0x0000bb0017177a20 */ /* 0x000fe40000410000 */
[----:B------:R-:W-:Y:S01]  /*6730*/  FMUL.FTZ R34, R34, c[0x0][0x2ec] ;  /* 0x0000bb0022227a20 */ /* 0x000fe20000410000 */
[----:B------:R1:W5:Y:S01]  /*6740*/  LDL.LU R52, [R1+0xa8] ;  /* 0x0000a80001347983 */ /* 0x0003620000300800 */
[----:B------:R-:W-:Y:S02]  /*6750*/  FADD.FTZ R24, -R4, R24 ;  /* 0x0000001804187221 */ /* 0x000fe40000010100 */
[----:B------:R-:W-:Y:S01]  /*6760*/  FMUL.FTZ R32, R5, R32 ;  /* 0x0000002005207220 */ /* 0x000fe20000410000 */
[----:B------:R1:W5:Y:S01]  /*6770*/  LDL.LU R51, [R1+0xa4] ;  /* 0x0000a40001337983 */ /* 0x0003620000300800 */
[----:B------:R-:W-:Y:S02]  /*6780*/  FMUL.FTZ R23, R6, R23 ;  /* 0x0000001706177220 */ /* 0x000fe40000410000 */
[----:B------:R-:W-:Y:S02]  /*6790*/  FMUL.FTZ R34, R7, R34 ;  /* 0x0000002207227220 */ /* 0x000fe40000410000 */
[C---:B------:R-:W-:Y:S02]  /*67a0*/  FADD.FTZ R5, -R4.reuse, R25 ;  /* 0x0000001904057221 */ /* 0x040fe40000010100 */
[C---:B------:R-:W-:Y:S02]  /*67b0*/  FADD.FTZ R6, -R4.reuse, R28 ;  /* 0x0000001c04067221 */ /* 0x040fe40000010100 */
[----:B------:R-:W-:Y:S02]  /*67c0*/  FADD.FTZ R7, -R4, R29 ;  /* 0x0000001d04077221 */ /* 0x000fe40000010100 */
[----:B------:R-:W-:Y:S02]  /*67d0*/  FMUL.FTZ R4, R50, R24 ;  /* 0x0000001832047220 */ /* 0x000fe40000410000 */
[----:B------:R-:W-:Y:S01]  /*67e0*/  FMUL.FTZ R5, R49, R5 ;  /* 0x0000000531057220 */ /* 0x000fe20000410000 */
[----:B------:R1:W5:Y:S01]  /*67f0*/  LDL.LU R50, [R1+0xa0] ;  /* 0x0000a00001327983 */ /* 0x0003620000300800 */
[----:B------:R-:W-:Y:S02]  /*6800*/  FFMA.FTZ R25, -R169, R169, 1 ;  /* 0x3f800000a9197423 */ /* 0x000fe400000101a9 */
[----:B------:R-:W-:Y:S01]  /*6810*/  FMUL.FTZ R6, R48, R6 ;  /* 0x0000000630067220 */ /* 0x000fe20000410000 */
[----:B------:R1:W5:Y:S01]  /*6820*/  LDL.LU R49, [R1+0x9c] ;  /* 0x00009c0001317983 */ /* 0x0003620000300800 */
[----:B------:R-:W-:Y:S02]  /*6830*/  FFMA.FTZ R24, -R168, R168, 1 ;  /* 0x3f800000a8187423 */ /* 0x000fe400000101a8 */
[----:B------:R-:W-:Y:S01]  /*6840*/  FMUL.FTZ R25, R25, c[0x0][0x2ec] ;  /* 0x0000bb0019197a20 */ /* 0x000fe20000410000 */
[----:B------:R1:W5:Y:S01]  /*6850*/  LDL.LU R48, [R1+0x98] ;  /* 0x0000980001307983 */ /* 0x0003620000300800 */
[----:B------:R-:W-:Y:S02]  /*6860*/  FMUL.FTZ R7, R47, R7 ;  /* 0x000000072f077220 */ /* 0x000fe40000410000 */
[----:B------:R-:W-:Y:S01]  /*6870*/  FFMA.FTZ R29, -R161, R161, 1 ;  /* 0x3f800000a11d7423 */ /* 0x000fe200000101a1 */
[----:B------:R1:W5:Y:S01]  /*6880*/  LDL.LU R47, [R1+0x94] ;  /* 0x00009400012f7983 */ /* 0x0003620000300800 */
[----:B------:R-:W-:Y:S02]  /*6890*/  FMUL.FTZ R24, R24, c[0x0][0x2ec] ;  /* 0x0000bb0018187a20 */ /* 0x000fe40000410000 */
[----:B------:R-:W-:Y:S02]  /*68a0*/  FMUL.FTZ R25, R4, R25 ;  /* 0x0000001904197220 */ /* 0x000fe40000410000 */
[----:B----4-:R-:W-:Y:S02]  /*68b0*/  FADD.FTZ R4, -R0, R10 ;  /* 0x0000000a00047221 */ /* 0x010fe40000010100 */
[----:B------:R-:W-:Y:S02]  /*68c0*/  FFMA.FTZ R28, -R160, R160, 1 ;  /* 0x3f800000a01c7423 */ /* 0x000fe400000101a0 */
[----:B------:R-:W-:Y:S02]  /*68d0*/  FMUL.FTZ R29, R29, c[0x0][0x2ec] ;  /* 0x0000bb001d1d7a20 */ /* 0x000fe40000410000 */
[----:B------:R-:W-:Y:S02]  /*68e0*/  FMUL.FTZ R24, R5, R24 ;  /* 0x0000001805187220 */ /* 0x000fe40000410000 */
[----:B------:R-:W-:Y:S02]  /*68f0*/  FADD.FTZ R5, -R0, R11 ;  /* 0x0000000b00057221 */ /* 0x000fe40000010100 */
[----:B------:R-:W-:Y:S02]  /*6900*/  FMUL.FTZ R4, R46, R4 ;  /* 0x000000042e047220 */ /* 0x000fe40000410000 */
[----:B------:R-:W-:Y:S01]  /*6910*/  FMUL.FTZ R28, R28, c[0x0][0x2ec] ;  /* 0x0000bb001c1c7a20 */ /* 0x000fe20000410000 */
[----:B------:R1:W5:Y:S01]  /*6920*/  LDL.LU R46, [R1+0x90] ;  /* 0x00009000012e7983 */ /* 0x0003620000300800 */
[----:B------:R-:W-:Y:S02]  /*6930*/  FMUL.FTZ R29, R6, R29 ;  /* 0x0000001d061d7220 */ /* 0x000fe40000410000 */
[C---:B------:R-:W-:Y:S02]  /*6940*/  FADD.FTZ R6, -R0.reuse, R14 ;  /* 0x0000000e00067221 */ /* 0x040fe40000010100 */
[----:B------:R-:W-:Y:S02]  /*6950*/  FMUL.FTZ R5, R45, R5 ;  /* 0x000000052d057220 */ /* 0x000fe40000410000 */
[----:B------:R-:W-:Y:S01]  /*6960*/  FMUL.FTZ R28, R7, R28 ;  /* 0x0000001c071c7220 */ /* 0x000fe20000410000 */
[----:B------:R1:W5:Y:S01]  /*6970*/  LDL.LU R45, [R1+0x8c] ;  /* 0x00008c00012d7983 */ /* 0x0003620000300800 */
        /* <DEDUP_REMOVED lines=8> */
[----:B------:R-:W-:Y:S01]  /*6a00*/  FMUL.FTZ R17, R246, R17 ;  /* 0x00000011f6117220 */ /* 0x000fe20000410000 */
[----:B------:R1:W5:Y:S01]  /*6a10*/  LDL.LU R42, [R1+0x80] ;  /* 0x00008000012a7983 */ /* 0x0003620000300800 */
[----:B------:R-:W-:Y:S02]  /*6a20*/  FMUL.FTZ R133, R18, R133 ;  /* 0x0000008512857220 */ /* 0x000fe40000410000 */
[----:B------:R-:W-:Y:S01]  /*6a30*/  FFMA.FTZ R18, -R40, R40, 1 ;  /* 0x3f80000028127423 */ /* 0x000fe20000010128 */
[----:B------:R1:W5:Y:S01]  /*6a40*/  LDL.LU R41, [R1+0x7c] ;  /* 0x00007c0001297983 */ /* 0x0003620000300800 */
[----:B------:R-:W-:Y:S02]  /*6a50*/  FMUL.FTZ R134, R17, R134 ;  /* 0x0000008611867220 */ /* 0x000fe40000410000 */
[----:B------:R-:W-:Y:S01]  /*6a60*/  FFMA.FTZ R17, -R39, R39, 1 ;  /* 0x3f80000027117423 */ /* 0x000fe20000010127 */
[----:B------:R1:W5:Y:S01]  /*6a70*/  LDL.LU R40, [R1+0x78] ;  /* 0x0000780001287983 */ /* 0x0003620000300800 */
[----:B------:R-:W-:Y:S02]  /*6a80*/  FMUL.FTZ R10, R10, c[0x0][0x2ec] ;  /* 0x0000bb000a0a7a20 */ /* 0x000fe40000410000 */
[----:B------:R-:W-:Y:S01]  /*6a90*/  FMUL.FTZ R13, R13, c[0x0][0x2ec] ;  /* 0x0000bb000d0d7a20 */ /* 0x000fe20000410000 */
[----:B------:R1:W5:Y:S01]  /*6aa0*/  LDL.LU R39, [R1+0x74] ;  /* 0x0000740001277983 */ /* 0x0003620000300800 */
[----:B------:R-:W-:Y:S02]  /*6ab0*/  FMUL.FTZ R18, R18, c[0x0][0x2ec] ;  /* 0x0000bb0012127a20 */ /* 0x000fe40000410000 */
[----:B------:R-:W-:Y:S02]  /*6ac0*/  FADD.FTZ R26, -R0, R26 ;  /* 0x0000001a001a7221 */ /* 0x000fe40000010100 */
[----:B------:R-:W-:Y:S02]  /*6ad0*/  FMUL.FTZ R10, R4, R10 ;  /* 0x0000000a040a7220 */ /* 0x000fe40000410000 */
[----:B------:R-:W-:Y:S02]  /*6ae0*/  FMUL.FTZ R13, R5, R13 ;  /* 0x0000000d050d7220 */ /* 0x000fe40000410000 */
[----:B------:R-:W-:Y:S02]  /*6af0*/  FMUL.FTZ R18, R6, R18 ;  /* 0x0000001206127220 */ /* 0x000fe40000410000 */
[C---:B------:R-:W-:Y:S02]  /*6b00*/  FADD.FTZ R4, -R0.reuse, R27 ;  /* 0x0000001b00047221 */ /* 0x040fe40000010100 */
[C---:B------:R-:W-:Y:S02]  /*6b10*/  FADD.FTZ R5, -R0.reuse, R30 ;  /* 0x0000001e00057221 */ /* 0x040fe40000010100 */
[----:B------:R-:W-:Y:S02]  /*6b20*/  FADD.FTZ R6, -R0, R31 ;  /* 0x0000001f00067221 */ /* 0x000fe40000010100 */
[----:B------:R-:W-:Y:S02]  /*6b30*/  FMUL.FTZ R0, R38, R26 ;  /* 0x0000001a26007220 */ /* 0x000fe40000410000 */
[----:B------:R1:W5:Y:S01]  /*6b40*/  LDL.LU R38, [R1+0x70] ;  /* 0x0000700001267983 */ /* 0x0003620000300800 */
[----:B------:R-:W-:Y:S02]  /*6b50*/  FMUL.FTZ R4, R37, R4 ;  /* 0x0000000425047220 */ /* 0x000fe40000410000 */
[----:B------:R-:W-:Y:S01]  /*6b60*/  FMUL.FTZ R5, R36, R5 ;  /* 0x0000000524057220 */ /* 0x000fe20000410000 */
[----:B------:R1:W5:Y:S01]  /*6b70*/  LDL.LU R37, [R1+0x6c] ;  /* 0x00006c0001257983 */ /* 0x0003620000300800 */
[----:B------:R-:W-:Y:S02]  /*6b80*/  FMUL.FTZ R6, R3, R6 ;  /* 0x0000000603067220 */ /* 0x000fe40000410000 */
[----:B------:R-:W-:Y:S01]  /*6b90*/  FFMA.FTZ R19, -R252, R252, 1 ;  /* 0x3f800000fc137423 */ /* 0x000fe200000101fc */
[----:B------:R1:W5:Y:S01]  /*6ba0*/  LDL.LU R36, [R1+0x68] ;  /* 0x0000680001247983 */ /* 0x0003620000300800 */
[----:B------:R-:W-:Y:S02]  /*6bb0*/  FFMA.FTZ R22, -R244, R244, 1 ;  /* 0x3f800000f4167423 */ /* 0x000fe400000101f4 */
[----:B------:R-:W-:Y:S01]  /*6bc0*/  FMUL.FTZ R17, R17, c[0x0][0x2ec] ;  /* 0x0000bb0011117a20 */ /* 0x000fe20000410000 */
[----:B------:R1:W5:Y:S01]  /*6bd0*/  LDL.LU R3, [R1+0x64] ;  /* 0x0000640001037983 */ /* 0x0003620000300800 */
[----:B------:R-:W-:Y:S02]  /*6be0*/  FMUL.FTZ R19, R19, c[0x0][0x2ec] ;  /* 0x0000bb0013137a20 */ /* 0x000fe40000410000 */
[----:B------:R-:W-:Y:S01]  /*6bf0*/  FMUL.FTZ R22, R22, c[0x0][0x2ec] ;  /* 0x0000bb0016167a20 */ /* 0x000fe20000410000 */
[----:B------:R1:W5:Y:S01]  /*6c00*/  LDL.LU R2, [R1+0x60] ;  /* 0x0000600001027983 */ /* 0x0003620000300800 */
[----:B------:R-:W-:Y:S02]  /*6c10*/  FMUL.FTZ R33, R8, R33 ;  /* 0x0000002108217220 */ /* 0x000fe40000410000 */
[----:B------:R-:W-:Y:S01]  /*6c20*/  FMUL.FTZ R17, R7, R17 ;  /* 0x0000001107117220 */ /* 0x000fe20000410000 */
[----:B------:R1:W5:Y:S01]  /*6c30*/  LDL.64 R152, [R1+0x8] ;  /* 0x0000080001987983 */ /* 0x0003620000100a00 */
[----:B------:R-:W-:Y:S02]  /*6c40*/  FMUL.FTZ R20, R0, R20 ;  /* 0x0000001400147220 */ /* 0x000fe40000410000 */
[----:B------:R-:W-:Y:S02]  /*6c50*/  FMUL.FTZ R19, R4, R19 ;  /* 0x0000001304137220 */ /* 0x000fe40000410000 */
[----:B------:R-:W-:Y:S01]  /*6c60*/  FMUL.FTZ R22, R5, R22 ;  /* 0x0000001605167220 */ /* 0x000fe20000410000 */
[----:B------:R1:W5:Y:S01]  /*6c70*/  LDL R150, [R1+0x20] ;  /* 0x0000200001967983 */ /* 0x0003620000100800 */
[----:B------:R-:W-:Y:S03]  /*6c80*/  FMUL.FTZ R21, R6, R21 ;  /* 0x0000001506157220 */ /* 0x000fe60000410000 */
[----:B------:R1:W5:Y:S01]  /*6c90*/  LDL R147, [R1+0x24] ;  /* 0x0000240001937983 */ /* 0x0003620000100800 */
[----:B------:R-:W-:-:S05]  /*6ca0*/  @!P0 BRA `(.L_x_201) ;  /* 0x0000031000008947 */ /* 0x000fca0003800000 */
[----:B------:R-:W2:Y:S01]  /*6cb0*/  LDL.LU R7, [R1] ;  /* 0x0000000001077983 */ /* 0x000ea20000300800 */
[----:B------:R-:W-:Y:S01]  /*6cc0*/  ULOP3.LUT UR4, UR5, 0x1, URZ, 0xc0, !UPT ;  /* 0x0000000105047892 */ /* 0x000fe2000f8ec03f */
[----:B------:R-:W-:Y:S01]  /*6cd0*/  IMAD.MOV.U32 R0, RZ, RZ, c[0x0][0x190] ;  /* 0x00006400ff007624 */ /* 0x000fe200078e00ff */
[----:B-----5:R-:W-:Y:S02]  /*6ce0*/  ISETP.GE.AND P3, PT, R152, c[0x0][0x220], PT ;  /* 0x0000880098007a0c */ /* 0x020fe40003f66270 */
[----:B------:R-:W-:Y:S01]  /*6cf0*/  UISETP.NE.U32.AND UP0, UPT, UR4, 0x1, UPT ;  /* 0x000000010400788c */ /* 0x000fe2000bf05070 */
[----:B------:R-:W-:Y:S01]  /*6d00*/  IMAD.U32 R0, R0, -0x40, RZ ;  /* 0xffffffc000007824 */ /* 0x000fe200078e00ff */
[----:B------:R-:W-:Y:S02]  /*6d10*/  ISETP.GE.AND P2, PT, R150, c[0x0][0x220], PT ;  /* 0x0000880096007a0c */ /* 0x000fe40003f46270 */
[----:B------:R-:W-:Y:S01]  /*6d20*/  USEL UR4, UR40, 0x3000, !UP0 ;  /* 0x0000300028047887 */ /* 0x000fe2000c000000 */
[----:B------:R-:W-:Y:S02]  /*6d30*/  ISETP.GE.AND P1, PT, R147, c[0x0][0x220], PT ;  /* 0x0000880093007a0c */ /* 0x000fe40003f26270 */
[----:B------:R-:W-:Y:S02]  /*6d40*/  LEA R241, P4, R0, R241, 0x1 ;  /* 0x000000f100f17211 */ /* 0x000fe400078808ff */
[----:B------:R-:W-:Y:S02]  /*6d50*/  SHF.R.S32.HI R4, RZ, 0x1f, R0 ;  /* 0x0000001fff047819 */ /* 0x000fe40000011400 */
[----:B------:R-:W-:Y:S02]  /*6d60*/  IADD3 R232, R232, UR4, RZ ;  /* 0x00000004e8e87c10 */ /* 0x000fe4000fffe0ff */
[----:B------:R-:W-:Y:S01]  /*6d70*/  LEA.HI.X R239, R0, R239, R4, 0x1, P4 ;  /* 0x000000ef00ef7211 */ /* 0x000fe200020f0c04 */
[--C-:B------:R-:W-:Y:S01]  /*6d80*/  @!P3 IMAD.MOV.U32 R4, RZ, RZ, R241.reuse ;  /* 0x000000ffff04b224 */ /* 0x100fe200078e00f1 */
[----:B------:R-:W-:Y:S01]  /*6d90*/  IADD3 R220, R220, UR4, RZ ;  /* 0x00000004dcdc7c10 */ /* 0x000fe2000fffe0ff */
[----:B------:R3:W-:Y:S01]  /*6da0*/  @P3 STS [R232], RZ ;  /* 0x000000ffe8003388 */ /* 0x0007e20000000800 */
[----:B------:R-:W-:Y:S02]  /*6db0*/  @!P2 IMAD.MOV.U32 R6, RZ, RZ, R241 ;  /* 0x000000ffff06a224 */ /* 0x000fe400078e00f1 */
[--C-:B------:R-:W-:Y:S01]  /*6dc0*/  @!P3 IMAD.MOV.U32 R5, RZ, RZ, R239.reuse ;  /* 0x000000ffff05b224 */ /* 0x100fe200078e00ef */
[----:B------:R3:W-:Y:S04]  /*6dd0*/  @P3 STS [R232+0x4], RZ ;  /* 0x000004ffe8003388 */ /* 0x0007e80000000800 */
[----:B------:R3:W-:Y:S04]  /*6de0*/  @P3 STS [R232+0x8], RZ ;  /* 0x000008ffe8003388 */ /* 0x0007e80000000800 */
[----:B------:R3:W-:Y:S01]  /*6df0*/  @P3 STS [R232+0xc], RZ ;  /* 0x00000cffe8003388 */ /* 0x0007e20000000800 */
[C---:B--2---:R-:W-:Y:S02]  /*6e00*/  IADD3 R0, R7.reuse, UR4, RZ ;  /* 0x0000000407007c10 */ /* 0x044fe4000fffe0ff */
[C---:B------:R-:W-:Y:S02]  /*6e10*/  @!P2 IADD3 R9, R7.reuse, UR4, RZ ;  /* 0x000000040709ac10 */ /* 0x040fe4000fffe0ff */
[----:B------:R-:W-:Y:S01]  /*6e20*/  @!P1 IADD3 R8, R7, UR4, RZ ;  /* 0x0000000407089c10 */ /* 0x000fe2000fffe0ff */
[----:B------:R-:W-:Y:S01]  /*6e30*/  @!PT LDS RZ, [RZ] ;  /* 0x00000000fffff984 */ /* 0x000fe20000000800 */
[----:B------:R-:W-:Y:S01]  /*6e40*/  @!PT LDS RZ, [RZ] ;  /* 0x00000000fffff984 */ /* 0x000fe20000000800 */
[----:B------:R-:W-:Y:S01]  /*6e50*/  @!PT LDS RZ, [RZ] ;  /* 0x00000000fffff984 */ /* 0x000fe20000000800 */
[----:B------:R2:W-:Y:S01]  /*6e60*/  @!P3 LDGSTS.E.BYPASS.LTC128B.128 [R0], [R4.64] ;  /* 0x000000000400bfae */ /* 0x0005e2000b901d4c */
[----:B------:R-:W-:Y:S03]  /*6e70*/  @!P2 IMAD.MOV.U32 R7, RZ, RZ, R239 ;  /* 0x000000ffff07a224 */ /* 0x000fe600078e00ef */
        /* <DEDUP_REMOVED lines=18> */
[----:B------:R-:W0:Y:S04]  /*6fa0*/  LDGDEPBAR ;  /* 0x00000000000079af */ /* 0x000e280000000000 */
[----:B------:R3:W-:Y:S02]  /*6fb0*/  STL [R1], R0 ;  /* 0x0000000001007387 */ /* 0x0007e40000100800 */
.L_x_201:
        /* <DEDUP_REMOVED lines=11> */
[----:B---3--:R-:W-:Y:S02]  /*7070*/  F2FP.PACK_AB R9, R17, R18 ;  /* 0x000000121109723e */ /* 0x008fe400000000ff */
        /* <DEDUP_REMOVED lines=22> */
[----:B---3--:R-:W-:Y:S05]  /*71e0*/  IMAD.SHL.U32 R0, R229, 0x2, RZ ;  /* 0x00000002e5007824 */ /* 0x008fea00078e00ff */
[----:B-----5:R-:W-:Y:S04]  /*71f0*/  LDSM.16.MT88.4 R4, [R2+0x13000] ;  /* 0x013000000204783b */ /* 0x020fe80000004200 */
        /* <DEDUP_REMOVED lines=102> */
.L_x_202:
        /* <DEDUP_REMOVED lines=115> */
[----:B------:R-:W-:Y:S03]  /*7f90*/  IMAD.SHL.U32 R145, R145, 0x8, RZ ;  /* 0x0000000891917824 */ /* 0x000fe600078e00ff */
        /* <DEDUP_REMOVED lines=37> */
[----:B------:R-:W-:Y:S02]  /*81f0*/  IMAD.MOV.U32 R142, RZ, RZ, c[0x0][0x22c] ;  /* 0x00008b00ff8e7624 */ /* 0x000fe400078e00ff */
[----:B------:R-:W-:Y:S01]  /*8200*/  IMAD R144, R144, 0x38, RZ ;  /* 0x0000003890907824 */ /* 0x000fe200078e02ff */
[----:B------:R5:W-:Y:S01]  /*8210*/  RED.E.ADD.F32.FTZ.RN.STRONG.GPU [R30.64], R8 ;  /* 0x000000081e00798e */ /* 0x000be2000c10e78c */
[----:B------:R-:W-:Y:S02]  /*8220*/  IMAD R142, R142, c[0x0][0x1c0], RZ ;  /* 0x000070008e8e7a24 */ /* 0x000fe400078e02ff */
[----:B------:R-:W-:Y:S01]  /*8230*/  IMAD.MOV.U32 R143, RZ, RZ, c[0x0][0x22c] ;  /* 0x00008b00ff8f7624 */ /* 0x000fe200078e00ff */
[----:B------:R5:W-:Y:S01]  /*8240*/  RED.E.ADD.F32.FTZ.RN.STRONG.GPU [R28.64], R9 ;  /* 0x000000091c00798e */ /* 0x000be2000c10e78c */
[-C--:B-1----:R-:W-:Y:S01]  /*8250*/  LEA R6, P0, R144, R32.reuse, 0x2 ;  /* 0x0000002090067211 */ /* 0x082fe200078010ff */
[----:B------:R-:W-:Y:S02]  /*8260*/  IMAD.SHL.U32 R142, R142, 0x10, RZ ;  /* 0x000000108e8e7824 */ /* 0x000fe400078e00ff */
[----:B------:R1:W-:Y:S01]  /*8270*/  RED.E.ADD.F32.FTZ.RN.STRONG.GPU [R4.64], R10 ;  /* 0x0000000a0400798e */ /* 0x0003e2000c10e78c */
[----:B------:R-:W-:Y:S02]  /*8280*/  IMAD R143, R143, c[0x0][0x1c0], RZ ;  /* 0x000070008f8f7a24 */ /* 0x000fe400078e02ff */
[----:B------:R-:W-:Y:S02]  /*8290*/  IADD3 R142, R142, 0x20, RZ ;  /* 0x000000208e8e7810 */ /* 0x000fe40007ffe0ff */
[----:B------:R-:W-:Y:S01]  /*82a0*/  IMAD.SHL.U32 R143, R143, 0x10, RZ ;  /* 0x000000108f8f7824 */ /* 0x000fe200078e00ff */
[----:B---3--:R-:W3:Y:S01]  /*82b0*/  LDL R132, [R1+0x28] ;  /* 0x0000280001847983 */ /* 0x008ee20000100800 */
[-C--:B------:R-:W-:Y:S03]  /*82c0*/  LEA.HI.X.SX32 R7, R144, R33.reuse, 0x2, P0 ;  /* 0x0000002190077211 */ /* 0x080fe600000f16ff */
[----:B------:R-:W-:Y:S02]  /*82d0*/  IADD3 R144, R143, 0x20, RZ ;  /* 0x000000208f907810 */ /* 0x000fe40007ffe0ff */
[----:B------:R-:W-:Y:S01]  /*82e0*/  IADD3 R133, R141, 0x40, RZ ;  /* 0x000000408d857810 */ /* 0x000fe20007ffe0ff */
[----:B------:R-:W-:Y:S02]  /*82f0*/  RED.E.ADD.F32.FTZ.RN.STRONG.GPU [R6.64], R11 ;  /* 0x0000000b0600798e */ /* 0x000fe4000c10e78c */
[----:B------:R-:W-:Y:S01]  /*8300*/  IMAD.IADD R144, R145, 0x1, R144 ;  /* 0x0000000191907824 */ /* 0x000fe200078e0290 */
[C---:B-----5:R-:W-:Y:S01]  /*8310*/  IADD3 R30, R141.reuse, 0x40, RZ ;  /* 0x000000408d1e7810 */ /* 0x060fe20007ffe0ff */
[----:B------:R5:W-:Y:S01]  /*8320*/  RED.E.ADD.F32.FTZ.RN.STRONG.GPU [R32.64+0x80], R12 ;  /* 0x0000800c2000798e */ /* 0x000be2000c10e78c */
[----:B------:R-:W-:Y:S01]  /*8330*/  IADD3 R31, R141, 0x40, RZ ;  /* 0x000000408d1f7810 */ /* 0x000fe20007ffe0ff */
[----:B------:R-:W-:Y:S01]  /*8340*/  IMAD.IADD R133, R140, 0x1, R133 ;  /* 0x000000018c857824 */ /* 0x000fe200078e0285 */
[-C--:B------:R-:W-:Y:S01]  /*8350*/  LEA R28, P1, R144, R32.reuse, 0x2 ;  /* 0x00000020901c7211 */ /* 0x080fe200078210ff */
[----:B------:R5:W-:Y:S01]  /*8360*/  RED.E.ADD.F32.FTZ.RN.STRONG.GPU [R34.64+0x80], R13 ;  /* 0x0000800d2200798e */ /* 0x000be2000c10e78c */
[----:B------:R-:W-:Y:S01]  /*8370*/  IMAD.IADD R30, R140, 0x1, R30 ;  /* 0x000000018c1e7824 */ /* 0x000fe200078e021e */
[-C--:B-1----:R-:W-:Y:S01]  /*8380*/  LEA R4, P0, R142, R32.reuse, 0x2 ;  /* 0x000000208e047211 */ /* 0x082fe200078010ff */
[----:B------:R-:W-:Y:S01]  /*8390*/  IMAD.IADD R31, R140, 0x1, R31 ;  /* 0x000000018c1f7824 */ /* 0x000fe200078e021f */
[-C--:B------:R-:W-:Y:S01]  /*83a0*/  LEA.HI.X.SX32 R29, R144, R33.reuse, 0x2, P1 ;  /* 0x00000021901d7211 */ /* 0x080fe200008f16ff */
[----:B------:R-:W-:Y:S01]  /*83b0*/  IMAD.IADD R133, R140, 0x1, R133 ;  /* 0x000000018c857824 */ /* 0x000fe200078e0285 */
[-C--:B------:R-:W-:Y:S01]  /*83c0*/  LEA.HI.X.SX32 R5, R142, R33.reuse, 0x2, P0 ;  /* 0x000000218e057211 */ /* 0x080fe200000f16ff */
[C---:B------:R-:W-:Y:S01]  /*83d0*/  IMAD.IADD R30, R140.reuse, 0x1, R30 ;  /* 0x000000018c1e7824 */ /* 0x040fe200078e021e */
[C---:B------:R-:W-:Y:S01]  /*83e0*/  IADD3 R142, R143.reuse, 0x20, RZ ;  /* 0x000000208f8e7810 */ /* 0x040fe20007ffe0ff */
[----:B------:R-:W-:Y:S01]  /*83f0*/  IMAD.IADD R133, R140, 0x1, R133 ;  /* 0x000000018c857824 */ /* 0x000fe200078e0285 */
[----:B------:R-:W-:Y:S01]  /*8400*/  IADD3 R143, R143, 0x20, RZ ;  /* 0x000000208f8f7810 */ /* 0x000fe20007ffe0ff */
[----:B------:R1:W-:Y:S02]  /*8410*/  RED.E.ADD.F32.FTZ.RN.STRONG.GPU [R4.64], R14 ;  /* 0x0000000e0400798e */ /* 0x0003e4000c10e78c */
[C---:B------:R-:W-:Y:S02]  /*8420*/  IMAD.IADD R142, R145.reuse, 0x1, R142 ;  /* 0x00000001918e7824 */ /* 0x040fe400078e028e */
[C---:B------:R-:W-:Y:S01]  /*8430*/  IMAD.IADD R143, R145.reuse, 0x1, R143 ;  /* 0x00000001918f7824 */ /* 0x040fe200078e028f */
[----:B------:R1:W-:Y:S01]  /*8440*/  RED.E.ADD.F32.FTZ.RN.STRONG.GPU [R28.64], R15 ;  /* 0x0000000f1c00798e */ /* 0x0003e2000c10e78c */
[C---:B------:R-:W-:Y:S02]  /*8450*/  IMAD.IADD R142, R145.reuse, 0x1, R142 ;  /* 0x00000001918e7824 */ /* 0x040fe400078e028e */
[C---:B------:R-:W-:Y:S02]  /*8460*/  IMAD.IADD R143, R145.reuse, 0x1, R143 ;  /* 0x00000001918f7824 */ /* 0x040fe400078e028f */
[----:B------:R-:W-:Y:S01]  /*8470*/  IMAD.IADD R142, R145, 0x1, R142 ;  /* 0x00000001918e7824 */ /* 0x000fe200078e028e */
[-C--:B-----5:R-:W-:Y:S02]  /*8480*/  LEA R12, P4, R31, R32.reuse, 0x2 ;  /* 0x000000201f0c7211 */ /* 0x0a0fe400078810ff */
[CC--:B------:R-:W-:Y:S02]  /*8490*/  LEA R10, P0, R143.reuse, R32.reuse, 0x2 ;  /* 0x000000208f0a7211 */ /* 0x0c0fe400078010ff */
[CC--:B------:R-:W-:Y:S02]  /*84a0*/  LEA R8, P2, R142.reuse, R32.reuse, 0x2 ;  /* 0x000000208e087211 */ /* 0x0c0fe400078410ff */
[-C--:B------:R-:W-:Y:S02]  /*84b0*/  LEA.HI.X.SX32 R11, R143, R33.reuse, 0x2, P0 ;  /* 0x000000218f0b7211 */ /* 0x080fe400000f16ff */
[-C--:B------:R-:W-:Y:S02]  /*84c0*/  LEA.HI.X.SX32 R9, R142, R33.reuse, 0x2, P2 ;  /* 0x000000218e097211 */ /* 0x080fe400010f16ff */
[-C--:B------:R-:W-:Y:S01]  /*84d0*/  LEA.HI.X.SX32 R13, R31, R33.reuse, 0x2, P4 ;  /* 0x000000211f0d7211 */ /* 0x080fe200020f16ff */
[----:B------:R5:W-:Y:S04]  /*84e0*/  RED.E.ADD.F32.FTZ.RN.STRONG.GPU [R10.64], R16 ;  /* 0x000000100a00798e */ /* 0x000be8000c10e78c */
[----:B------:R5:W-:Y:S01]  /*84f0*/  RED.E.ADD.F32.FTZ.RN.STRONG.GPU [R8.64], R17 ;  /* 0x000000110800798e */ /* 0x000be2000c10e78c */
[CC--:B-1----:R-:W-:Y:S03]  /*8500*/  LEA R14, P5, R134.reuse, R32.reuse, 0x2 ;  /* 0x00000020860e7211 */ /* 0x0c2fe600078a10ff */
[----:B------:R-:W-:Y:S01]  /*8510*/  LDSM.16.MT88.4 R140, [R3+0x1c00] ;  /* 0x001c0000038c783b */ /* 0x000fe20000004200 */
[-C--:B------:R-:W-:Y:S02]  /*8520*/  LEA.HI.X.SX32 R15, R134, R33.reuse, 0x2, P5 ;  /* 0x00000021860f7211 */ /* 0x080fe400028f16ff */
[CC--:B-----5:R-:W-:Y:S02]  /*8530*/  LEA R10, P3, R30.reuse, R32.reuse, 0x2 ;  /* 0x000000201e0a7211 */ /* 0x0e0fe400078610ff */
[CC--:B------:R-:W-:Y:S02]  /*8540*/  LEA R8, P2, R133.reuse, R32.reuse, 0x2 ;  /* 0x0000002085087211 */ /* 0x0c0fe400078410ff */
[-C--:B------:R-:W-:Y:S02]  /*8550*/  LEA.HI.X.SX32 R11, R30, R33.reuse, 0x2, P3 ;  /* 0x000000211e0b7211 */ /* 0x080fe400018f16ff */
[-C--:B------:R-:W-:Y:S01]  /*8560*/  LEA.HI.X.SX32 R9, R133, R33.reuse, 0x2, P2 ;  /* 0x0000002185097211 */ /* 0x080fe200010f16ff */
[----:B------:R-:W-:Y:S01]  /*8570*/  LDSM.16.MT88.4 R28, [R3+0x2000] ;  /* 0x00200000031c783b */ /* 0x000fe20000004200 */
        /* <DEDUP_REMOVED lines=71> */
[-C--:B-----5:R-:W-:Y:S08]  /*89f0*/  HMMA.16816.F32 R100, R4, R28.reuse, R100 ;  /* 0x0000001c0464723c */ /* 0x0a0ff00000001864 */
        /* <DEDUP_REMOVED lines=187> */
.L_x_204:
        /* <DEDUP_REMOVED lines=18> */
.L_x_205:
        /* <DEDUP_REMOVED lines=55> */
.L_x_207:
[----:B------:R-:W-:Y:S05]  /*9a40*/  BSYNC B0 ;  /* 0x0000000000007941 */ /* 0x000fea0003800000 */
.L_x_206:
        /* <DEDUP_REMOVED lines=20> */
.L_x_209:
[----:B------:R-:W-:Y:S05]  /*9b90*/  BSYNC B0 ;  /* 0x0000000000007941 */ /* 0x000fea0003800000 */
.L_x_208:
        /* <DEDUP_REMOVED lines=29> */
.L_x_211:
[----:B------:R-:W-:Y:S05]  /*9d70*/  BSYNC B0 ;  /* 0x0000000000007941 */ /* 0x000fea0003800000 */
.L_x_210:
        /* <DEDUP_REMOVED lines=16> */
.L_x_187:
[----:B------:R-:W-:Y:S05]  /*9e80*/  BSYNC B1 ;  /* 0x0000000000017941 */ /* 0x000fea0003800000 */
.L_x_173:
        /* <DEDUP_REMOVED lines=11> */
.L_x_212:
[----:B------:R-:W-:Y:S05]  /*9f40*/  EXIT ;  /* 0x000000000000794d */ /* 0x000fea0003800000 */
.L_x_214:
        /* <DEDUP_REMOVED lines=11> */
.L_x_670:


//--------------------- .text._ZN5flash44flash_bwd_dq_dk_dv_loop_seqk_parallel_kernelI23Flash_bwd_kernel_traitsILi96ELi64ELi128ELi8ELi2ELi4ELi4ELb1ELb0EN7cutlass6half_tE19Flash_kernel_traitsILi96ELi64ELi128ELi8ES3_EELb1ELb1ELb0ELb0ELb1ELb1ELb0EEEvNS_16Flash_bwd_paramsE --------------------------
	.section	.text._ZN5flash44flash_bwd_dq_dk_dv_loop_seqk_parallel_kernelI23Flash_bwd_kernel_traitsILi96ELi64ELi128ELi8ELi2ELi4ELi4ELb1ELb0EN7cutlass6half_tE19Flash_kernel_traitsILi96ELi64ELi128ELi8ES3_EELb1ELb1ELb0ELb0ELb1ELb1ELb0EEEvNS_16Flash_bwd_paramsE,"ax",@progbits
	.sectioninfo	@"SHI_REGISTERS=255"
	.align	128
        .global         _ZN5flash44flash_bwd_dq_dk_dv_loop_seqk_parallel_kernelI23Flash_bwd_kernel_traitsILi96ELi64ELi128ELi8ELi2ELi4ELi4ELb1ELb0EN7cutlass6half_tE19Flash_kernel_traitsILi96ELi64ELi128ELi8ES3_EELb1ELb1ELb0ELb0ELb1ELb1ELb0EEEvNS_16Flash_bwd_paramsE
        .type           _ZN5flash44flash_bwd_dq_dk_dv_loop_seqk_parallel_kernelI23Flash_bwd_kernel_traitsILi96ELi64ELi128ELi8ELi2ELi4ELi4ELb1ELb0EN7cutlass6half_tE19Flash_kernel_traitsILi96ELi64ELi128ELi8ES3_EELb1ELb1ELb0ELb0ELb1ELb1ELb0EEEvNS_16Flash_bwd_paramsE,@function
        .size           _ZN5flash44flash_bwd_dq_dk_dv_loop_seqk_parallel_kernelI23Flash_bwd_kernel_traitsILi96ELi64ELi128ELi8ELi2ELi4ELi4ELb1ELb0EN7cutlass6half_tE19Flash_kernel_traitsILi96ELi64ELi128ELi8ES3_EELb1ELb1ELb0ELb0ELb1ELb1ELb0EEEvNS_16Flash_bwd_paramsE,(.L_x_671 - _ZN5flash44flash_bwd_dq_dk_dv_loop_seqk_parallel_kernelI23Flash_bwd_kernel_traitsILi96ELi64ELi128ELi8ELi2ELi4ELi4ELb1ELb0EN7cutlass6half_tE19Flash_kernel_traitsILi96ELi64ELi128ELi8ES3_EELb1ELb1ELb0ELb0ELb1ELb1ELb0EEEvNS_16Flash_bwd_paramsE)
        .other          _ZN5flash44flash_bwd_dq_dk_dv_loop_seqk_parallel_kernelI23Flash_bwd_kernel_traitsILi96ELi64ELi128ELi8ELi2ELi4ELi4ELb1ELb0EN7cutlass6half_tE19Flash_kernel_traitsILi96ELi64ELi128ELi8ES3_EELb1ELb1ELb0ELb0ELb1ELb1ELb0EEEvNS_16Flash_bwd_paramsE,@"STO_CUDA_ENTRY STV_DEFAULT"
_ZN5flash44flash_bwd_dq_dk_dv_loop_seqk_parallel_kernelI23Flash_bwd_kernel_traitsILi96ELi64ELi128ELi8ELi2ELi4ELi4ELb1ELb0EN7cutlass6half_tE19Flash_kernel_traitsILi96ELi64ELi128ELi8ES3_EELb1ELb1ELb0ELb0ELb1ELb1ELb0EEEvNS_16Flash_bwd_paramsE:
.text._ZN5flash44flash_bwd_dq_dk_dv_loop_seqk_parallel_kernelI23Flash_bwd_kernel_traitsILi96ELi64ELi128ELi8ELi2ELi4ELi4ELb1ELb0EN7cutlass6half_tE19Flash_kernel_traitsILi96ELi64ELi128ELi8ES3_EELb1ELb1ELb0ELb0ELb1ELb1ELb0EEEvNS_16Flash_bwd_paramsE:
        /* <DEDUP_REMOVED lines=16> */
[----:B------:R-:W-:Y:S01]  /*0100*/  IMAD.MOV.U32 R219, RZ, RZ, 0x40 ;  /* 0x00000040ffdb7424 */ /* 0x000fe200078e00ff */
        /* <DEDUP_REMOVED lines=16> */
[----:B------:R-:W-:Y:S01]  /*0210*/  SHF.R.S32.HI R0, RZ, 0x4, R2 ;  /* 0x00000004ff007819 */ /* 0x000fe20000011402 */
[----:B------:R-:W-:Y:S01]  /*0220*/  UMOV UR16, 0x4 ;  /* 0x0000000400107882 */ /* 0x000fe20000000000 */
[CC--:B------:R-:W-:Y:S01]  /*0230*/  LEA.HI R15, R5.reuse, R11.reuse, RZ, 0x6 ;  /* 0x0000000b050f7211 */ /* 0x0c0fe200078f30ff */
[----:B------:R-:W-:Y:S01]  /*0240*/  ULDC.64 UR28, c[0x0][0x200] ;  /* 0x00008000001c7ab9 */ /* 0x000fe20000000a00 */
[CC--:B------:R-:W-:Y:S01]  /*0250*/  LEA.HI R4, R5.reuse, R11.reuse, RZ, 0x2 ;  /* 0x0000000b05047211 */ /* 0x0c0fe200078f10ff */
[----:B------:R-:W-:Y:S01]  /*0260*/  ULDC.64 UR26, c[0x0][0x3c8] ;  /* 0x0000f200001a7ab9 */ /* 0x000fe20000000a00 */
[CC--:B------:R-:W-:Y:S01]  /*0270*/  LEA.HI R3, R5.reuse, R11.reuse, RZ, 0x5 ;  /* 0x0000000b05037211 */ /* 0x0c0fe200078f28ff */
[----:B------:R-:W-:Y:S01]  /*0280*/  ULDC UR13, c[0x0][0x224] ;  /* 0x00008900000d7ab9 */ /* 0x000fe20000000800 */
[----:B------:R-:W-:Y:S01]  /*0290*/  LEA.HI R19, R5, R11, RZ, 0x7 ;  /* 0x0000000b05137211 */ /* 0x000fe200078f38ff */
[----:B------:R-:W-:Y:S01]  /*02a0*/  ULDC UR12, c[0x0][0x22c] ;  /* 0x00008b00000c7ab9 */ /* 0x000fe20000000800 */
[C---:B------:R-:W-:Y:S01]  /*02b0*/  LOP3.LUT R5, R2.reuse, 0xfffffff0, RZ, 0xc0, !PT ;  /* 0xfffffff002057812 */ /* 0x040fe200078ec0ff */
[----:B------:R-:W-:Y:S01]  /*02c0*/  ULDC UR11, c[0x0][0x214] ;  /* 0x00008500000b7ab9 */ /* 0x000fe20000000800 */
[----:B------:R-:W-:Y:S01]  /*02d0*/  LEA.HI R2, R2, R0, RZ, 0x1 ;  /* 0x0000000002027211 */ /* 0x000fe200078f08ff */
[----:B------:R-:W-:Y:S01]  /*02e0*/  ULDC UR10, c[0x0][0x2e8] ;  /* 0x0000ba00000a7ab9 */ /* 0x000fe20000000800 */
[----:B------:R-:W-:Y:S01]  /*02f0*/  LOP3.LUT R10, R13, 0xfffffff8, RZ, 0xc0, !PT ;  /* 0xfffffff80d0a7812 */ /* 0x000fe200078ec0ff */
[C---:B------:R-:W-:Y:S01]  /*0300*/  IMAD.IADD R8, R11.reuse, 0x1, -R5 ;  /* 0x000000010b087824 */ /* 0x040fe200078e0a05 */
[----:B------:R-:W-:Y:S01]  /*0310*/  LOP3.LUT R2, R2, 0xfffffffe, RZ, 0xc0, !PT ;  /* 0xfffffffe02027812 */ /* 0x000fe200078ec0ff */
[----:B------:R-:W-:Y:S01]  /*0320*/  ULDC UR9, c[0x0][0x1c0] ;  /* 0x0000700000097ab9 */ /* 0x000fe20000000800 */
[----:B------:R-:W-:Y:S01]  /*0330*/  LOP3.LUT R7, R4, 0xfffffffc, RZ, 0xc0, !PT ;  /* 0xfffffffc04077812 */ /* 0x000fe200078ec0ff */
[----:B------:R-:W-:Y:S01]  /*0340*/  IMAD.IADD R10, R11, 0x1, -R10 ;  /* 0x000000010b0a7824 */ /* 0x000fe200078e0a0a */
[----:B------:R-:W-:Y:S01]  /*0350*/  LOP3.LUT R6, R3, 0xffffffe0, RZ, 0xc0, !PT ;  /* 0xffffffe003067812 */ /* 0x000fe200078ec0ff */
[----:B------:R-:W-:Y:S01]  /*0360*/  IMAD.IADD R14, R0, 0x1, -R2 ;  /* 0x00000001000e7824 */ /* 0x000fe200078e0a02 */
[--C-:B------:R-:W-:Y:S01]  /*0370*/  SHF.R.S32.HI R2, RZ, 0x2, R4.reuse ;  /* 0x00000002ff027819 */ /* 0x100fe20000011404 */
[C---:B------:R-:W-:Y:S01]  /*0380*/  IMAD.IADD R17, R11.reuse, 0x1, -R7 ;  /* 0x000000010b117824 */ /* 0x040fe200078e0a07 */
[----:B------:R-:W-:Y:S01]  /*0390*/  SHF.R.S32.HI R5, RZ, 0x1f, R4 ;  /* 0x0000001fff057819 */ /* 0x000fe20000011404 */
[----:B------:R-:W-:Y:S01]  /*03a0*/  IMAD.IADD R11, R11, 0x1, -R6 ;  /* 0x000000010b0b7824 */ /* 0x000fe200078e0a06 */
[--C-:B------:R-:W-:Y:S01]  /*03b0*/  SHF.R.S32.HI R0, RZ, 0x5, R3.reuse ;  /* 0x00000005ff007819 */ /* 0x100fe20000011403 */
[----:B------:R-:W-:Y:S01]  /*03c0*/  IMAD.SHL.U32 R22, R17, 0x8, RZ ;  /* 0x0000000811167824 */ /* 0x000fe200078e00ff */
[-C--:B------:R-:W-:Y:S01]  /*03d0*/  LEA.HI R7, R4, R2.reuse, RZ, 0x1 ;  /* 0x0000000204077211 */ /* 0x080fe200078f08ff */
[----:B------:R-:W-:Y:S01]  /*03e0*/  ULDC UR8, c[0x0][0x214] ;  /* 0x0000850000087ab9 */ /* 0x000fe20000000800 */
[----:B------:R-:W-:Y:S01]  /*03f0*/  LEA.HI R5, R5, R2, RZ, 0x3 ;  /* 0x0000000205057211 */ /* 0x000fe200078f18ff */
[----:B------:R-:W-:Y:S01]  /*0400*/  UIMAD UR18, UR4, UR18, URZ ;  /* 0x00000012041272a4 */ /* 0x000fe2000f8e023f */
[----:B------:R-:W-:Y:S01]  /*0410*/  SHF.R.S32.HI R6, RZ, 0x1f, R3 ;  /* 0x0000001fff067819 */ /* 0x000fe20000011403 */
[----:B------:R-:W-:Y:S01]  /*0420*/  USHF.R.S32.HI UR19, URZ, 0x1f, UR20 ;  /* 0x0000001f3f137899 */ /* 0x000fe20008011414 */
[----:B------:R-:W-:Y:S01]  /*0430*/  LEA.HI R4, R3, R0, RZ, 0x1 ;  /* 0x0000000003047211 */ /* 0x000fe200078f08ff */
[----:B------:R-:W-:Y:S01]  /*0440*/  UMOV UR17, 0xffffd000 ;  /* 0xffffd00000117882 */ /* 0x000fe20000000000 */
[----:B------:R-:W-:-:S02]  /*0450*/  LOP3.LUT R7, R7, 0x7fffffe, RZ, 0xc0, !PT ;  /* 0x07fffffe07077812 */ /* 0x000fc400078ec0ff */
[----:B------:R-:W-:Y:S02]  /*0460*/  LOP3.LUT R5, R5, 0xfffffff8, RZ, 0xc0, !PT ;  /* 0xfffffff805057812 */ /* 0x000fe400078ec0ff */
[----:B------:R-:W-:Y:S02]  /*0470*/  SHF.R.S32.HI R12, RZ, 0x3, R13 ;  /* 0x00000003ff0c7819 */ /* 0x000fe4000001140d */
[----:B------:R-:W-:Y:S01]  /*0480*/  LEA.HI R3, R6, R0, RZ, 0x2 ;  /* 0x0000000006037211 */ /* 0x000fe200078f10ff */
[----:B------:R-:W-:Y:S01]  /*0490*/  IMAD.IADD R9, R2, 0x1, -R5 ;  /* 0x0000000102097824 */ /* 0x000fe200078e0a05 */
[----:B------:R-:W-:Y:S01]  /*04a0*/  LOP3.LUT R6, R4, 0xfffffffe, RZ, 0xc0, !PT ;  /* 0xfffffffe04067812 */ /* 0x000fe200078ec0ff */
[----:B------:R-:W-:Y:S01]  /*04b0*/  IMAD.IADD R4, R2, 0x1, -R7 ;  /* 0x0000000102047824 */ /* 0x000fe200078e0a07 */
[----:B------:R-:W-:Y:S01]  /*04c0*/  LOP3.LUT R3, R3, 0xfffffffc, RZ, 0xc0, !PT ;  /* 0xfffffffc03037812 */ /* 0x000fe200078ec0ff */
[----:B------:R-:W-:Y:S01]  /*04d0*/  IMAD.SHL.U32 R2, R12, 0x40, RZ ;  /* 0x000000400c027824 */ /* 0x000fe200078e00ff */
[----:B------:R-:W-:Y:S01]  /*04e0*/  LEA.HI R5, R10, R10, RZ, 0x1 ;  /* 0x0000000a0a057211 */ /* 0x000fe200078f08ff */
[C---:B------:R-:W-:Y:S01]  /*04f0*/  IMAD.IADD R20, R0.reuse, 0x1, -R6 ;  /* 0x0000000100147824 */ /* 0x040fe200078e0a06 */
[----:B------:R-:W-:Y:S01]  /*0500*/  SHF.R.S32.HI R21, RZ, 0x6, R15 ;  /* 0x00000006ff157819 */ /* 0x000fe2000001140f */
[C---:B------:R-:W-:Y:S01]  /*0510*/  IMAD.IADD R12, R0.reuse, 0x1, -R3 ;  /* 0x00000001000c7824 */ /* 0x040fe200078e0a03 */
[----:B------:R-:W-:Y:S01]  /*0520*/  SHF.R.S32.HI R7, RZ, 0x1f, R11 ;  /* 0x0000001fff077819 */ /* 0x000fe2000001140b */
[----:B------:R-:W-:Y:S01]  /*0530*/  IMAD R6, R0, 0x8, R4 ;  /* 0x0000000800067824 */ /* 0x000fe200078e0204 */
[----:B------:R-:W-:Y:S01]  /*0540*/  LOP3.LUT R0, R2, 0xc0, RZ, 0xc0, !PT ;  /* 0x000000c002007812 */ /* 0x000fe200078ec0ff */
[----:B------:R-:W-:Y:S01]  /*0550*/  STL [R1+0x30], R20 ;  /* 0x0000301401007387 */ /* 0x000fe20000100800 */
[----:B------:R-:W-:-:S02]  /*0560*/  LOP3.LUT R2, R5, 0x7fffffe, RZ, 0xc0, !PT ;  /* 0x07fffffe05027812 */ /* 0x000fc400078ec0ff */
[----:B------:R-:W-:Y:S01]  /*0570*/  SHF.R.U32.HI R4, RZ, 0x3, R0 ;  /* 0x00000003ff047819 */ /* 0x000fe20000011600 */
[----:B------:R-:W-:Y:S01]  /*0580*/  STL [R1+0x38], R22 ;  /* 0x0000381601007387 */ /* 0x000fe20000100800 */
[----:B------:R-:W-:Y:S01]  /*0590*/  LOP3.LUT R3, R0, 0x18, R22, 0xf8, !PT ;  /* 0x0000001800037812 */ /* 0x000fe200078ef816 */
[C---:B------:R-:W-:Y:S01]  /*05a0*/  IMAD.IADD R2, R10.reuse, 0x1, -R2 ;  /* 0x000000010a027824 */ /* 0x040fe200078e0a02 */
[----:B------:R-:W-:Y:S01]  /*05b0*/  LEA.HI R248, R7, R11, RZ, 0x2 ;  /* 0x0000000b07f87211 */ /* 0x000fe200078f10ff */
[----:B------:R-:W-:Y:S01]  /*05c0*/  IMAD R0, R21, 0x4, R14 ;  /* 0x0000000415007824 */ /* 0x000fe200078e020e */
[----:B------:R-:W-:Y:S01]  /*05d0*/  LOP3.LUT R3, R3, R4, RZ, 0x3c, !PT ;  /* 0x0000000403037212 */ /* 0x000fe200078e3cff */
[----:B------:R-:W-:Y:S01]  /*05e0*/  IMAD.SHL.U32 R4, R10, 0x40, RZ ;  /* 0x000000400a047824 */ /* 0x000fe200078e00ff */
[----:B------:R-:W-:Y:S01]  /*05f0*/  SHF.R.S32.HI R11, RZ, 0x1f, R8 ;  /* 0x0000001fff0b7819 */ /* 0x000fe20000011408 */
[----:B------:R-:W-:Y:S01]  /*0600*/  IMAD R18, R0, 0x8, R2 ;  /* 0x0000000800127824 */ /* 0x000fe200078e0202 */
[-C--:B------:R-:W-:Y:S01]  /*0610*/  LEA.HI R0, R8, R8.reuse, RZ, 0x1 ;  /* 0x0000000808007211 */ /* 0x080fe200078f08ff */
[----:B------:R-:W-:Y:S01]  /*0620*/  IMAD.U32 R2, R6, 0x20, R3 ;  /* 0x0000002006027824 */ /* 0x000fe200078e0003 */
[----:B------:R-:W-:-:S02]  /*0630*/  LEA.HI R11, R11, R8, RZ, 0x3 ;  /* 0x000000080b0b7211 */ /* 0x000fc400078f18ff */
[----:B------:R-:W-:Y:S02]  /*0640*/  SHF.R.S32.HI R7, RZ, 0x1, R0 ;  /* 0x00000001ff077819 */ /* 0x000fe40000011400 */
[----:B------:R1:W-:Y:S01]  /*0650*/  STL [R1+0x24], R2 ;  /* 0x0000240201007387 */ /* 0x0003e20000100800 */
[----:B------:R-:W-:Y:S02]  /*0660*/  LOP3.LUT R3, R11, 0xfffffff8, RZ, 0xc0, !PT ;  /* 0xfffffff80b037812 */ /* 0x000fe400078ec0ff */
[----:B------:R-:W-:Y:S02]  /*0670*/  LOP3.LUT R6, R4, 0x1c0, RZ, 0xc0, !PT ;  /* 0x000001c004067812 */ /* 0x000fe400078ec0ff */
[----:B------:R-:W-:Y:S01]  /*0680*/  LOP3.LUT P4, RZ, R9, 0x2, RZ, 0xc0, !PT ;  /* 0x0000000209ff7812 */ /* 0x000fe2000788c0ff */
[----:B------:R-:W-:Y:S01]  /*0690*/  IMAD.IADD R15, R8, 0x1, -R3 ;  /* 0x00000001080f7824 */ /* 0x000fe200078e0a03 */
[----:B------:R-:W-:-:S05]  /*06a0*/  SHF.R.S32.HI R248, RZ, 0x2, R248 ;  /* 0x00000002fff87819 */ /* 0x000fca00000114f8 */
[----:B------:R-:W-:Y:S01]  /*06b0*/  IMAD R248, R20, 0x10, R248 ;  /* 0x0000001014f87824 */ /* 0x000fe200078e02f8 */
[----:B-1----:R-:W-:Y:S02]  /*06c0*/  SHF.R.S32.HI R2, RZ, 0x1, R5 ;  /* 0x00000001ff027819 */ /* 0x002fe40000011405 */
[----:B------:R-:W-:Y:S02]  /*06d0*/  LOP3.LUT R5, R0, 0x7fffffe, RZ, 0xc0, !PT ;  /* 0x07fffffe00057812 */ /* 0x000fe400078ec0ff */
[----:B------:R-:W-:Y:S01]  /*06e0*/  SHF.R.S32.HI R0, RZ, 0x1f, R0 ;  /* 0x0000001fff007819 */ /* 0x000fe20000011400 */
[C---:B------:R-:W-:Y:S01]  /*06f0*/  IMAD.SHL.U32 R3, R2.reuse, 0x40, RZ ;  /* 0x0000004002037824 */ /* 0x040fe200078e00ff */
[----:B------:R-:W-:Y:S01]  /*0700*/  LOP3.LUT P6, RZ, R2, 0x2, RZ, 0xc0, !PT ;  /* 0x0000000202ff7812 */ /* 0x000fe200078cc0ff */
[----:B------:R-:W-:Y:S01]  /*0710*/  IMAD.IADD R16, R8, 0x1, -R5 ;  /* 0x0000000108107824 */ /* 0x000fe200078e0a05 */
[----:B------:R-:W-:Y:S01]  /*0720*/  LEA.HI R4, R0, R7, RZ, 0x2 ;  /* 0x0000000700047211 */ /* 0x000fe200078f10ff */
[----:B------:R-:W-:Y:S01]  /*0730*/  IMAD.SHL.U32 R0, R12, 0x10, RZ ;  /* 0x000000100c007824 */ /* 0x000fe200078e00ff */
[----:B------:R-:W-:-:S02]  /*0740*/  LOP3.LUT R5, R9, 0x1, RZ, 0xc0, !PT ;  /* 0x0000000109057812 */ /* 0x000fc400078ec0ff */
[----:B------:R-:W-:Y:S02]  /*0750*/  LOP3.LUT R4, R4, 0xfffffffc, RZ, 0xc0, !PT ;  /* 0xfffffffc04047812 */ /* 0x000fe400078ec0ff */
[----:B------:R-:W-:Y:S02]  /*0760*/  LOP3.LUT R2, R6, 0x30, R0, 0xf8, !PT ;  /* 0x0000003006027812 */ /* 0x000fe400078ef800 */
[----:B------:R-:W-:Y:S01]  /*0770*/  LOP3.LUT R0, R3, 0xc0, RZ, 0xc0, !PT ;  /* 0x000000c003007812 */ /* 0x000fe200078ec0ff */
[----:B------:R-:W-:Y:S01]  /*0780*/  IMAD.IADD R10, R7, 0x1, -R4 ;  /* 0x00000001070a7824 */ /* 0x000fe200078e0a04 */
[----:B------:R-:W-:Y:S02]  /*0790*/  LEA.HI R7, R9, R9, RZ, 0x1 ;  /* 0x0000000909077211 */ /* 0x000fe400078f08ff */
[----:B------:R-:W-:Y:S02]  /*07a0*/  LOP3.LUT R3, R0, 0x8, R13, 0xf8, !PT ;  /* 0x0000000800037812 */ /* 0x000fe400078ef80d */
[----:B------:R-:W-:-:S02]  /*07b0*/  SHF.R.U32.HI R0, RZ, 0x3, R0 ;  /* 0x00000003ff007819 */ /* 0x000fc40000011600 */
[----:B------:R-:W-:Y:S02]  /*07c0*/  ISETP.NE.U32.AND P5, PT, R5, 0x1, PT ;  /* 0x000000010500780c */ /* 0x000fe40003fa5070 */
[----:B------:R-:W-:Y:S01]  /*07d0*/  LOP3.LUT R213, R3, R0, RZ, 0x3c, !PT ;  /* 0x0000000003d57212 */ /* 0x000fe200078e3cff */
[----:B------:R-:W-:Y:S01]  /*07e0*/  IMAD.SHL.U32 R3, R21, 0x20, RZ ;  /* 0x0000002015037824 */ /* 0x000fe200078e00ff */
[----:B------:R-:W-:Y:S02]  /*07f0*/  LOP3.LUT R0, R7, 0x3fffffe, RZ, 0xc0, !PT ;  /* 0x03fffffe07007812 */ /* 0x000fe400078ec0ff */
[----:B------:R-:W-:Y:S01]  /*0800*/  LOP3.LUT R4, R2, 0x8, R13, 0xf8, !PT ;  /* 0x0000000802047812 */ /* 0x000fe200078ef80d */
[----:B------:R-:W-:Y:S01]  /*0810*/  IMAD.U32 R213, R18, 0x20, R213 ;  /* 0x0000002012d57824 */ /* 0x000fe200078e00d5 */
[----:B------:R-:W-:Y:S01]  /*0820*/  SHF.R.U32.HI R2, RZ, 0x3, R6 ;  /* 0x00000003ff027819 */ /* 0x000fe20000011606 */
[----:B------:R-:W-:Y:S01]  /*0830*/  IMAD.IADD R5, R9, 0x1, -R0 ;  /* 0x0000000109057824 */ /* 0x000fe200078e0a00 */
[----:B------:R-:W-:Y:S01]  /*0840*/  SEL R239, R239, 0x10, !P5 ;  /* 0x00000010efef7807 */ /* 0x000fe20006800000 */
[----:B------:R-:W-:Y:S01]  /*0850*/  IMAD.SHL.U32 R0, R9, 0x40, RZ ;  /* 0x0000004009007824 */ /* 0x000fe200078e00ff */
[----:B------:R-:W-:Y:S01]  /*0860*/  LOP3.LUT R13, R4, R2, RZ, 0x3c, !PT ;  /* 0x00000002040d7212 */ /* 0x000fe200078e3cff */
[----:B------:R-:W-:Y:S01]  /*0870*/  IMAD.SHL.U32 R4, R17, 0x2, RZ ;  /* 0x0000000211047824 */ /* 0x000fe200078e00ff */
[----:B------:R-:W-:Y:S01]  /*0880*/  SHF.R.S32.HI R2, RZ, 0x3, R11 ;  /* 0x00000003ff027819 */ /* 0x000fe2000001140b */
[----:B------:R-:W-:Y:S01]  /*0890*/  IMAD.SHL.U32 R213, R213, 0x2, RZ ;  /* 0x00000002d5d57824 */ /* 0x000fe200078e00ff */
[----:B------:R-:W-:-:S02]  /*08a0*/  LOP3.LUT R0, R0, 0x1c0, RZ, 0xc0, !PT ;  /* 0x000001c000007812 */ /* 0x000fc400078ec0ff */
[----:B------:R-:W-:Y:S01]  /*08b0*/  SEL R214, R222, 0xffffffe0, !P6 ;  /* 0xffffffe0ded67807 */ /* 0x000fe20007000000 */
[----:B------:R-:W-:Y:S01]  /*08c0*/  IMAD R16, R2, 0x8, R16 ;  /* 0x0000000802107824 */ /* 0x000fe200078e0210 */
[----:B------:R-:W-:Y:S01]  /*08d0*/  LOP3.LUT R3, R0, 0x20, R3, 0xf8, !PT ;  /* 0x0000002000037812 */ /* 0x000fe200078ef803 */
[C---:B------:R-:W-:Y:S01]  /*08e0*/  IMAD R217, R12.reuse, 0x2, R2 ;  /* 0x000000020cd97824 */ /* 0x040fe200078e0202 */
[----:B------:R-:W-:Y:S01]  /*08f0*/  SHF.R.U32.HI R0, RZ, 0x3, R0 ;  /* 0x00000003ff007819 */ /* 0x000fe20000011600 */
[----:B------:R-:W-:Y:S02]  /*0900*/  IMAD R2, R12, 0x200, R4 ;  /* 0x000002000c027824 */ /* 0x000fe400078e0204 */
[----:B------:R-:W-:Y:S01]  /*0910*/  IMAD.IADD R214, R213, 0x1, R214 ;  /* 0x00000001d5d67824 */ /* 0x000fe200078e02d6 */
[----:B------:R-:W-:Y:S01]  /*0920*/  LOP3.LUT R6, R3, R0, RZ, 0x3c, !PT ;  /* 0x0000000003067212 */ /* 0x000fe200078e3cff */
[----:B------:R-:W-:Y:S01]  /*0930*/  IMAD R9, R5, 0x20, R2 ;  /* 0x0000002005097824 */ /* 0x000fe200078e0202 */
[----:B------:R-:W-:-:S02]  /*0940*/  SHF.R.S32.HI R0, RZ, 0x1, R7 ;  /* 0x00000001ff007819 */ /* 0x000fc40000011407 */
[----:B------:R-:W-:Y:S02]  /*0950*/  SHF.R.S32.HI R2, RZ, 0x7, R19 ;  /* 0x00000007ff027819 */ /* 0x000fe40000011413 */
[C---:B------:R-:W-:Y:S01]  /*0960*/  LOP3.LUT P3, RZ, R0.reuse, 0x2, RZ, 0xc0, !PT ;  /* 0x0000000200ff7812 */ /* 0x040fe2000786c0ff */
[----:B------:R-:W-:Y:S02]  /*0970*/  IMAD.SHL.U32 R0, R0, 0x40, RZ ;  /* 0x0000004000007824 */ /* 0x000fe400078e00ff */
[C---:B------:R-:W-:Y:S01]  /*0980*/  IMAD R3, R2.reuse, 0x1000, R4 ;  /* 0x0000100002037824 */ /* 0x040fe200078e0204 */
[----:B------:R-:W-:Y:S01]  /*0990*/  R2P PR, R15, 0x6 ;  /* 0x000000060f007804 */ /* 0x000fe20000000000 */
[----:B------:R-:W-:Y:S01]  /*09a0*/  IMAD.SHL.U32 R2, R2, 0x8, RZ ;  /* 0x0000000802027824 */ /* 0x000fe200078e00ff */
[----:B------:R-:W-:Y:S01]  /*09b0*/  LOP3.LUT R0, R0, 0xc0, RZ, 0xc0, !PT ;  /* 0x000000c000007812 */ /* 0x000fe200078ec0ff */
[----:B------:R-:W-:Y:S01]  /*09c0*/  IMAD R5, R20, 0x400, R3 ;  /* 0x0000040014057824 */ /* 0x000fe200078e0203 */
[----:B------:R-:W-:Y:S01]  /*09d0*/  LOP3.LUT P0, RZ, R10, 0x2, RZ, 0xc0, !PT ;  /* 0x000000020aff7812 */ /* 0x000fe2000780c0ff */
        /* <DEDUP_REMOVED lines=11> */
[----:B------:R-:W-:Y:S01]  /*0a90*/  SEL R218, R222, 0xffffffe0, !P1 ;  /* 0xffffffe0deda7807 */ /* 0x000fe20004800000 */
        /* <DEDUP_REMOVED lines=14> */
[----:B------:R-:W-:Y:S01]  /*0b80*/  SEL R219, R219, 0xffffffc0, !P2 ;  /* 0xffffffc0dbdb7807 */ /* 0x000fe20005000000 */
[----:B------:R-:W-:Y:S01]  /*0b90*/  IMAD.IADD R221, R0, 0x1, R2 ;  /* 0x0000000100dd7824 */ /* 0x000fe200078e0202 */
[C---:B------:R-:W-:Y:S01]  /*0ba0*/  IADD3 R0, R4.reuse, 0x20, RZ ;  /* 0x0000002004007810 */ /* 0x040fe20007ffe0ff */
[----:B------:R1:W-:Y:S01]  /*0bb0*/  STL [R1+0x1c], R4 ;  /* 0x00001c0401007387 */ /* 0x0003e20000100800 */
[----:B------:R-:W-:Y:S01]  /*0bc0*/  @P3 IADD3 R0, R4, -0x20, RZ ;  /* 0xffffffe004003810 */ /* 0x000fe20007ffe0ff */
[----:B------:R-:W-:Y:S01]  /*0bd0*/  IMAD.IADD R223, R223, 0x1, R5 ;  /* 0x00000001dfdf7824 */ /* 0x000fe200078e0205 */
[----:B------:R-:W-:Y:S01]  /*0be0*/  LEA R217, R217, 0xf000, 0x1 ;  /* 0x0000f000d9d97811 */ /* 0x000fe200078e08ff */
[----:B------:R-:W-:Y:S01]  /*0bf0*/  IMAD.SHL.U32 R2, R3, 0x2, RZ ;  /* 0x0000000203027824 */ /* 0x000fe200078e00ff */
[C---:B------:R-:W-:Y:S01]  /*0c00*/  IADD3 R240, R242.reuse, 0x20, RZ ;  /* 0x00000020f2f07810 */ /* 0x040fe20007ffe0ff */
[----:B------:R1:W-:Y:S01]  /*0c10*/  STL [R1+0x20], R0 ;  /* 0x0000200001007387 */ /* 0x0003e20000100800 */
[----:B------:R-:W-:Y:S01]  /*0c20*/  @P4 IADD3 R240, R242, -0x20, RZ ;  /* 0xffffffe0f2f04810 */ /* 0x000fe20007ffe0ff */
[C---:B------:R-:W-:Y:S01]  /*0c30*/  IMAD.IADD R218, R217.reuse, 0x1, R218 ;  /* 0x00000001d9da7824 */ /* 0x040fe200078e02da */
[----:B------:R-:W-:Y:S01]  /*0c40*/  SEL R222, R222, 0xffffffe0, !P0 ;  /* 0xffffffe0dede7807 */ /* 0x000fe20004000000 */
[----:B------:R-:W-:-:S02]  /*0c50*/  IMAD.IADD R220, R217, 0x1, R219 ;  /* 0x00000001d9dc7824 */ /* 0x000fc400078e02db */
[----:B------:R-:W-:Y:S02]  /*0c60*/  IMAD.IADD R239, R239, 0x1, R240 ;  /* 0x00000001efef7824 */ /* 0x000fe400078e02f0 */
[----:B------:R-:W-:Y:S02]  /*0c70*/  IMAD.IADD R219, R218, 0x1, R219 ;  /* 0x00000001dadb7824 */ /* 0x000fe400078e02db */
.L_x_223:
        /* <DEDUP_REMOVED lines=31> */
[----:B-----5:R-:W-:Y:S05]  /*0e70*/  @P0 BRA `(.L_x_215) ;  /* 0x00006de000000947 */ /* 0x020fea0003800000 */
[----:B------:R-:W-:Y:S01]  /*0e80*/  IABS R6, c[0x0][0x1c8] ;  /* 0x0000720000067a13 */ /* 0x000fe20000000000 */
[----:B------:R-:W1:Y:S01]  /*0e90*/  S2UR UR36, SR_CTAID.Z ;  /* 0x00000000002479c3 */ /* 0x000e620000002700 */
[----:B------:R-:W-:Y:S01]  /*0ea0*/  ULDC UR40, c[0x0][0x1c8] ;  /* 0x0000720000287ab9 */ /* 0x000fe20000000800 */
[----:B------:R-:W-:Y:S01]  /*0eb0*/  ISETP.NE.AND P2, PT, RZ, c[0x0][0x1c8], PT ;  /* 0x00007200ff007a0c */ /* 0x000fe20003f45270 */
[----:B------:R-:W2:Y:S01]  /*0ec0*/  I2F.RP R4, R6 ;  /* 0x0000000600047306 */ /* 0x000ea20000209400 */
[----:B------:R-:W-:Y:S02]  /*0ed0*/  ULDC UR44, c[0x0][0x214] ;  /* 0x00008500002c7ab9 */ /* 0x000fe40000000800 */
[----:B------:R-:W-:Y:S02]  /*0ee0*/  ULDC.U8 UR7, c[0x0][0x328] ;  /* 0x0000ca0000077ab9 */ /* 0x000fe40000000000 */
[----:B------:R-:W3:Y:S01]  /*0ef0*/  S2UR UR31, SR_CTAID.Y ;  /* 0x00000000001f79c3 */ /* 0x000ee20000002600 */
[----:B------:R-:W-:-:S02]  /*0f00*/  UIADD3 UR44, UR44, 0x3f, URZ ;  /* 0x0000003f2c2c7890 */ /* 0x000fc4000fffe03f */
[----:B------:R-:W-:Y:S02]  /*0f10*/  ULDC.64 UR4, c[0x0][0x240] ;  /* 0x0000900000047ab9 */ /* 0x000fe40000000a00 */
[----:B------:R-:W-:Y:S02]  /*0f20*/  UISETP.NE.AND UP0, UPT, UR7, URZ, UPT ;  /* 0x0000003f0700728c */ /* 0x000fe4000bf05270 */
[----:B------:R-:W-:Y:S02]  /*0f30*/  UISETP.NE.U32.AND UP1, UPT, URZ, UR4, UPT ;  /* 0x000000043f00728c */ /* 0x000fe4000bf25070 */
[----:B------:R-:W-:Y:S01]  /*0f40*/  USHF.R.S32.HI UR47, URZ, 0x1f, UR44 ;  /* 0x0000001f3f2f7899 */ /* 0x000fe2000801142c */
[----:B--2---:R-:W2:Y:S01]  /*0f50*/  MUFU.RCP R4, R4 ;  /* 0x0000000400047308 */ /* 0x004ea20000001000 */
[----:B------:R-:W-:Y:S02]  /*0f60*/  UISETP.NE.AND.EX UP1, UPT, URZ, UR5, UPT, UP1 ;  /* 0x000000053f00728c */ /* 0x000fe4000bf25310 */
[----:B------:R-:W-:Y:S01]  /*0f70*/  ULEA.HI UR47, UR47, UR44, URZ, 0x6 ;  /* 0x0000002c2f2f7291 */ /* 0x000fe2000f8f303f */
[----:B-1----:R-:W-:Y:S01]  /*0f80*/  IABS R3, UR36 ;  /* 0x0000002400037c13 */ /* 0x002fe20008000000 */
[----:B------:R-:W-:-:S02]  /*0f90*/  ULOP3.LUT UR40, UR36, UR40, URZ, 0x3c, !UPT ;  /* 0x0000002824287292 */ /* 0x000fc4000f8e3c3f */
[----:B------:R-:W-:Y:S02]  /*0fa0*/  ULDC UR5, c[0x0][0x214] ;  /* 0x0000850000057ab9 */ /* 0x000fe40000000800 */
[----:B------:R-:W-:Y:S02]  /*0fb0*/  ULDC UR46, c[0x0][0x22c] ;  /* 0x00008b00002e7ab9 */ /* 0x000fe40000000800 */
[----:B------:R-:W-:Y:S01]  /*0fc0*/  ISETP.LE.AND P1, PT, RZ, UR40, PT ;  /* 0x00000028ff007c0c */ /* 0x000fe2000bf23270 */
[----:B---3--:R-:W-:Y:S02]  /*0fd0*/  UIMAD.WIDE UR50, UR31, 0x80, URZ ;  /* 0x000000801f3278a5 */ /* 0x008fe4000f8e023f */
[----:B------:R-:W-:Y:S01]  /*0fe0*/  ULDC UR6, c[0x0][0x1c0] ;  /* 0x0000700000067ab9 */ /* 0x000fe20000000800 */
[----:B--2---:R-:W-:Y:S01]  /*0ff0*/  IADD3 R4, R4, 0xffffffe, RZ ;  /* 0x0ffffffe04047810 */ /* 0x004fe20007ffe0ff */
[----:B------:R-:W-:Y:S02]  /*1000*/  USEL UR40, UR50, URZ, UP1 ;  /* 0x0000003f32287287 */ /* 0x000fe40008800000 */
[----:B------:R-:W-:Y:S01]  /*1010*/  ULOP3.LUT UR50, UR47, 0xffffffc0, URZ, 0xc0, !UPT ;  /* 0xffffffc02f327892 */ /* 0x000fe2000f8ec03f */
[----:B------:R-:W1:Y:S01]  /*1020*/  F2I.FTZ.U32.TRUNC.NTZ R5, R4 ;  /* 0x0000000400057305 */ /* 0x000e62000021f000 */
[----:B------:R-:W-:-:S02]  /*1030*/  @UP0 UIMAD UR7, UR31, UR5, URZ ;  /* 0x000000051f0702a4 */ /* 0x000fc4000f8e023f */
[----:B------:R-:W-:Y:S02]  /*1040*/  ULDC.U8 UR39, c[0x0][0x3d0] ;  /* 0x0000f40000277ab9 */ /* 0x000fe40000000000 */
[----:B------:R-:W-:Y:S02]  /*1050*/  UIMAD UR46, UR36, UR46, URZ ;  /* 0x0000002e242e72a4 */ /* 0x000fe4000f8e023f */
[----:B------:R-:W-:Y:S02]  /*1060*/  @!UP0 UIMAD UR6, UR31, UR6, UR36 ;  /* 0x000000061f0682a4 */ /* 0x000fe4000f8e0224 */
[----:B------:R-:W-:Y:S02]  /*1070*/  UIADD3 UR50, UR50, -0x40, URZ ;  /* 0xffffffc032327890 */ /* 0x000fe4000fffe03f */
[----:B------:R-:W-:Y:S02]  /*1080*/  ULDC UR45, c[0x0][0x234] ;  /* 0x00008d00002d7ab9 */ /* 0x000fe40000000800 */
[----:B------:R-:W-:-:S02]  /*1090*/  ULDC UR42, c[0x0][0x1c0] ;  /* 0x00007000002a7ab9 */ /* 0x000fc40000000800 */
        /* <DEDUP_REMOVED lines=10> */
[----:B------:R-:W-:Y:S02]  /*1140*/  USHF.R.S32.HI UR41, URZ, 0x1f, UR46 ;  /* 0x0000001f3f297899 */ /* 0x000fe4000801142e */
[----:B------:R-:W-:Y:S01]  /*1150*/  USHF.R.S32.HI UR47, URZ, 0x6, UR47 ;  /* 0x000000063f2f7899 */ /* 0x000fe2000801142f */
[----:B------:R-:W-:Y:S01]  /*1160*/  IMAD.HI.U32 R0, R0, R3, RZ ;  /* 0x0000000300007227 */ /* 0x000fe200078e00ff */
[----:B------:R-:W-:-:S03]  /*1170*/  @!UP0 UIMAD UR45, UR6, UR5, URZ ;  /* 0x00000005062d82a4 */ /* 0x000fc6000f8e023f */
[----:B------:R-:W-:-:S04]  /*1180*/  IMAD.MOV R4, RZ, RZ, -R0 ;  /* 0x000000ffff047224 */ /* 0x000fc800078e0a00 */
[C---:B------:R-:W-:Y:S02]  /*1190*/  IMAD R3, R6.reuse, R4, R3 ;  /* 0x0000000406037224 */ /* 0x040fe400078e0203 */
[----:B------:R-:W1:Y:S03]  /*11a0*/  S2R R4, SR_CTAID.X ;  /* 0x0000000000047919 */ /* 0x000e660000002500 */
[----:B------:R-:W-:-:S13]  /*11b0*/  ISETP.GT.U32.AND P3, PT, R6, R3, PT ;  /* 0x000000030600720c */ /* 0x000fda0003f64070 */
[----:B------:R-:W-:Y:S01]  /*11c0*/  @!P3 IMAD.IADD R3, R3, 0x1, -R6 ;  /* 0x000000010303b824 */ /* 0x000fe200078e0a06 */
[----:B------:R-:W-:Y:S02]  /*11d0*/  @!P3 IADD3 R0, R0, 0x1, RZ ;  /* 0x000000010000b810 */ /* 0x000fe40007ffe0ff */
[----:B------:R-:W-:Y:S01]  /*11e0*/  ISETP.NE.AND P3, PT, RZ, UR39, PT ;  /* 0x00000027ff007c0c */ /* 0x000fe2000bf65270 */
[----:B------:R-:W-:Y:S01]  /*11f0*/  USEL UR39, UR51, URZ, UP1 ;  /* 0x0000003f33277287 */ /* 0x000fe20008800000 */
[----:B------:R-:W-:Y:S01]  /*1200*/  ISETP.GE.U32.AND P0, PT, R3, R6, PT ;  /* 0x000000060300720c */ /* 0x000fe20003f06070 */
[----:B------:R-:W-:Y:S01]  /*1210*/  USHF.R.S32.HI UR51, URZ, 0x1f, UR50 ;  /* 0x0000001f3f337899 */ /* 0x000fe20008011432 */
[----:B-1----:R-:W-:-:S04]  /*1220*/  IMAD.WIDE.U32 R20, R4, c[0x0][0x3d8], RZ ;  /* 0x0000f60004147a25 */ /* 0x002fc800078e00ff */
[----:B------:R-:W-:Y:S01]  /*1230*/  IMAD R3, R4, c[0x0][0x3dc], R21 ;  /* 0x0000f70004037a24 */ /* 0x000fe200078e0215 */
[----:B------:R-:W-:-:S04]  /*1240*/  SEL R20, R20, RZ, P3 ;  /* 0x000000ff14147207 */ /* 0x000fc80001800000 */
[----:B------:R-:W-:Y:S02]  /*1250*/  SEL R19, R3, RZ, P3 ;  /* 0x000000ff03137207 */ /* 0x000fe40001800000 */
        /* <DEDUP_REMOVED lines=9> */
.L_x_216:
[----:B------:R-:W-:-:S04]  /*12f0*/  UIMAD UR44, UR31, UR15, UR36 ;  /* 0x0000000f1f2c72a4 */ /* 0x000fc8000f8e0224 */
[----:B------:R-:W-:Y:S02]  /*1300*/  UIMAD UR44, UR44, UR14, URZ ;  /* 0x0000000e2c2c72a4 */ /* 0x000fe4000f8e023f */
.L_x_217:
[----:B------:R-:W2:Y:S04]  /*1310*/  LDL.64 R4, [R1+0x38] ;  /* 0x0000380001047983 */ /* 0x000ea80000100a00 */
[----:B------:R1:W2:Y:S01]  /*1320*/  LDL.64 R24, [R1+0x38] ;  /* 0x0000380001187983 */ /* 0x0002a20000100a00 */
[----:B------:R-:W-:Y:S01]  /*1330*/  UIADD3 UR30, UP0, UR37, UR30, URZ ;  /* 0x0000001e251e7290 */ /* 0x000fe2000ff1e03f */
[----:B------:R-:W-:Y:S01]  /*1340*/  IMAD.U32 R8, RZ, RZ, UR31 ;  /* 0x0000001fff087e24 */ /* 0x000fe2000f8e00ff */
[----:B------:R-:W-:Y:S01]  /*1350*/  ULDC.64 UR6, c[0x0][0x368] ;  /* 0x0000da0000067ab9 */ /* 0x000fe20000000a00 */
[----:B------:R-:W3:Y:S01]  /*1360*/  S2R R21, SR_TID.X ;  /* 0x0000000000157919 */ /* 0x000ee20000002100 */
[----:B------:R-:W-:Y:S01]  /*1370*/  UIADD3.X UR25, UR4, UR25, URZ, UP0, !UPT ;  /* 0x0000001904197290 */ /* 0x000fe200087fe43f */
[----:B------:R-:W-:Y:S01]  /*1380*/  MOV R12, UR31 ;  /* 0x0000001f000c7c02 */ /* 0x000fe20008000f00 */
[----:B------:R-:W-:Y:S01]  /*1390*/  UIMAD UR6, UR48, UR6, URZ ;  /* 0x00000006300672a4 */ /* 0x000fe2000f8e023f */
[----:B------:R-:W-:Y:S01]  /*13a0*/  MOV R6, UR30 ;  /* 0x0000001e00067c02 */ /* 0x000fe20008000f00 */
[----:B------:R-:W-:Y:S01]  /*13b0*/  ULDC.64 UR4, c[0x0][0x1a0] ;  /* 0x0000680000047ab9 */ /* 0x000fe20000000a00 */
[----:B------:R-:W-:Y:S01]  /*13c0*/  IMAD.U32 R11, RZ, RZ, UR31 ;  /* 0x0000001fff0b7e24 */ /* 0x000fe2000f8e00ff */
[----:B------:R-:W-:-:S02]  /*13d0*/  UIMAD UR4, UR25, UR4, URZ ;  /* 0x00000004190472a4 */ /* 0x000fc4000f8e023f */
[----:B------:R-:W-:Y:S02]  /*13e0*/  UIMAD UR7, UR31, UR7, UR6 ;  /* 0x000000071f0772a4 */ /* 0x000fe4000f8e0206 */
[----:B------:R-:W-:-:S03]  /*13f0*/  UIMAD UR6, UR30, UR5, UR4 ;  /* 0x000000051e0672a4 */ /* 0x000fc6000f8e0204 */
[----:B------:R-:W-:Y:S02]  /*1400*/  ULDC.64 UR4, c[0x0][0x198] ;  /* 0x0000660000047ab9 */ /* 0x000fe40000000a00 */
[----:B------:R-:W-:-:S04]  /*1410*/  UIMAD UR4, UR25, UR4, URZ ;  /* 0x00000004190472a4 */ /* 0x000fc8000f8e023f */
[----:B------:R-:W-:Y:S01]  /*1420*/  UIMAD UR4, UR30, UR5, UR4 ;  /* 0x000000051e0472a4 */ /* 0x000fe2000f8e0204 */
[----:B---3--:R-:W-:-:S04]  /*1430*/  SHF.R.S32.HI R22, RZ, 0x1f, R21 ;  /* 0x0000001fff167819 */ /* 0x008fc80000011415 */
[----:B------:R-:W-:-:S04]  /*1440*/  LEA.HI R16, R22, R21, RZ, 0x2 ;  /* 0x0000001516107211 */ /* 0x000fc800078f10ff */
[----:B------:R-:W-:-:S04]  /*1450*/  SHF.R.S32.HI R16, RZ, 0x2, R16 ;  /* 0x00000002ff107819 */ /* 0x000fc80000011410 */
[----:B------:R-:W-:Y:S02]  /*1460*/  SHF.R.S32.HI R17, RZ, 0x1f, R16 ;  /* 0x0000001fff117819 */ /* 0x000fe40000011410 */
[----:B------:R-:W-:-:S04]  /*1470*/  IADD3 R3, P0, R16, UR50, RZ ;  /* 0x0000003210037c10 */ /* 0x000fc8000ff1e0ff */
[----:B------:R-:W-:-:S05]  /*1480*/  IADD3.X R10, R17, UR51, RZ, P0, !PT ;  /* 0x00000033110a7c10 */ /* 0x000fca00087fe4ff */
[----:B------:R-:W-:Y:S02]  /*1490*/  IMAD R13, R10, c[0x0][0x190], RZ ;  /* 0x000064000a0d7a24 */ /* 0x000fe400078e02ff */
[----:B------:R-:W-:Y:S01]  /*14a0*/  IMAD.U32 R18, RZ, RZ, UR36 ;  /* 0x00000024ff127e24 */ /* 0x000fe2000f8e00ff */
[----:B------:R-:W-:Y:S01]  /*14b0*/  UIADD3 UR45, UR50, UR45, URZ ;  /* 0x0000002d322d7290 */ /* 0x000fe2000fffe03f */
[----:B------:R-:W-:Y:S01]  /*14c0*/  @P3 BAR.SYNC.DEFER_BLOCKING 0x0 ;  /* 0x0000000000003b1d */ /* 0x000fe20000010000 */
[----:B--2---:R-:W-:Y:S02]  /*14d0*/  IMAD.MOV.U32 R24, RZ, RZ, R4 ;  /* 0x000000ffff187224 */ /* 0x004fe400078e0004 */
[----:B------:R-:W-:-:S03]  /*14e0*/  IMAD.U32 R4, RZ, RZ, UR30 ;  /* 0x0000001eff047e24 */ /* 0x000fc6000f8e00ff */
[----:B------:R-:W-:-:S05]  /*14f0*/  SHF.R.S32.HI R25, RZ, 0x1f, R24 ;  /* 0x0000001fff197819 */ /* 0x000fca0000011418 */
[----:B------:R1:W-:Y:S01]  /*1500*/  STL [R1+0x3c], R25 ;  /* 0x00003c1901007387 */ /* 0x0003e20000100800 */
[----:B------:R-:W-:-:S03]  /*1510*/  IMAD.WIDE.U32 R4, R4, c[0x0][0x198], R24 ;  /* 0x0000660004047a25 */ /* 0x000fc600078e0018 */
[----:B------:R-:W2:Y:S01]  /*1520*/  LDL R23, [R1+0x24] ;  /* 0x0000240001177983 */ /* 0x000ea20000100800 */
[--C-:B------:R-:W-:Y:S01]  /*1530*/  IMAD.WIDE.U32 R8, R8, c[0x0][0x368], R24.reuse ;  /* 0x0000da0008087a25 */ /* 0x100fe200078e0018 */
[----:B------:R-:W-:Y:S01]  /*1540*/  IADD3 R5, R5, UR4, RZ ;  /* 0x0000000405057c10 */ /* 0x000fe2000fffe0ff */
[----:B------:R-:W-:Y:S02]  /*1550*/  ULDC.64 UR4, c[0x0][0x180] ;  /* 0x0000600000047ab9 */ /* 0x000fe40000000a00 */
[----:B------:R-:W-:Y:S01]  /*1560*/  IMAD.WIDE.U32 R6, R6, c[0x0][0x1a0], R24 ;  /* 0x0000680006067a25 */ /* 0x000fe200078e0018 */
[----:B------:R-:W-:Y:S01]  /*1570*/  UIMAD UR4, UR48, UR4, URZ ;  /* 0x00000004300472a4 */ /* 0x000fe2000f8e023f */
[----:B------:R-:W-:Y:S02]  /*1580*/  IADD3 R9, R9, UR7, RZ ;  /* 0x0000000709097c10 */ /* 0x000fe4000fffe0ff */
[----:B------:R-:W-:Y:S01]  /*1590*/  IMAD.WIDE.U32 R4, R12, c[0x0][0x180], R4 ;  /* 0x000060000c047a25 */ /* 0x000fe200078e0004 */
[----:B------:R-:W-:Y:S01]  /*15a0*/  UIMAD UR4, UR31, UR5, UR4 ;  /* 0x000000051f0472a4 */ /* 0x000fe2000f8e0204 */
[----:B------:R-:W-:Y:S01]  /*15b0*/  IADD3 R7, R7, UR6, RZ ;  /* 0x0000000607077c10 */ /* 0x000fe2000fffe0ff */
[----:B------:R-:W-:Y:S01]  /*15c0*/  ULDC.64 UR6, c[0x0][0x188] ;  /* 0x0000620000067ab9 */ /* 0x000fe20000000a00 */
[----:B------:R-:W-:Y:S01]  /*15d0*/  IMAD R12, R10, c[0x0][0x370], RZ ;  /* 0x0000dc000a0c7a24 */ /* 0x000fe200078e02ff */
[----:B------:R-:W-:-:S02]  /*15e0*/  UIMAD UR6, UR48, UR6, URZ ;  /* 0x00000006300672a4 */ /* 0x000fc4000f8e023f */
[----:B------:R-:W-:Y:S01]  /*15f0*/  IADD3 R5, R5, UR4, RZ ;  /* 0x0000000405057c10 */ /* 0x000fe2000fffe0ff */
[----:B------:R-:W-:Y:S01]  /*1600*/  ULDC.64 UR4, c[0x0][0x378] ;  /* 0x0000de0000047ab9 */ /* 0x000fe20000000a00 */
[----:B------:R-:W-:Y:S01]  /*1610*/  IMAD.WIDE.U32 R6, R11, c[0x0][0x188], R6 ;  /* 0x000062000b067a25 */ /* 0x000fe200078e0006 */
[----:B------:R-:W-:Y:S02]  /*1620*/  UIMAD UR6, UR31, UR7, UR6 ;  /* 0x000000071f0672a4 */ /* 0x000fe4000f8e0206 */
[----:B------:R-:W-:Y:S01]  /*1630*/  UIMAD UR4, UR43, UR4, URZ ;  /* 0x000000042b0472a4 */ /* 0x000fe2000f8e023f */
[----:B------:R-:W-:-:S04]  /*1640*/  IMAD.WIDE.U32 R10, R3, c[0x0][0x190], R24 ;  /* 0x00006400030a7a25 */ /* 0x000fc800078e0018 */
[C---:B------:R-:W-:Y:S02]  /*1650*/  IMAD R13, R3.reuse, c[0x0][0x194], R13 ;  /* 0x00006500030d7a24 */ /* 0x040fe400078e020d */
[----:B------:R-:W-:Y:S01]  /*1660*/  IMAD.WIDE.U32 R8, R3, c[0x0][0x370], R8 ;  /* 0x0000dc0003087a25 */ /* 0x000fe200078e0008 */
[----:B------:R-:W-:-:S03]  /*1670*/  IADD3 R7, R7, UR6, RZ ;  /* 0x0000000607077c10 */ /* 0x000fc6000fffe0ff */
[----:B------:R-:W-:Y:S01]  /*1680*/  IMAD R12, R3, c[0x0][0x374], R12 ;  /* 0x0000dd00030c7a24 */ /* 0x000fe200078e020c */
[----:B------:R-:W-:Y:S01]  /*1690*/  UIMAD UR6, UR36, UR5, UR4 ;  /* 0x00000005240672a4 */ /* 0x000fe2000f8e0204 */
[----:B------:R-:W-:Y:S02]  /*16a0*/  IMAD.IADD R11, R11, 0x1, R13 ;  /* 0x000000010b0b7824 */ /* 0x000fe400078e020d */
[----:B------:R-:W-:Y:S01]  /*16b0*/  IMAD.IADD R9, R9, 0x1, R12 ;  /* 0x0000000109097824 */ /* 0x000fe200078e020c */
[----:B------:R-:W-:Y:S01]  /*16c0*/  ULDC.64 UR4, c[0x0][0x178] ;  /* 0x00005e0000047ab9 */ /* 0x000fe20000000a00 */
[----:B------:R-:W-:Y:S01]  /*16d0*/  IMAD.U32 R13, RZ, RZ, UR36 ;  /* 0x00000024ff0d7e24 */ /* 0x000fe2000f8e00ff */
[----:B------:R-:W-:Y:S01]  /*16e0*/  UIMAD UR4, UR48, UR4, URZ ;  /* 0x00000004300472a4 */ /* 0x000fe2000f8e023f */
[C---:B------:R-:W-:Y:S02]  /*16f0*/  IMAD R12, R14.reuse, c[0x0][0x1b8], RZ ;  /* 0x00006e000e0c7a24 */ /* 0x040fe400078e02ff */
[----:B------:R-:W-:Y:S01]  /*1700*/  IMAD R3, R14, c[0x0][0x1b0], RZ ;  /* 0x00006c000e037a24 */ /* 0x000fe200078e02ff */
[----:B------:R-:W-:Y:S01]  /*1710*/  MOV R14, UR31 ;  /* 0x0000001f000e7c02 */ /* 0x000fe20008000f00 */
[----:B------:R-:W-:Y:S01]  /*1720*/  IMAD.WIDE.U32 R8, R13, c[0x0][0x378], R8 ;  /* 0x0000de000d087a25 */ /* 0x000fe200078e0008 */
[----:B------:R-:W-:-:S03]  /*1730*/  UIMAD UR4, UR31, UR5, UR4 ;  /* 0x000000051f0472a4 */ /* 0x000fc6000f8e0204 */
[C---:B------:R-:W-:Y:S02]  /*1740*/  IMAD R3, R0.reuse, c[0x0][0x1b4], R3 ;  /* 0x00006d0000037a24 */ /* 0x040fe400078e0203 */
[----:B------:R-:W-:Y:S01]  /*1750*/  IMAD.WIDE.U32 R4, R0, c[0x0][0x1b0], R4 ;  /* 0x00006c0000047a25 */ /* 0x000fe200078e0004 */
[----:B------:R-:W-:-:S03]  /*1760*/  LEA R246, P0, R8, c[0x0][0x330], 0x1 ;  /* 0x0000cc0008f67a11 */ /* 0x000fc600078008ff */
[C---:B------:R-:W-:Y:S02]  /*1770*/  IMAD R12, R0.reuse, c[0x0][0x1bc], R12 ;  /* 0x00006f00000c7a24 */ /* 0x040fe400078e020c */
[----:B------:R-:W-:Y:S01]  /*1780*/  IMAD.WIDE.U32 R6, R0, c[0x0][0x1b8], R6 ;  /* 0x00006e0000067a25 */ /* 0x000fe200078e0006 */
[----:B------:R-:W-:-:S03]  /*1790*/  IADD3 R0, R9, UR6, RZ ;  /* 0x0000000609007c10 */ /* 0x000fc6000fffe0ff */
[----:B------:R-:W-:Y:S01]  /*17a0*/  IMAD.WIDE.U32 R14, R14, c[0x0][0x178], R10 ;  /* 0x00005e000e0e7a25 */ /* 0x000fe200078e000a */
[----:B------:R-:W-:Y:S02]  /*17b0*/  IADD3 R5, R5, R3, RZ ;  /* 0x0000000305057210 */ /* 0x000fe40007ffe0ff */
[----:B------:R-:W-:Y:S01]  /*17c0*/  LEA.HI.X R247, R8, c[0x0][0x334], R0, 0x1, P0 ;  /* 0x0000cd0008f77a11 */ /* 0x000fe200000f0c00 */
[----:B------:R-:W-:Y:S01]  /*17d0*/  IMAD.IADD R7, R7, 0x1, R12 ;  /* 0x0000000107077824 */ /* 0x000fe200078e020c */
[----:B------:R-:W-:Y:S01]  /*17e0*/  IADD3 R9, R15, UR4, RZ ;  /* 0x000000040f097c10 */ /* 0x000fe2000fffe0ff */
[C---:B------:R-:W-:Y:S01]  /*17f0*/  IMAD R3, R17.reuse, c[0x0][0x1a0], RZ ;  /* 0x0000680011037a24 */ /* 0x040fe200078e02ff */
[----:B------:R-:W-:Y:S01]  /*1800*/  ULDC.64 UR4, c[0x0][0x1a8] ;  /* 0x00006a0000047ab9 */ /* 0x000fe20000000a00 */
[----:B------:R-:W-:Y:S01]  /*1810*/  IMAD R0, R17, c[0x0][0x198], RZ ;  /* 0x0000660011007a24 */ /* 0x000fe200078e02ff */
[----:B------:R-:W-:Y:S01]  /*1820*/  UIMAD UR4, UR43, UR4, URZ ;  /* 0x000000042b0472a4 */ /* 0x000fe2000f8e023f */
[C---:B------:R-:W-:Y:S01]  /*1830*/  IMAD R3, R16.reuse, c[0x0][0x1a4], R3 ;  /* 0x0000690010037a24 */ /* 0x040fe200078e0203 */
[----:B------:R-:W-:Y:S01]  /*1840*/  UIADD3 UR6, UR47, -0x1, URZ ;  /* 0xffffffff2f067890 */ /* 0x000fe2000fffe03f */
[----:B------:R-:W-:Y:S01]  /*1850*/  IMAD.WIDE.U32 R12, R16, c[0x0][0x1a0], R6 ;  /* 0x00006800100c7a25 */ /* 0x000fe200078e0006 */
[----:B------:R-:W-:-:S03]  /*1860*/  UIMAD UR4, UR36, UR5, UR4 ;  /* 0x00000005240472a4 */ /* 0x000fc6000f8e0204 */
[C---:B------:R-:W-:Y:S02]  /*1870*/  IMAD R17, R16.reuse, c[0x0][0x19c], R0 ;  /* 0x0000670010117a24 */ /* 0x040fe400078e0200 */
[----:B------:R-:W-:Y:S01]  /*1880*/  IMAD.WIDE.U32 R10, R16, c[0x0][0x198], R4 ;  /* 0x00006600100a7a25 */ /* 0x000fe200078e0004 */
[----:B------:R-:W-:Y:S01]  /*1890*/  IADD3 R0, R13, R3, RZ ;  /* 0x000000030d007210 */ /* 0x000fe20007ffe0ff */
[----:B------:R-:W-:Y:S02]  /*18a0*/  ULEA.HI UR5, UR6, UR6, URZ, 0x1 ;  /* 0x0000000606057291 */ /* 0x000fe4000f8f083f */
[----:B------:R-:W-:Y:S01]  /*18b0*/  IMAD.IADD R3, R11, 0x1, R17 ;  /* 0x000000010b037824 */ /* 0x000fe200078e0211 */
[C---:B------:R-:W-:Y:S01]  /*18c0*/  LEA R4, P0, R10.reuse, c[0x0][0x168], 0x1 ;  /* 0x00005a000a047a11 */ /* 0x040fe200078008ff */
[----:B------:R-:W-:Y:S01]  /*18d0*/  IMAD.MOV.U32 R8, RZ, RZ, R14 ;  /* 0x000000ffff087224 */ /* 0x000fe200078e000e */
[----:B------:R-:W-:Y:S02]  /*18e0*/  ULOP3.LUT UR5, UR5, 0xfffffffe, URZ, 0xc0, !UPT ;  /* 0xfffffffe05057892 */ /* 0x000fe4000f8ec03f */
[----:B------:R-:W-:Y:S01]  /*18f0*/  LEA.HI.X R5, R10, c[0x0][0x16c], R3, 0x1, P0 ;  /* 0x00005b000a057a11 */ /* 0x000fe200000f0c03 */
[----:B------:R-:W-:Y:S01]  /*1900*/  IMAD.MOV.U32 R3, RZ, RZ, c[0x0][0x198] ;  /* 0x00006600ff037624 */ /* 0x000fe200078e00ff */
[----:B------:R-:W-:Y:S01]  /*1910*/  LEA R6, P1, R12, c[0x0][0x170], 0x1 ;  /* 0x00005c000c067a11 */ /* 0x000fe200078208ff */
[----:B------:R-:W-:Y:S01]  /*1920*/  IMAD.WIDE.U32 R14, R18, c[0x0][0x1a8], R8 ;  /* 0x00006a00120e7a25 */ /* 0x000fe200078e0008 */
[----:B------:R-:W-:-:S02]  /*1930*/  UIADD3 UR5, UR6, -UR5, URZ ;  /* 0x8000000506057290 */ /* 0x000fc4000fffe03f */
[----:B------:R-:W-:Y:S01]  /*1940*/  LEA.HI.X R7, R12, c[0x0][0x174], R0, 0x1, P1 ;  /* 0x00005d000c077a11 */ /* 0x000fe200008f0c00 */
[----:B------:R-:W-:Y:S01]  /*1950*/  IMAD.MOV.U32 R9, RZ, RZ, c[0x0][0x1a0] ;  /* 0x00006800ff097624 */ /* 0x000fe200078e00ff */
[----:B------:R-:W-:Y:S01]  /*1960*/  LEA R10, P0, R3, R4, 0x7 ;  /* 0x00000004030a7211 */ /* 0x000fe200078038ff */
[----:B------:R-:W-:Y:S01]  /*1970*/  IMAD.MOV.U32 R11, RZ, RZ, c[0x0][0x19c] ;  /* 0x00006700ff0b7624 */ /* 0x000fe200078e00ff */
[----:B------:R-:W-:Y:S01]  /*1980*/  UISETP.NE.AND UP0, UPT, UR5, 0x1, UPT ;  /* 0x000000010500788c */ /* 0x000fe2000bf05270 */
[----:B------:R-:W-:Y:S02]  /*1990*/  IADD3 R0, R15, UR4, RZ ;  /* 0x000000040f007c10 */ /* 0x000fe4000fffe0ff */
[----:B------:R-:W-:Y:S02]  /*19a0*/  LEA R244, P2, R14, c[0x0][0x160], 0x1 ;  /* 0x000058000ef47a11 */ /* 0x000fe400078408ff */
[----:B------:R-:W-:Y:S02]  /*19b0*/  MOV R12, c[0x0][0x1a4] ;  /* 0x00006900000c7a02 */ /* 0x000fe40000000f00 */
[----:B------:R-:W-:-:S02]  /*19c0*/  LEA R8, P1, R9, R6, 0x7 ;  /* 0x0000000609087211 */ /* 0x000fc400078238ff */
[----:B------:R-:W-:Y:S02]  /*19d0*/  LEA.HI.X R11, R3, R5, R11, 0x7, P0 ;  /* 0x00000005030b7211 */ /* 0x000fe400000f3c0b */
[----:B------:R-:W-:Y:S02]  /*19e0*/  LEA.HI.X R245, R14, c[0x0][0x164], R0, 0x1, P2 ;  /* 0x000059000ef57a11 */ /* 0x000fe400010f0c00 */
[----:B------:R-:W-:Y:S02]  /*19f0*/  PLOP3.LUT P0, PT, PT, PT, UP0, 0x80, 0x0 ;  /* 0x000000000000781c */ /* 0x000fe40003f0f008 */
[----:B------:R-:W-:Y:S01]  /*1a00*/  LEA.HI.X R9, R9, R7, R12, 0x7, P1 ;  /* 0x0000000709097211 */ /* 0x000fe200008f3c0c */
[----:B------:R-:W-:Y:S02]  /*1a10*/  UIMAD.WIDE UR4, UR45, UR16, UR28 ;  /* 0x000000102d0472a5 */ /* 0x000fe4000f8e021c */
[----:B------:R-:W-:Y:S02]  /*1a20*/  UIMAD.WIDE UR48, UR31, UR13, UR50 ;  /* 0x0000000d1f3072a5 */ /* 0x000fe4000f8e0232 */
[----:B------:R-:W-:-:S02]  /*1a30*/  UIMAD UR42, UR42, UR12, UR18 ;  /* 0x0000000c2a2a72a4 */ /* 0x000fc4000f8e0212 */
[----:B------:R-:W-:Y:S02]  /*1a40*/  UIADD3 UR40, UP0, UR48, UR40, URZ ;  /* 0x0000002830287290 */ /* 0x000fe4000ff1e03f */
[----:B------:R-:W-:Y:S02]  /*1a50*/  UIADD3 UR42, UR33, UR42, URZ ;  /* 0x0000002a212a7290 */ /* 0x000fe4000fffe03f */
[----:B------:R-:W-:Y:S02]  /*1a60*/  UIADD3.X UR39, UR49, UR39, URZ, UP0, !UPT ;  /* 0x0000002731277290 */ /* 0x000fe400087fe43f */
[----:B------:R-:W-:-:S04]  /*1a70*/  UIMAD UR42, UR42, UR40, URZ ;  /* 0x000000282a2a72a4 */ /* 0x000fc8000f8e023f */
[----:B------:R-:W-:Y:S02]  /*1a80*/  UIMAD UR39, UR39, UR32, UR42 ;  /* 0x00000020272772a4 */ /* 0x000fe4000f8e022a */
[----:B------:R-:W-:Y:S01]  /*1a90*/  UIADD3 UR44, UR50, UR44, URZ ;  /* 0x0000002c322c7290 */ /* 0x000fe2000fffe03f */
[----:B------:R-:W-:-:S03]  /*1aa0*/  CS2R R126, SRZ ;  /* 0x00000000007e7805 */ /* 0x000fc6000001ff00 */
[----:B------:R-:W-:Y:S01]  /*1ab0*/  UIMAD.WIDE UR42, UR44, UR16, UR26 ;  /* 0x000000102c2a72a5 */ /* 0x000fe2000f8e021a */
        /* <DEDUP_REMOVED lines=47> */
[----:B--2---:R-:W-:-:S02]  /*1db0*/  SHF.L.U32 R3, R23, 0x1, RZ ;  /* 0x0000000117037819 */ /* 0x004fc400000006ff */
[----:B------:R-:W-:-:S03]  /*1dc0*/  IADD3 R0, R23, 0x1800, RZ ;  /* 0x0000180017007810 */ /* 0x000fc60007ffe0ff */
[----:B------:R-:W-:Y:S01]  /*1dd0*/  @!PT LDS RZ, [RZ] ;  /* 0x00000000fffff984 */ /* 0x000fe20000000800 */
[----:B------:R-:W-:Y:S01]  /*1de0*/  @!PT LDS RZ, [RZ] ;  /* 0x00000000fffff984 */ /* 0x000fe20000000800 */
[----:B------:R-:W-:Y:S01]  /*1df0*/  @!PT LDS RZ, [RZ] ;  /* 0x00000000fffff984 */ /* 0x000fe20000000800 */
[----:B------:R2:W-:Y:S01]  /*1e00*/  LDGSTS.E.BYPASS.LTC128B.128 [R3+0xf000], [R6.64] ;  /* 0x0f00000006037fae */ /* 0x0005e2000b901d62 */
[----:B------:R-:W-:-:S03]  /*1e10*/  SEL R0, R0, R23, !P0 ;  /* 0x0000001700007207 */ /* 0x000fc60004000000 */
[----:B------:R2:W-:Y:S04]  /*1e20*/  LDGSTS.E.BYPASS.LTC128B.128 [R3+0x11000], [R6.64+0x40] ;  /* 0x1100004006037fae */ /* 0x0005e8000b901d62 */
[----:B------:R2:W-:Y:S01]  /*1e30*/  LDGSTS.E.BYPASS.LTC128B.128 [R3+0x13000], [R6.64+0x80] ;  /* 0x1300008006037fae */ /* 0x0005e2000b901d62 */
[----:B------:R-:W-:-:S03]  /*1e40*/  IMAD.SHL.U32 R243, R0, 0x2, RZ ;  /* 0x0000000200f37824 */ /* 0x000fc600078e00ff */
[----:B------:R3:W-:Y:S04]  /*1e50*/  LDGSTS.E.BYPASS.LTC128B.128 [R3+0x10000], [R8.64] ;  /* 0x1000000008037fae */ /* 0x0007e8000b901d62 */
[----:B------:R3:W-:Y:S04]  /*1e60*/  LDGSTS.E.BYPASS.LTC128B.128 [R3+0x12000], [R8.64+0x40] ;  /* 0x1200004008037fae */ /* 0x0007e8000b901d62 */
[----:B------:R3:W-:Y:S04]  /*1e70*/  LDGSTS.E.BYPASS.LTC128B.128 [R3+0x14000], [R8.64+0x80] ;  /* 0x1400008008037fae */ /* 0x0007e8000b901d62 */
[----:B------:R-:W0:Y:S04]  /*1e80*/  LDGDEPBAR ;  /* 0x00000000000079af */ /* 0x000e280000000000 */
[----:B------:R3:W-:Y:S04]  /*1e90*/  LDGSTS.E.BYPASS.LTC128B.128 [R3+0x6000], [R246.64] ;  /* 0x06000000f6037fae */ /* 0x0007e8000b901d62 */
[----:B------:R3:W-:Y:S04]  /*1ea0*/  LDGSTS.E.BYPASS.LTC128B.128 [R3+0x7000], [R246.64+0x40] ;  /* 0x07000040f6037fae */ /* 0x0007e8000b901d62 */
[----:B------:R3:W-:Y:S04]  /*1eb0*/  LDGSTS.E.BYPASS.LTC128B.128 [R3+0x8000], [R246.64+0x80] ;  /* 0x08000080f6037fae */ /* 0x0007e8000b901d62 */
[----:B------:R1:W-:Y:S04]  /*1ec0*/  LDGSTS.E.BYPASS.LTC128B.128 [R243], [R244.64] ;  /* 0x00000000f4f37fae */ /* 0x0003e8000b901d62 */
[----:B------:R1:W-:Y:S01]  /*1ed0*/  LDGSTS.E.BYPASS.LTC128B.128 [R243+0x1000], [R244.64+0x40] ;  /* 0x01000040f4f37fae */ /* 0x0003e2000b901d62 */
[----:B------:R-:W-:-:S03]  /*1ee0*/  LEA.HI R0, R22, R21, RZ, 0x5 ;  /* 0x0000001516007211 */ /* 0x000fc600078f28ff */
[----:B------:R1:W-:Y:S04]  /*1ef0*/  LDGSTS.E.BYPASS.LTC128B.128 [R243+0x2000], [R244.64+0x80] ;  /* 0x02000080f4f37fae */ /* 0x0003e8000b901d62 */
[----:B------:R4:W-:Y:S04]  /*1f00*/  LDGSTS.E.BYPASS.LTC128B.128 [R3+0x9000], [R4.64] ;  /* 0x0900000004037fae */ /* 0x0009e8000b901d62 */
[----:B------:R4:W-:Y:S04]  /*1f10*/  LDGSTS.E.BYPASS.LTC128B.128 [R3+0xb000], [R4.64+0x40] ;  /* 0x0b00004004037fae */ /* 0x0009e8000b901d62 */
[----:B------:R4:W-:Y:S04]  /*1f20*/  LDGSTS.E.BYPASS.LTC128B.128 [R3+0xd000], [R4.64+0x80] ;  /* 0x0d00008004037fae */ /* 0x0009e8000b901d62 */
[----:B------:R3:W-:Y:S04]  /*1f30*/  LDGSTS.E.BYPASS.LTC128B.128 [R3+0xa000], [R10.64] ;  /* 0x0a0000000a037fae */ /* 0x0007e8000b901d62 */
[----:B------:R3:W-:Y:S04]  /*1f40*/  LDGSTS.E.BYPASS.LTC128B.128 [R3+0xc000], [R10.64+0x40] ;  /* 0x0c0000400a037fae */ /* 0x0007e8000b901d62 */
[----:B------:R3:W-:Y:S01]  /*1f50*/  LDGSTS.E.BYPASS.LTC128B.128 [R3+0xe000], [R10.64+0x80] ;  /* 0x0e0000800a037fae */ /* 0x0007e2000b901d62 */
[----:B--2---:R-:W-:-:S03]  /*1f60*/  IMAD.MOV.U32 R6, RZ, RZ, 0x4 ;  /* 0x00000004ff067424 */ /* 0x004fc600078e00ff */
[----:B------:R-:W0:Y:S01]  /*1f70*/  LDGDEPBAR ;  /* 0x00000000000079af */ /* 0x000e220000000000 */
[----:B------:R-:W-:-:S05]  /*1f80*/  IMAD.WIDE R6, R248, R6, UR4 ;  /* 0x00000004f8067e25 */ /* 0x000fca000f8e0206 */
[----:B------:R2:W5:Y:S04]  /*1f90*/  LDG.E R252, [R6.64] ;  /* 0x0000002206fc7981 */ /* 0x000568000c1e1900 */
[----:B------:R2:W5:Y:S01]  /*1fa0*/  LDG.E R251, [R6.64+0x20] ;  /* 0x0000202206fb7981 */ /* 0x000562000c1e1900 */
[----:B----4-:R-:W-:-:S03]  /*1fb0*/  IMAD.U32 R4, RZ, RZ, UR46 ;  /* 0x0000002eff047e24 */ /* 0x010fc6000f8e00ff */
[----:B------:R2:W5:Y:S04]  /*1fc0*/  LDG.E R250, [R6.64+0x80] ;  /* 0x0000802206fa7981 */ /* 0x000568000c1e1900 */
[----:B------:R2:W5:Y:S01]  /*1fd0*/  LDG.E R249, [R6.64+0xa0] ;  /* 0x0000a02206f97981 */ /* 0x000562000c1e1900 */
[----:B---3--:R-:W-:Y:S01]  /*1fe0*/  LOP3.LUT R3, R0, 0xffffffe0, RZ, 0xc0, !PT ;  /* 0xffffffe000037812 */ /* 0x008fe200078ec0ff */
[----:B------:R-:W-:-:S04]  /*1ff0*/  DEPBAR.LE SB0, 0x1 ;  /* 0x000080400000791a */ /* 0x000fc80000000000 */
[----:B------:R-:W-:Y:S02]  /*2000*/  IADD3 R8, -R3, R21, RZ ;  /* 0x0000001503087210 */ /* 0x000fe40007ffe1ff */
[----:B------:R-:W-:Y:S01]  /*2010*/  SHF.R.S32.HI R0, RZ, 0x5, R0 ;  /* 0x00000005ff007819 */ /* 0x000fe20000011400 */
[----:B------:R-:W-:Y:S04]  /*2020*/  BAR.SYNC.DEFER_BLOCKING 0x0 ;  /* 0x0000000000007b1d */ /* 0x000fe80000010000 */
[----:B------:R-:W-:Y:S02]  /*2030*/  IMAD R0, R0, UR21, R8 ;  /* 0x0000001500007c24 */ /* 0x000fe4000f8e0208 */
[----:B------:R-:W-:-:S03]  /*2040*/  IMAD.U32 R3, RZ, RZ, UR41 ;  /* 0x00000029ff037e24 */ /* 0x000fc6000f8e00ff */
[----:B------:R-:W-:Y:S02]  /*2050*/  IADD3 R4, P2, P1, R0, UR20, R4 ;  /* 0x0000001400047c10 */ /* 0x000fe4000f95e004 */
[----:B------:R-:W-:-:S04]  /*2060*/  SHF.R.S32.HI R0, RZ, 0x1f, R0 ;  /* 0x0000001fff007819 */ /* 0x000fc80000011400 */
[----:B------:R-:W-:Y:S02]  /*2070*/  IADD3.X R0, R0, UR19, R3, P2, P1 ;  /* 0x0000001300007c10 */ /* 0x000fe400097e2403 */
[----:B------:R-:W-:Y:S01]  /*2080*/  IADD3 R4, P1, R4, R20, RZ ;  /* 0x0000001404047210 */ /* 0x000fe20007f3e0ff */
[----:B--2---:R-:W-:-:S03]  /*2090*/  IMAD.U32 R6, RZ, RZ, UR32 ;  /* 0x00000020ff067e24 */ /* 0x004fc6000f8e00ff */
[----:B------:R-:W-:Y:S02]  /*20a0*/  IADD3.X R5, R0, R19, RZ, P1, !PT ;  /* 0x0000001300057210 */ /* 0x000fe40000ffe4ff */
[----:B------:R-:W-:Y:S01]  /*20b0*/  MOV R7, UR33 ;  /* 0x0000002100077c02 */ /* 0x000fe20008000f00 */
[----:B------:R1:W2:Y:S02]  /*20c0*/  LDSM.16.M88.4 R164, [R213+0xf000] ;  /* 0x00f00000d5a4783b */ /* 0x0002a40000000200 */
[----:B------:R-:W-:Y:S02]  /*20d0*/  IMAD.WIDE.U32 R4, R6, UR40, R4 ;  /* 0x0000002806047c25 */ /* 0x000fe4000f8e0004 */
[----:B------:R1:W3:Y:S03]  /*20e0*/  LDSM.16.M88.4 R168, [R213+0xf400] ;  /* 0x00f40000d5a8783b */ /* 0x0002e60000000200 */
[----:B------:R-:W-:Y:S01]  /*20f0*/  IADD3 R0, R5, UR39, RZ ;  /* 0x0000002705007c10 */ /* 0x000fe2000fffe0ff */
[----:B------:R-:W-:Y:S01]  /*2100*/  UIADD3 UR39, -UR38, UR11, UR37 ;  /* 0x0000000b26277290 */ /* 0x000fe2000fffe125 */
[----:B------:R1:W4:Y:S03]  /*2110*/  LDSM.16.M88.4 R172, [R214+0xf000] ;  /* 0x00f00000d6ac783b */ /* 0x0003260000000200 */
[----:B------:R-:W-:Y:S01]  /*2120*/  UIADD3 UR39, UR39, -UR10, URZ ;  /* 0x8000000a27277290 */ /* 0x000fe2000fffe03f */
[----:B------:R1:W1:Y:S03]  /*2130*/  LDSM.16.M88.4 R176, [R214+0xf400] ;  /* 0x00f40000d6b0783b */ /* 0x0002660000000200 */
[----:B------:R-:W-:Y:S01]  /*2140*/  USHF.R.S32.HI UR7, URZ, 0x1f, UR39 ;  /* 0x0000001f3f077899 */ /* 0x000fe20008011427 */
[----:B------:R1:W1:Y:S03]  /*2150*/  LDSM.16.M88.4 R180, [R213+0x11000] ;  /* 0x01100000d5b4783b */ /* 0x0002660000000200 */
[----:B------:R-:W-:Y:S01]  /*2160*/  ULEA.HI UR7, UR7, UR39, URZ, 0x6 ;  /* 0x0000002707077291 */ /* 0x000fe2000f8f303f */
[----:B------:R1:W1:Y:S03]  /*2170*/  LDSM.16.M88.4 R184, [R213+0x11400] ;  /* 0x01140000d5b8783b */ /* 0x0002660000000200 */
[----:B------:R-:W-:Y:S01]  /*2180*/  USHF.R.S32.HI UR7, URZ, 0x6, UR7 ;  /* 0x000000063f077899 */ /* 0x000fe20008011407 */
[----:B------:R1:W1:Y:S03]  /*2190*/  LDSM.16.M88.4 R188, [R214+0x11000] ;  /* 0x01100000d6bc783b */ /* 0x0002660000000200 */
[----:B------:R-:W-:Y:S01]  /*21a0*/  UISETP.LT.AND UP0, UPT, URZ, UR7, UPT ;  /* 0x000000073f00728c */ /* 0x000fe2000bf01270 */
[----:B------:R1:W1:Y:S03]  /*21b0*/  LDSM.16.M88.4 R192, [R214+0x11400] ;  /* 0x01140000d6c0783b */ /* 0x0002660000000200 */
[----:B------:R-:W-:Y:S01]  /*21c0*/  USEL UR7, URZ, UR7, !UP0 ;  /* 0x000000073f077287 */ /* 0x000fe2000c000000 */
[C---:B------:R-:W-:Y:S01]  /*21d0*/  LEA R224, P1, R4.reuse, c[0x0][0x350], 0x2 ;  /* 0x0000d40004e07a11 */ /* 0x040fe200078210ff */
[----:B------:R1:W1:Y:S02]  /*21e0*/  LDSM.16.M88.4 R196, [R213+0x13000] ;  /* 0x01300000d5c4783b */ /* 0x0002640000000200 */
[----:B------:R-:W-:Y:S01]  /*21f0*/  UISETP.GT.AND UP0, UPT, UR47, UR7, UPT ;  /* 0x000000072f00728c */ /* 0x000fe2000bf04270 */
[----:B------:R-:W-:Y:S01]  /*2200*/  LEA.HI.X R225, R4, c[0x0][0x354], R0, 0x2, P1 ;  /* 0x0000d50004e17a11 */ /* 0x000fe200008f1400 */
[----:B------:R1:W1:Y:S04]  /*2210*/  LDSM.16.M88.4 R200, [R213+0x13400] ;  /* 0x01340000d5c8783b */ /* 0x0002680000000200 */
[----:B------:R-:W-:Y:S01]  /*2220*/  PLOP3.LUT P1, PT, PT, PT, UP0, 0x80, 0x0 ;  /* 0x000000000000781c */ /* 0x000fe20003f2f008 */
[----:B------:R1:W1:Y:S04]  /*2230*/  LDSM.16.M88.4 R204, [R214+0x13000] ;  /* 0x01300000d6cc783b */ /* 0x0002680000000200 */
[----:B------:R1:W1:Y:S08]  /*2240*/  LDSM.16.M88.4 R208, [R214+0x13400] ;  /* 0x01340000d6d0783b */ /* 0x0002700000000200 */
[----:B------:R-:W-:Y:S05]  /*2250*/  @!P1 BRA `(.L_x_218) ;  /* 0x0000486000009947 */ /* 0x000fea0003800000 */
[----:B--234-:R-:W-:Y:S02]  /*2260*/  IMAD.MOV.U32 R4, RZ, RZ, c[0x0][0x308] ;  /* 0x0000c200ff047624 */ /* 0x01cfe400078e00ff */
[----:B------:R-:W-:-:S05]  /*2270*/  IMAD.MOV.U32 R5, RZ, RZ, c[0x0][0x30c] ;  /* 0x0000c300ff057624 */ /* 0x000fca00078e00ff */
[----:B------:R2:W3:Y:S04]  /*2280*/  LDG.E.64 R6, [R4.64] ;  /* 0x0000002204067981 */ /* 0x0004e8000c1e1b00 */
[----:B--2---:R-:W2:Y:S01]  /*2290*/  LDG.E.64 R4, [R4.64+0x8] ;  /* 0x0000082204047981 */ /* 0x004ea2000c1e1b00 */
[----:B------:R-:W-:Y:S01]  /*22a0*/  UIMAD UR40, UR31, UR9, UR36 ;  /* 0x000000091f2872a4 */ /* 0x000fe2000f8e0224 */
[----:B------:R-:W-:Y:S01]  /*22b0*/  SHF.R.S32.HI R0, RZ, 0x1f, R8 ;  /* 0x0000001fff007819 */ /* 0x000fe20000011408 */
[----:B------:R-:W-:Y:S01]  /*22c0*/  IMAD.MOV.U32 R127, RZ, RZ, RZ ;  /* 0x000000ffff7f7224 */ /* 0x000fe200078e00ff */
[----:B------:R-:W4:Y:S01]  /*22d0*/  S2R R12, SR_TID.X ;  /* 0x00000000000c7919 */ /* 0x000f220000002100 */
[----:B------:R-:W-:Y:S01]  /*22e0*/  USHF.L.U32 UR40, UR40, 0x5, URZ ;  /* 0x0000000528287899 */ /* 0x000fe2000800063f */
[----:B------:R-:W-:-:S02]  /*22f0*/  IADD3 R3, R223, 0x1800, RZ ;  /* 0x00001800df037810 */ /* 0x000fc40007ffe0ff */
[----:B------:R-:W1:Y:S01]  /*2300*/  S2R R13, SR_TID.X ;  /* 0x00000000000d7919 */ /* 0x000e620000002100 */
[----:B------:R-:W-:Y:S01]  /*2310*/  USHF.R.S32.HI UR36, URZ, 0x1f, UR40 ;  /* 0x0000001f3f247899 */ /* 0x000fe20008011428 */
[----:B------:R-:W-:-:S05]  /*2320*/  SEL R212, R3, R223, !P0 ;  /* 0x000000df03d47207 */ /* 0x000fca0004000000 */
[----:B------:R-:W-:Y:S01]  /*2330*/  IMAD.SHL.U32 R212, R212, 0x2, RZ ;  /* 0x00000002d4d47824 */ /* 0x000fe200078e00ff */
[----:B----4-:R-:W-:-:S04]  /*2340*/  SHF.R.S32.HI R12, RZ, 0x1f, R12 ;  /* 0x0000001fff0c7819 */ /* 0x010fc8000001140c */
[----:B-1----:R-:W-:-:S04]  /*2350*/  LEA.HI R12, R12, R13, RZ, 0x6 ;  /* 0x0000000d0c0c7211 */ /* 0x002fc800078f30ff */
[----:B------:R-:W-:Y:S01]  /*2360*/  SHF.R.S32.HI R12, RZ, 0x6, R12 ;  /* 0x00000006ff0c7819 */ /* 0x000fe2000001140c */
[----:B---3--:R-:W1:Y:S08]  /*2370*/  R2UR UR39, R6 ;  /* 0x00000000062773c2 */ /* 0x008e7000000e0000 */
[----:B------:R-:W3:Y:S01]  /*2380*/  R2UR UR31, R7 ;  /* 0x00000000071f73c2 */ /* 0x000ee200000e0000 */
[----:B--2---:R-:W-:Y:S01]  /*2390*/  IADD3 R8, P2, P1, R4, UR40, R8 ;  /* 0x0000002804087c10 */ /* 0x004fe2000f95e008 */
[----:B------:R-:W-:Y:S01]  /*23a0*/  UIADD3 UR40, UR37, UR8, URZ ;  /* 0x0000000825287290 */ /* 0x000fe2000fffe03f */
[----:B------:R-:W-:-:S02]  /*23b0*/  IADD3 R4, R221, 0x1800, RZ ;  /* 0x00001800dd047810 */ /* 0x000fc40007ffe0ff */
[----:B------:R-:W-:Y:S01]  /*23c0*/  IADD3.X R5, R5, UR36, R0, P2, P1 ;  /* 0x0000002405057c10 */ /* 0x000fe200097e2400 */
[----:B------:R-:W-:Y:S01]  /*23d0*/  IMAD.U32 R0, RZ, RZ, UR24 ;  /* 0x00000018ff007e24 */ /* 0x000fe2000f8e00ff */
[----:B------:R-:W-:Y:S01]  /*23e0*/  SEL R4, R4, R221, !P0 ;  /* 0x000000dd04047207 */ /* 0x000fe20004000000 */
[----:B------:R-:W-:Y:S02]  /*23f0*/  UMOV UR36, UR42 ;  /* 0x0000002a00247c82 */ /* 0x000fe40008000000 */
[----:B------:R-:W-:Y:S01]  /*2400*/  IMAD R0, R0, 0x4, R12 ;  /* 0x0000000400007824 */ /* 0x000fe200078e020c */
[----:B------:R-:W-:Y:S01]  /*2410*/  UIADD3 UR40, -UR38, 0x80, UR40 ;  /* 0x0000008026287890 */ /* 0x000fe2000fffe128 */
[----:B------:R-:W-:Y:S01]  /*2420*/  IMAD.SHL.U32 R3, R4, 0x2, RZ ;  /* 0x0000000204037824 */ /* 0x000fe200078e00ff */
[----:B-1----:R-:W-:Y:S02]  /*2430*/  LOP3.LUT R4, R5, UR39, RZ, 0x3c, !PT ;  /* 0x0000002705047c12 */ /* 0x002fe4000f8e3cff */
[----:B---3--:R-:W-:-:S03]  /*2440*/  LOP3.LUT R0, R0, UR31, RZ, 0x3c, !PT ;  /* 0x0000001f00007c12 */ /* 0x008fc6000f8e3cff */
[----:B------:R1:W-:Y:S04]  /*2450*/  STL [R1+0x18], R4 ;  /* 0x0000180401007387 */ /* 0x0003e80000100800 */
[----:B-1----:R-:W-:Y:S01]  /*2460*/  IMAD.MOV.U32 R4, RZ, RZ, c[0x0][0x1c0] ;  /* 0x00007000ff047624 */ /* 0x002fe200078e00ff */
[----:B------:R-:W-:Y:S01]  /*2470*/  SHF.L.U32 R5, R12, 0x5, RZ ;  /* 0x000000050c057819 */ /* 0x000fe200000006ff */
[----:B------:R-:W-:-:S04]  /*2480*/  IMAD.WIDE.U32 R8, R8, -0x2daee0ad, RZ ;  /* 0xd2511f5308087825 */ /* 0x000fc800078e00ff */
[----:B------:R-:W-:Y:S01]  /*2490*/  IMAD R4, R4, c[0x0][0x22c], RZ ;  /* 0x00008b0004047a24 */ /* 0x000fe200078e02ff */
[----:B------:R1:W-:Y:S01]  /*24a0*/  STL.64 [R1+0x28], R8 ;  /* 0x0000280801007387 */ /* 0x0003e20000100a00 */
[----:B------:R-:W-:Y:S01]  /*24b0*/  LOP3.LUT R0, R9, R0, RZ, 0x3c, !PT ;  /* 0x0000000009007212 */ /* 0x000fe200078e3cff */
[----:B------:R-:W-:Y:S02]  /*24c0*/  IMAD.SHL.U32 R215, R223, 0x2, RZ ;  /* 0x00000002dfd77824 */ /* 0x000fe400078e00ff */
[----:B------:R-:W-:Y:S01]  /*24d0*/  IMAD.SHL.U32 R7, R4, 0x10, RZ ;  /* 0x0000001004077824 */ /* 0x000fe200078e00ff */
[----:B------:R2:W-:Y:S01]  /*24e0*/  STL [R1+0x40], R5 ;  /* 0x0000400501007387 */ /* 0x0005e20000100800 */
[----:B------:R-:W-:-:S03]  /*24f0*/  IMAD.IADD R216, R215, 0x1, R222 ;  /* 0x00000001d7d87824 */ /* 0x000fc600078e02de */
[C---:B------:R-:W-:Y:S01]  /*2500*/  IADD3 R6, R7.reuse, 0x20, RZ ;  /* 0x0000002007067810 */ /* 0x040fe20007ffe0ff */
[----:B-1----:R-:W-:Y:S01]  /*2510*/  IMAD.WIDE.U32 R8, R0, -0x326172a9, RZ ;  /* 0xcd9e8d5700087825 */ /* 0x002fe200078e00ff */
[----:B--2---:R-:W-:Y:S02]  /*2520*/  SHF.L.U32 R5, R4, 0x3, RZ ;  /* 0x0000000304057819 */ /* 0x004fe400000006ff */
[----:B------:R-:W-:-:S03]  /*2530*/  IADD3 R4, R7, 0x40, RZ ;  /* 0x0000004007047810 */ /* 0x000fc60007ffe0ff */
[C---:B------:R-:W-:Y:S01]  /*2540*/  IMAD.IADD R7, R5.reuse, 0x1, R6 ;  /* 0x0000000105077824 */ /* 0x040fe200078e0206 */
[----:B------:R-:W-:-:S04]  /*2550*/  IADD3 R6, R5, R4, RZ ;  /* 0x0000000405067210 */ /* 0x000fc80007ffe0ff */
[C---:B------:R-:W-:Y:S01]  /*2560*/  IADD3 R7, R5.reuse, R7, RZ ;  /* 0x0000000705077210 */ /* 0x040fe20007ffe0ff */
[----:B------:R-:W-:-:S03]  /*2570*/  IMAD.IADD R6, R5, 0x1, R6 ;  /* 0x0000000105067824 */ /* 0x000fc600078e0206 */
[C---:B------:R-:W-:Y:S01]  /*2580*/  IADD3 R7, R5.reuse, R7, RZ ;  /* 0x0000000705077210 */ /* 0x040fe20007ffe0ff */
[----:B------:R-:W-:-:S03]  /*2590*/  IMAD.IADD R6, R5, 0x1, R6 ;  /* 0x0000000105067824 */ /* 0x000fc600078e0206 */
[C---:B------:R-:W-:Y:S01]  /*25a0*/  IADD3 R7, R5.reuse, R7, RZ ;  /* 0x0000000705077210 */ /* 0x040fe20007ffe0ff */
[----:B------:R-:W-:-:S03]  /*25b0*/  IMAD.IADD R6, R5, 0x1, R6 ;  /* 0x0000000105067824 */ /* 0x000fc600078e0206 */
[C---:B------:R-:W-:Y:S01]  /*25c0*/  IADD3 R4, R5.reuse, R7, RZ ;  /* 0x0000000705047210 */ /* 0x040fe20007ffe0ff */
[----:B------:R1:W-:Y:S01]  /*25d0*/  STL [R1+0xc], R7 ;  /* 0x00000c0701007387 */ /* 0x0003e20000100800 */
[----:B------:R-:W-:-:S03]  /*25e0*/  IADD3 R0, R5, R6, RZ ;  /* 0x0000000605007210 */ /* 0x000fc60007ffe0ff */
[----:B------:R1:W-:Y:S04]  /*25f0*/  STL.64 [R1], R8 ;  /* 0x0000000801007387 */ /* 0x0003e80000100a00 */
[----:B------:R1:W-:Y:S04]  /*2600*/  STL [R1+0x8], R6 ;  /* 0x0000080601007387 */ /* 0x0003e80000100800 */
[----:B------:R1:W-:Y:S04]  /*2610*/  STL [R1+0x14], R4 ;  /* 0x0000140401007387 */ /* 0x0003e80000100800 */
[----:B------:R1:W-:Y:S02]  /*2620*/  STL [R1+0x10], R0 ;  /* 0x0000100001007387 */ /* 0x0003e40000100800 */
.L_x_221:
[----:B------:R-:W0:Y:S01]  /*2630*/  LDGDEPBAR ;  /* 0x00000000000079af */ /* 0x000e220000000000 */
[----:B-1----:R-:W-:Y:S01]  /*2640*/  IMAD.IADD R0, R222, 0x1, R212 ;  /* 0x00000001de007824 */ /* 0x002fe200078e02d4 */
[----:B------:R-:W-:Y:S01]  /*2650*/  USHF.L.U32 UR37, UR6, 0x6, URZ ;  /* 0x0000000606257899 */ /* 0x000fe2000800063f */
[----:B-----5:R-:W-:Y:S01]  /*2660*/  FSETP.NEU.FTZ.AND P1, PT, R252, -INF , PT ;  /* 0xff800000fc00780b */ /* 0x020fe20003f3d000 */
[----:B------:R-:W-:Y:S02]  /*2670*/  UIADD3 UR41, UR39, -0x61c88647, URZ ;  /* 0x9e3779b927297890 */ /* 0x000fe4000fffe03f */
[----:B------:R-:W-:Y:S02]  /*2680*/  UISETP.GE.AND UP0, UPT, UR37, UR40, UPT ;  /* 0x000000282500728c */ /* 0x000fe4000bf06270 */
[----:B------:R-:W2:Y:S01]  /*2690*/  LDL R232, [R1+0x30] ;  /* 0x0000300001e87983 */ /* 0x000ea20000100800 */
[----:B------:R-:W-:Y:S02]  /*26a0*/  UIADD3 UR42, UR31, -0x4498517b, URZ ;  /* 0xbb67ae851f2a7890 */ /* 0x000fe4000fffe03f */
[----:B------:R-:W-:Y:S01]  /*26b0*/  UIADD3 UR44, UR31, 0x76cf5d0a, URZ ;  /* 0x76cf5d0a1f2c7890 */ /* 0x000fe2000fffe03f */
[----:B------:R-:W3:Y:S01]  /*26c0*/  LDL.64 R226, [R1] ;  /* 0x0000000001e27983 */ /* 0x000ee20000100a00 */
[----:B------:R-:W-:Y:S01]  /*26d0*/  PLOP3.LUT P0, PT, PT, PT, UP0, 0x80, 0x0 ;  /* 0x000000000000781c */ /* 0x000fe20003f0f008 */
[----:B------:R-:W-:Y:S04]  /*26e0*/  UISETP.GT.AND UP3, UPT, UR6, UR7, UPT ;  /* 0x000000070600728c */ /* 0x000fe8000bf64270 */
[----:B------:R-:W4:Y:S04]  /*26f0*/  LDL R229, [R1+0x18] ;  /* 0x0000180001e57983 */ /* 0x000f280000100800 */
[----:B------:R-:W2:Y:S04]  /*2700*/  LDL R228, [R1+0x40] ;  /* 0x0000400001e47983 */ /* 0x000ea80000100800 */
[----:B------:R-:W2:Y:S01]  /*2710*/  LDL.64 R230, [R1+0x28] ;  /* 0x0000280001e67983 */ /* 0x000ea20000100a00 */
[----:B------:R-:W-:Y:S05]  /*2720*/  DEPBAR.LE SB0, 0x0 ;  /* 0x000080000000791a */ /* 0x000fea0000000000 */
        /* <DEDUP_REMOVED lines=17> */
[C---:B------:R-:W-:Y:S08]  /*2840*/  HMMA.16816.F32 R24, R28.reuse, R132, RZ ;  /* 0x000000841c18723c */ /* 0x040ff000000018ff */
[-C--:B------:R-:W-:Y:S08]  /*2850*/  HMMA.16816.F32 R28, R28, R134.reuse, RZ ;  /* 0x000000861c1c723c */ /* 0x080ff000000018ff */
[----:B------:R-:W-:Y:S01]  /*2860*/  HMMA.16816.F32 R32, R32, R134, RZ ;  /* 0x000000862020723c */ /* 0x000fe200000018ff */
[----:B------:R-:W1:Y:S07]  /*2870*/  LDSM.16.M88.4 R132, [R212+0x1800] ;  /* 0x00180000d484783b */ /* 0x000e6e0000000200 */
[-C--:B------:R-:W-:Y:S08]  /*2880*/  HMMA.16816.F32 R4, R136, R140.reuse, R4 ;  /* 0x0000008c8804723c */ /* 0x080ff00000001804 */
[C---:B-1----:R-:W-:Y:S08]  /*2890*/  HMMA.16816.F32 R8, R144.reuse, R140, R8 ;  /* 0x0000008c9008723c */ /* 0x042ff00000001808 */
[-C--:B------:R-:W-:Y:S08]  /*28a0*/  HMMA.16816.F32 R12, R144, R142.reuse, R12 ;  /* 0x0000008e900c723c */ /* 0x080ff0000000180c */
[C---:B------:R-:W-:Y:S01]  /*28b0*/  HMMA.16816.F32 R16, R136.reuse, R142, R16 ;  /* 0x0000008e8810723c */ /* 0x040fe20000001810 */
[----:B------:R-:W-:Y:S07]  /*28c0*/  LDSM.16.M88.4 R140, [R214+0xb000] ;  /* 0x00b00000d68c783b */ /* 0x000fee0000000200 */
        /* <DEDUP_REMOVED lines=11> */
[----:B------:R-:W-:Y:S07]  /*2980*/  LDSM.16.M88.4 R156, [R213+0xd000] ;  /* 0x00d00000d59c783b */ /* 0x000fee0000000200 */
[-C--:B------:R-:W-:Y:S08]  /*2990*/  HMMA.16816.F32 R20, R152, R160.reuse, R20 ;  /* 0x000000a09814723c */ /* 0x080ff00000001814 */
[C---:B------:R-:W-:Y:S08]  /*29a0*/  HMMA.16816.F32 R24, R132.reuse, R160, R24 ;  /* 0x000000a08418723c */ /* 0x040ff00000001818 */
[-C--:B------:R-:W-:Y:S01]  /*29b0*/  HMMA.16816.F32 R28, R132, R162.reuse, R28 ;  /* 0x000000a2841c723c */ /* 0x080fe2000000181c */
[----:B------:R-:W2:Y:S07]  /*29c0*/  LDSM.16.M88.4 R132, [R212+0x2000] ;  /* 0x00200000d484783b */ /* 0x000eae0000000200 */
[----:B------:R-:W-:Y:S01]  /*29d0*/  HMMA.16816.F32 R32, R152, R162, R32 ;  /* 0x000000a29820723c */ /* 0x000fe20000001820 */
[----:B------:R-:W2:Y:S07]  /*29e0*/  LDSM.16.M88.4 R152, [R212+0x2800] ;  /* 0x00280000d498783b */ /* 0x000eae0000000200 */
[-C--:B-1----:R-:W-:Y:S01]  /*29f0*/  HMMA.16816.F32 R4, R136, R140.reuse, R4 ;  /* 0x0000008c8804723c */ /* 0x082fe20000001804 */
[----:B------:R-:W1:Y:S07]  /*2a00*/  LDSM.16.M88.4 R160, [R213+0xd400] ;  /* 0x00d40000d5a0783b */ /* 0x000e6e0000000200 */
[C---:B------:R-:W-:Y:S08]  /*2a10*/  HMMA.16816.F32 R8, R144.reuse, R140, R8 ;  /* 0x0000008c9008723c */ /* 0x040ff00000001808 */
[-C--:B------:R-:W-:Y:S08]  /*2a20*/  HMMA.16816.F32 R12, R144, R142.reuse, R12 ;  /* 0x0000008e900c723c */ /* 0x080ff0000000180c */
[C---:B------:R-:W-:Y:S01]  /*2a30*/  HMMA.16816.F32 R16, R136.reuse, R142, R16 ;  /* 0x0000008e8810723c */ /* 0x040fe20000001810 */
[----:B------:R-:W-:Y:S07]  /*2a40*/  LDSM.16.M88.4 R140, [R214+0xd000] ;  /* 0x00d00000d68c783b */ /* 0x000fee0000000200 */
[-C--:B------:R-:W-:Y:S08]  /*2a50*/  HMMA.16816.F32 R20, R136, R148.reuse, R20 ;  /* 0x000000948814723c */ /* 0x080ff00000001814 */
[C---:B------:R-:W-:Y:S07]  /*2a60*/  HMMA.16816.F32 R24, R144.reuse, R148, R24 ;  /* 0x000000949018723c */ /* 0x040fee0000001818 */
[----:B------:R-:W-:Y:S01]  /*2a70*/  IMAD.U32 R148, RZ, RZ, UR6 ;  /* 0x00000006ff947e24 */ /* 0x000fe2000f8e00ff */
[-C--:B------:R-:W-:Y:S01]  /*2a80*/  HMMA.16816.F32 R28, R144, R150.reuse, R28 ;  /* 0x00000096901c723c */ /* 0x080fe2000000181c */
[----:B------:R-:W-:Y:S07]  /*2a90*/  LDSM.16.M88.4 R144, [R0+0x2800] ;  /* 0x002800000090783b */ /* 0x000fee0000000200 */
[----:B------:R-:W-:Y:S01]  /*2aa0*/  HMMA.16816.F32 R32, R136, R150, R32 ;  /* 0x000000968820723c */ /* 0x000fe20000001820 */
[----:B------:R1:W4:Y:S07]  /*2ab0*/  LDSM.16.M88.4 R136, [R0+0x2000] ;  /* 0x002000000088783b */ /* 0x00032e0000000200 */
[-C--:B--2---:R-:W-:Y:S01]  /*2ac0*/  HMMA.16816.F32 R4, R132, R156.reuse, R4 ;  /* 0x0000009c8404723c */ /* 0x084fe20000001804 */
[----:B------:R-:W2:Y:S07]  /*2ad0*/  @!P0 S2R R151, SR_TID.X ;  /* 0x0000000000978919 */ /* 0x000eae0000002100 */
[C---:B------:R-:W-:Y:S08]  /*2ae0*/  HMMA.16816.F32 R8, R152.reuse, R156, R8 ;  /* 0x0000009c9808723c */ /* 0x040ff00000001808 */
[-C--:B------:R-:W-:Y:S01]  /*2af0*/  HMMA.16816.F32 R12, R152, R158.reuse, R12 ;  /* 0x0000009e980c723c */ /* 0x080fe2000000180c */
[----:B-1----:R-:W-:Y:S04]  /*2b00*/  IMAD R0, R148, 0x4, R232 ;  /* 0x0000000494007824 */ /* 0x002fe800078e02e8 */
[C---:B------:R-:W-:Y:S01]  /*2b10*/  IMAD.WIDE.U32 R148, R0.reuse, -0x326172a9, RZ ;  /* 0xcd9e8d5700947825 */ /* 0x040fe200078e00ff */
[----:B------:R-:W-:Y:S02]  /*2b20*/  IADD3 R150, R0, 0x2, RZ ;  /* 0x0000000200967810 */ /* 0x000fe40007ffe0ff */
[C---:B------:R-:W-:Y:S04]  /*2b30*/  HMMA.16816.F32 R16, R132.reuse, R158, R16 ;  /* 0x0000009e8410723c */ /* 0x040fe80000001810 */
[----:B---3--:R-:W-:Y:S04]  /*2b40*/  LOP3.LUT R148, R227, UR41, R148, 0x96, !PT ;  /* 0x00000029e3947c12 */ /* 0x008fe8000f8e9694 */
[-C--:B------:R-:W-:Y:S08]  /*2b50*/  HMMA.16816.F32 R20, R132, R160.reuse, R20 ;  /* 0x000000a08414723c */ /* 0x080ff00000001814 */
[C---:B------:R-:W-:Y:S08]  /*2b60*/  HMMA.16816.F32 R24, R152.reuse, R160, R24 ;  /* 0x000000a09818723c */ /* 0x040ff00000001818 */
[-C--:B------:R-:W-:Y:S08]  /*2b70*/  HMMA.16816.F32 R28, R152, R162.reuse, R28 ;  /* 0x000000a2981c723c */ /* 0x080ff0000000181c */
[----:B------:R-:W-:Y:S07]  /*2b80*/  HMMA.16816.F32 R32, R132, R162, R32 ;  /* 0x000000a28420723c */ /* 0x000fee0000001820 */
[----:B------:R-:W-:Y:S01]  /*2b90*/  LOP3.LUT R134, R230, UR42, RZ, 0x3c, !PT ;  /* 0x0000002ae6867c12 */ /* 0x000fe2000f8e3cff */
[----:B------:R-:W-:Y:S01]  /*2ba0*/  IMAD.WIDE.U32 R132, R150, -0x326172a9, RZ ;  /* 0xcd9e8d5796847825 */ /* 0x000fe200078e00ff */
[-C--:B----4-:R-:W-:Y:S01]  /*2bb0*/  LOP3.LUT R150, R149, R229.reuse, RZ, 0x3c, !PT ;  /* 0x000000e595967212 */ /* 0x090fe200078e3cff */
[-C--:B------:R-:W-:Y:S01]  /*2bc0*/  HMMA.16816.F32 R4, R136, R140.reuse, R4 ;  /* 0x0000008c8804723c */ /* 0x080fe20000001804 */
[----:B------:R-:W-:Y:S01]  /*2bd0*/  UIADD3 UR42, UR31, -0x126145ec, URZ ;  /* 0xed9eba141f2a7890 */ /* 0x000fe2000fffe03f */
[----:B--2---:R-:W-:Y:S01]  /*2be0*/  @!P0 IMAD.SHL.U32 R135, R151, 0x2, RZ ;  /* 0x0000000297878824 */ /* 0x004fe200078e00ff */
[----:B------:R-:W-:Y:S01]  /*2bf0*/  LOP3.LUT R152, R227, UR41, R132, 0x96, !PT ;  /* 0x00000029e3987c12 */ /* 0x000fe2000f8e9684 */
[----:B------:R-:W-:Y:S01]  /*2c00*/  @!UP0 UMOV UR41, 0x1 ;  /* 0x0000000100298882 */ /* 0x000fe20000000000 */
[----:B------:R-:W-:Y:S01]  /*2c10*/  LOP3.LUT R153, R133, R229, RZ, 0x3c, !PT ;  /* 0x000000e585997212 */ /* 0x000fe200078e3cff */
[----:B------:R-:W-:Y:S01]  /*2c20*/  IMAD.U32 R0, RZ, RZ, UR41 ;  /* 0x00000029ff007e24 */ /* 0x000fe2000f8e00ff */
[----:B------:R-:W-:Y:S01]  /*2c30*/  UIADD3 UR41, UR39, -0x255992d5, URZ ;  /* 0xdaa66d2b27297890 */ /* 0x000fe2000fffe03f */
[----:B------:R-:W-:Y:S01]  /*2c40*/  IMAD.U32 R149, RZ, RZ, UR37 ;  /* 0x00000025ff957e24 */ /* 0x000fe2000f8e00ff */
[C---:B------:R-:W-:Y:S01]  /*2c50*/  HMMA.16816.F32 R8, R144.reuse, R140, R8 ;  /* 0x0000008c9008723c */ /* 0x040fe20000001808 */
[----:B------:R-:W-:Y:S02]  /*2c60*/  UIADD3 UR37, UR39, 0x3c6ef372, URZ ;  /* 0x3c6ef37227257890 */ /* 0x000fe4000fffe03f */
[----:B------:R-:W-:Y:S01]  /*2c70*/  @!P0 IADD3 R151, R248, -c[0x0][0x214], R0 ;  /* 0x80008500f8978a10 */ /* 0x000fe20007ffe000 */
[----:B------:R-:W-:Y:S01]  /*2c80*/  IMAD.WIDE.U32 R132, R150, -0x2daee0ad, RZ ;  /* 0xd2511f5396847825 */ /* 0x000fe200078e00ff */
[----:B------:R-:W-:Y:S02]  /*2c90*/  @!P0 LOP3.LUT R0, R228, 0x6, R135, 0xf8, !PT ;  /* 0x00000006e4008812 */ /* 0x000fe400078ef887 */
[----:B------:R-:W-:Y:S01]  /*2ca0*/  LOP3.LUT R156, R226, UR37, RZ, 0x3c, !PT ;  /* 0x00000025e29c7c12 */ /* 0x000fe2000f8e3cff */
[----:B------:R-:W-:Y:S01]  /*2cb0*/  IMAD.WIDE.U32 R162, R148, -0x2daee0ad, RZ ;  /* 0xd2511f5394a27825 */ /* 0x000fe200078e00ff */
[----:B------:R-:W-:Y:S01]  /*2cc0*/  @!P0 IADD3 R151, R149, UR38, R151 ;  /* 0x0000002695978c10 */ /* 0x000fe2000fffe097 */
[-C--:B------:R-:W-:Y:S01]  /*2cd0*/  HMMA.16816.F32 R12, R144, R142.reuse, R12 ;  /* 0x0000008e900c723c */ /* 0x080fe2000000180c */
[----:B------:R-:W-:Y:S01]  /*2ce0*/  UIADD3 UR37, UR31, 0x32370b8f, URZ ;  /* 0x32370b8f1f257890 */ /* 0x000fe2000fffe03f */
[----:B------:R-:W-:Y:S01]  /*2cf0*/  LOP3.LUT R135, R134, R133, RZ, 0x3c, !PT ;  /* 0x0000008586877212 */ /* 0x000fe200078e3cff */
[----:B------:R-:W-:Y:S01]  /*2d00*/  IMAD.U32 R148, RZ, RZ, UR24 ;  /* 0x00000018ff947e24 */ /* 0x000fe2000f8e00ff */
[C---:B------:R-:W-:Y:S01]  /*2d10*/  @!P0 IMNMX R149, R151.reuse, UR38, PT ;  /* 0x0000002697958c17 */ /* 0x040fe2000b800200 */
[----:B------:R-:W-:Y:S01]  /*2d20*/  IMAD.WIDE.U32 R160, R152, -0x2daee0ad, RZ ;  /* 0xd2511f5398a07825 */ /* 0x000fe200078e00ff */
[----:B------:R-:W-:Y:S02]  /*2d30*/  @!P0 IADD3 R140, R151, 0x8, RZ ;  /* 0x00000008978c8810 */ /* 0x000fe40007ffe0ff */
[----:B------:R-:W-:Y:S01]  /*2d40*/  LOP3.LUT R154, R163, UR44, R132, 0x96, !PT ;  /* 0x0000002ca39a7c12 */ /* 0x000fe2000f8e9684 */
[----:B------:R-:W-:Y:S01]  /*2d50*/  @!P0 IMAD R0, R148, 0x80, R0 ;  /* 0x0000008094008824 */ /* 0x000fe200078e0200 */
[C---:B------:R-:W-:Y:S02]  /*2d60*/  HMMA.16816.F32 R16, R136.reuse, R142, R16 ;  /* 0x0000008e8810723c */ /* 0x040fe40000001810 */
[----:B------:R-:W-:Y:S01]  /*2d70*/  @!P0 IMNMX R140, R140, UR38, PT ;  /* 0x000000268c8c8c17 */ /* 0x000fe2000b800200 */
[----:B------:R-:W-:Y:S01]  /*2d80*/  IMAD.WIDE.U32 R132, R153, -0x2daee0ad, RZ ;  /* 0xd2511f5399847825 */ /* 0x000fe200078e00ff */
[CC--:B------:R-:W-:Y:S02]  /*2d90*/  @!P0 ISETP.GE.AND P2, PT, R0.reuse, R149.reuse, PT ;  /* 0x000000950000820c */ /* 0x0c0fe40003f46270 */
[----:B------:R-:W-:Y:S01]  /*2da0*/  @!P0 IADD3 R150, R0, 0x1, RZ ;  /* 0x0000000100968810 */ /* 0x000fe20007ffe0ff */
[----:B------:R-:W-:Y:S01]  /*2db0*/  FMUL.FTZ R148, R252, 1.4426950216293334961 ;  /* 0x3fb8aa3bfc947820 */ /* 0x000fe20000410000 */
[----:B------:R-:W-:Y:S01]  /*2dc0*/  @!P0 FSEL R4, R4, -INF , !P2 ;  /* 0xff80000004048808 */ /* 0x000fe20005000000 */
[----:B------:R-:W-:Y:S01]  /*2dd0*/  IMAD.WIDE.U32 R152, R135, -0x326172a9, RZ ;  /* 0xcd9e8d5787987825 */ /* 0x000fe200078e00ff */
[----:B------:R-:W-:Y:S02]  /*2de0*/  @!P0 ISETP.GE.AND P2, PT, R150, R149, PT ;  /* 0x000000959600820c */ /* 0x000fe40003f46270 */
[----:B------:R-:W-:Y:S01]  /*2df0*/  FSEL R148, R148, RZ, P1 ;  /* 0x000000ff94947208 */ /* 0x000fe20000800000 */
[C---:B------:R-:W-:Y:S01]  /*2e00*/  FMUL.FTZ R141, R251.reuse, 1.4426950216293334961 ;  /* 0x3fb8aa3bfb8d7820 */ /* 0x040fe20000410000 */
[----:B------:R-:W-:Y:S01]  /*2e10*/  FSETP.NEU.FTZ.AND P1, PT, R251, -INF , PT ;  /* 0xff800000fb00780b */ /* 0x000fe20003f3d000 */
[----:B------:R-:W-:Y:S01]  /*2e20*/  IMAD.WIDE.U32 R154, R154, -0x326172a9, RZ ;  /* 0xcd9e8d579a9a7825 */ /* 0x000fe200078e00ff */
[----:B------:R-:W-:Y:S02]  /*2e30*/  @!P0 FSEL R5, R5, -INF , !P2 ;  /* 0xff80000005058808 */ /* 0x000fe40005000000 */
[-C--:B------:R-:W-:Y:S01]  /*2e40*/  @!P0 ISETP.GE.AND P2, PT, R0, R140.reuse, PT ;  /* 0x0000008c0000820c */ /* 0x080fe20003f46270 */
[--C-:B------:R-:W-:Y:S01]  /*2e50*/  FFMA.FTZ R4, R4, c[0x0][0x23c], -R148.reuse ;  /* 0x00008f0004047a23 */ /* 0x100fe20000010894 */
[----:B------:R-:W-:Y:S01]  /*2e60*/  FSEL R141, R141, RZ, P1 ;  /* 0x000000ff8d8d7208 */ /* 0x000fe20000800000 */
[----:B------:R-:W-:Y:S01]  /*2e70*/  FFMA.FTZ R5, R5, c[0x0][0x23c], -R148 ;  /* 0x00008f0005057a23 */ /* 0x000fe20000010894 */
[-C--:B------:R-:W-:Y:S01]  /*2e80*/  @!P0 ISETP.GE.AND P1, PT, R150, R140.reuse, PT ;  /* 0x0000008c9600820c */ /* 0x080fe20003f26270 */
[----:B------:R1:W2:Y:S01]  /*2e90*/  MUFU.EX2 R228, R4 ;  /* 0x0000000400e47308 */ /* 0x0002a20000000800 */
[----:B------:R-:W-:Y:S02]  /*2ea0*/  @!P0 FSEL R6, R6, -INF , !P2 ;  /* 0xff80000006068808 */ /* 0x000fe40005000000 */
[----:B------:R-:W-:Y:S02]  /*2eb0*/  LOP3.LUT R152, R155, UR41, R152, 0x96, !PT ;  /* 0x000000299b987c12 */ /* 0x000fe4000f8e9698 */
[----:B------:R-:W-:Y:S01]  /*2ec0*/  LOP3.LUT R158, R134, R133, RZ, 0x3c, !PT ;  /* 0x00000085869e7212 */ /* 0x000fe200078e3cff */
[--C-:B------:R-:W-:Y:S01]  /*2ed0*/  FFMA.FTZ R6, R6, c[0x0][0x23c], -R141.reuse ;  /* 0x00008f0006067a23 */ /* 0x100fe2000001088d */
[----:B------:R-:W-:Y:S01]  /*2ee0*/  LOP3.LUT R157, R161, UR44, R132, 0x96, !PT ;  /* 0x0000002ca19d7c12 */ /* 0x000fe2000f8e9684 */
[----:B------:R-:W-:Y:S01]  /*2ef0*/  UIADD3 UR44, UR39, 0x1715609d, URZ ;  /* 0x1715609d272c7890 */ /* 0x000fe2000fffe03f */
[----:B------:R-:W-:Y:S01]  /*2f00*/  @!P0 FSEL R7, R7, -INF , !P1 ;  /* 0xff80000007078808 */ /* 0x000fe20004800000 */
[----:B------:R3:W4:Y:S01]  /*2f10*/  MUFU.EX2 R226, R6 ;  /* 0x0000000600e27308 */ /* 0x0007220000000800 */
[----:B------:R-:W-:Y:S01]  /*2f20*/  FSETP.NEU.FTZ.AND P1, PT, R250, -INF , PT ;  /* 0xff800000fa00780b */ /* 0x000fe20003f3d000 */
[----:B------:R-:W2:Y:S01]  /*2f30*/  LDSM.16.M88.4 R132, [R214+0xd400] ;  /* 0x00d40000d684783b */ /* 0x000ea20000000200 */
[----:B------:R-:W-:Y:S01]  /*2f40*/  FSETP.NEU.FTZ.AND P2, PT, R249, -INF , PT ;  /* 0xff800000f900780b */ /* 0x000fe20003f5d000 */
[--C-:B------:R-:W-:Y:S01]  /*2f50*/  FFMA.FTZ R233, R7, c[0x0][0x23c], -R141.reuse ;  /* 0x00008f0007e97a23 */ /* 0x100fe2000001088d */
[----:B------:R-:W-:Y:S02]  /*2f60*/  @!P0 IADD3 R7, R151, 0x20, RZ ;  /* 0x0000002097078810 */ /* 0x000fe40007ffe0ff */
[----:B------:R-:W-:Y:S02]  /*2f70*/  @!P0 IADD3 R142, R0, 0x9, RZ ;  /* 0x00000009008e8810 */ /* 0x000fe40007ffe0ff */
[----:B------:R-:W-:Y:S01]  /*2f80*/  @!P0 IMNMX R7, R7, UR38, PT ;  /* 0x0000002607078c17 */ /* 0x000fe2000b800200 */
[----:B------:R4:W2:Y:S01]  /*2f90*/  MUFU.EX2 R227, R5 ;  /* 0x0000000500e37308 */ /* 0x0008a20000000800 */
[----:B------:R-:W-:Y:S02]  /*2fa0*/  LOP3.LUT R153, R156, R153, RZ, 0x3c, !PT ;  /* 0x000000999c997212 */ /* 0x000fe400078e3cff */
[-C--:B------:R-:W-:Y:S01]  /*2fb0*/  @!P0 ISETP.GE.AND P3, PT, R0, R7.reuse, PT ;  /* 0x000000070000820c */ /* 0x080fe20003f66270 */
[----:B-1----:R-:W-:Y:S03]  /*2fc0*/  FMUL.FTZ R4, R249, 1.4426950216293334961 ;  /* 0x3fb8aa3bf9047820 */ /* 0x002fe60000410000 */
[----:B------:R-:W-:Y:S02]  /*2fd0*/  @!P0 FSEL R8, R8, -INF , !P3 ;  /* 0xff80000008088808 */ /* 0x000fe40005800000 */
[----:B------:R-:W-:Y:S01]  /*2fe0*/  FSEL R4, R4, RZ, P2 ;  /* 0x000000ff04047208 */ /* 0x000fe20001000000 */
[----:B------:R-:W1:Y:S01]  /*2ff0*/  MUFU.EX2 R233, R233 ;  /* 0x000000e900e97308 */ /* 0x000e620000000800 */
[----:B---3--:R-:W-:Y:S05]  /*3000*/  FMUL.FTZ R6, R250, 1.4426950216293334961 ;  /* 0x3fb8aa3bfa067820 */ /* 0x008fea0000410000 */
[----:B------:R-:W-:Y:S02]  /*3010*/  FSEL R6, R6, RZ, P1 ;  /* 0x000000ff06067208 */ /* 0x000fe40000800000 */
[----:B------:R-:W-:Y:S02]  /*3020*/  @!P0 ISETP.GE.AND P1, PT, R150, R7, PT ;  /* 0x000000079600820c */ /* 0x000fe40003f26270 */
[----:B----4-:R-:W-:Y:S01]  /*3030*/  @!P0 IADD3 R5, R151, 0x28, RZ ;  /* 0x0000002897058810 */ /* 0x010fe20007ffe0ff */
[--C-:B------:R-:W-:Y:S01]  /*3040*/  FFMA.FTZ R235, R8, c[0x0][0x23c], -R6.reuse ;  /* 0x00008f0008eb7a23 */ /* 0x100fe20000010806 */
[----:B------:R-:W-:Y:S02]  /*3050*/  @!P0 FSEL R9, R9, -INF , !P1 ;  /* 0xff80000009098808 */ /* 0x000fe40004800000 */
[----:B------:R-:W-:Y:S02]  /*3060*/  @!P0 IMNMX R5, R5, UR38, PT ;  /* 0x0000002605058c17 */ /* 0x000fe4000b800200 */
[----:B------:R-:W-:Y:S01]  /*3070*/  @!P0 IADD3 R8, R0, 0x8, RZ ;  /* 0x0000000800088810 */ /* 0x000fe20007ffe0ff */
[----:B------:R-:W-:Y:S01]  /*3080*/  FFMA.FTZ R9, R9, c[0x0][0x23c], -R6 ;  /* 0x00008f0009097a23 */ /* 0x000fe20000010806 */
[-C--:B------:R-:W-:Y:S01]  /*3090*/  @!P0 ISETP.GE.AND P4, PT, R150, R5.reuse, PT ;  /* 0x000000059600820c */ /* 0x080fe20003f86270 */
[-C--:B--2---:R-:W-:Y:S01]  /*30a0*/  HMMA.16816.F32 R20, R136, R132.reuse, R20 ;  /* 0x000000848814723c */ /* 0x084fe20000001814 */
[-C--:B------:R-:W-:Y:S01]  /*30b0*/  @!P0 ISETP.GE.AND P5, PT, R8, R5.reuse, PT ;  /* 0x000000050800820c */ /* 0x080fe20003fa6270 */
[----:B------:R2:W-:Y:S01]  /*30c0*/  MUFU.EX2 R234, R9 ;  /* 0x0000000900ea7308 */ /* 0x0005e20000000800 */
[-C--:B------:R-:W-:Y:S02]  /*30d0*/  @!P0 ISETP.GE.AND P6, PT, R0, R5.reuse, PT ;  /* 0x000000050000820c */ /* 0x080fe40003fc6270 */
[----:B------:R-:W-:Y:S02]  /*30e0*/  @!P0 FSEL R11, R11, -INF , !P4 ;  /* 0xff8000000b0b8808 */ /* 0x000fe40006000000 */
[-C--:B------:R-:W-:Y:S01]  /*30f0*/  @!P0 ISETP.GE.AND P2, PT, R8, R140.reuse, PT ;  /* 0x0000008c0800820c */ /* 0x080fe20003f46270 */
[C---:B------:R-:W-:Y:S01]  /*3100*/  HMMA.16816.F32 R24, R144.reuse, R132, R24 ;  /* 0x000000849018723c */ /* 0x040fe20000001818 */
[----:B------:R-:W-:Y:S02]  /*3110*/  @!P0 FSEL R10, R10, -INF , !P6 ;  /* 0xff8000000a0a8808 */ /* 0x000fe40007000000 */
[----:B------:R-:W-:Y:S01]  /*3120*/  @!P0 ISETP.GE.AND P4, PT, R142, R5, PT ;  /* 0x000000058e00820c */ /* 0x000fe20003f86270 */
[--C-:B------:R-:W-:Y:S01]  /*3130*/  FFMA.FTZ R11, R11, c[0x0][0x23c], -R4.reuse ;  /* 0x00008f000b0b7a23 */ /* 0x100fe20000010804 */
[----:B------:R-:W-:Y:S01]  /*3140*/  @!P0 FSEL R14, R14, -INF , !P5 ;  /* 0xff8000000e0e8808 */ /* 0x000fe20006800000 */
[--C-:B------:R-:W-:Y:S01]  /*3150*/  FFMA.FTZ R10, R10, c[0x0][0x23c], -R4.reuse ;  /* 0x00008f000a0a7a23 */ /* 0x100fe20000010804 */
[C---:B------:R-:W-:Y:S01]  /*3160*/  @!P0 ISETP.GE.AND P1, PT, R8.reuse, R149, PT ;  /* 0x000000950800820c */ /* 0x040fe20003f26270 */
[----:B------:R-:W-:Y:S01]  /*3170*/  MUFU.EX2 R236, R11 ;  /* 0x0000000b00ec7308 */ /* 0x000fe20000000800 */
[-C--:B------:R-:W-:Y:S01]  /*3180*/  @!P0 ISETP.GE.AND P3, PT, R8, R7.reuse, PT ;  /* 0x000000070800820c */ /* 0x080fe20003f66270 */
[-C--:B------:R-:W-:Y:S01]  /*3190*/  HMMA.16816.F32 R28, R144, R134.reuse, R28 ;  /* 0x00000086901c723c */ /* 0x080fe2000000181c */
[----:B------:R-:W-:Y:S01]  /*31a0*/  @!P0 ISETP.GE.AND P6, PT, R142, R7, PT ;  /* 0x000000078e00820c */ /* 0x000fe20003fc6270 */
[----:B------:R-:W-:Y:S01]  /*31b0*/  FFMA.FTZ R14, R14, c[0x0][0x23c], -R4 ;  /* 0x00008f000e0e7a23 */ /* 0x000fe20000010804 */
[----:B------:R-:W-:Y:S02]  /*31c0*/  @!P0 IADD3 R8, R0, 0x11, RZ ;  /* 0x0000001100088810 */ /* 0x000fe40007ffe0ff */
[----:B------:R-:W-:Y:S02]  /*31d0*/  @!P0 FSEL R16, R16, -INF , !P1 ;  /* 0xff80000010108808 */ /* 0x000fe40004800000 */
[----:B------:R-:W-:Y:S01]  /*31e0*/  @!P0 FSEL R12, R12, -INF , !P3 ;  /* 0xff8000000c0c8808 */ /* 0x000fe20005800000 */
[----:B------:R3:W-:Y:S01]  /*31f0*/  MUFU.EX2 R237, R10 ;  /* 0x0000000a00ed7308 */ /* 0x0007e20000000800 */
[----:B--2---:R-:W-:Y:S01]  /*3200*/  @!P0 IADD3 R9, R0, 0x10, RZ ;  /* 0x0000001000098810 */ /* 0x004fe20007ffe0ff */
[----:B------:R-:W-:Y:S01]  /*3210*/  HMMA.16816.F32 R32, R136, R134, R32 ;  /* 0x000000868820723c */ /* 0x000fe20000001820 */
[-C--:B------:R-:W-:Y:S01]  /*3220*/  @!P0 ISETP.GE.AND P3, PT, R142, R149.reuse, PT ;  /* 0x000000958e00820c */ /* 0x080fe20003f66270 */
[----:B------:R-:W-:Y:S01]  /*3230*/  FFMA.FTZ R16, R16, c[0x0][0x23c], -R148 ;  /* 0x00008f0010107a23 */ /* 0x000fe20000010894 */
[----:B------:R-:W-:Y:S01]  /*3240*/  @!P0 FSEL R13, R13, -INF , !P6 ;  /* 0xff8000000d0d8808 */ /* 0x000fe20007000000 */
[--C-:B------:R-:W-:Y:S01]  /*3250*/  FFMA.FTZ R12, R12, c[0x0][0x23c], -R6.reuse ;  /* 0x00008f000c0c7a23 */ /* 0x100fe20000010806 */
[-C--:B------:R-:W-:Y:S01]  /*3260*/  @!P0 ISETP.GE.AND P6, PT, R142, R140.reuse, PT ;  /* 0x0000008c8e00820c */ /* 0x080fe20003fc6270 */
[----:B------:R-:W-:Y:S01]  /*3270*/  IMAD.WIDE.U32 R142, R152, -0x2daee0ad, RZ ;  /* 0xd2511f53988e7825 */ /* 0x000fe200078e00ff */
[-C--:B------:R-:W-:Y:S01]  /*3280*/  @!P0 ISETP.GE.AND P5, PT, R9, R149.reuse, PT ;  /* 0x000000950900820c */ /* 0x080fe20003fa6270 */
[----:B------:R2:W-:Y:S01]  /*3290*/  MUFU.EX2 R231, R14 ;  /* 0x0000000e00e77308 */ /* 0x0005e20000000800 */
[----:B------:R-:W-:Y:S02]  /*32a0*/  @!P0 FSEL R18, R18, -INF , !P2 ;  /* 0xff80000012128808 */ /* 0x000fe40005000000 */
[----:B------:R-:W-:Y:S01]  /*32b0*/  @!P0 ISETP.GE.AND P2, PT, R8, R149, PT ;  /* 0x000000950800820c */ /* 0x000fe20003f46270 */
[----:B------:R-:W-:Y:S01]  /*32c0*/  FFMA.FTZ R13, R13, c[0x0][0x23c], -R6 ;  /* 0x00008f000d0d7a23 */ /* 0x000fe20000010806 */
[----:B------:R-:W-:Y:S01]  /*32d0*/  @!P0 FSEL R15, R15, -INF , !P4 ;  /* 0xff8000000f0f8808 */ /* 0x000fe20006000000 */
[--C-:B------:R-:W-:Y:S01]  /*32e0*/  FFMA.FTZ R18, R18, c[0x0][0x23c], -R141.reuse ;  /* 0x00008f0012127a23 */ /* 0x100fe2000001088d */
[-C--:B------:R-:W-:Y:S02]  /*32f0*/  @!P0 ISETP.GE.AND P4, PT, R9, R140.reuse, PT ;  /* 0x0000008c0900820c */ /* 0x080fe40003f86270 */
[----:B------:R-:W-:Y:S01]  /*3300*/  @!P0 FSEL R17, R17, -INF , !P3 ;  /* 0xff80000011118808 */ /* 0x000fe20005800000 */
[----:B------:R-:W-:Y:S01]  /*3310*/  FFMA.FTZ R232, R15, c[0x0][0x23c], -R4 ;  /* 0x00008f000fe87a23 */ /* 0x000fe20000010804 */
[----:B------:R-:W-:Y:S01]  /*3320*/  @!P0 FSEL R19, R19, -INF , !P6 ;  /* 0xff80000013138808 */ /* 0x000fe20007000000 */
[----:B------:R-:W-:Y:S01]  /*3330*/  MUFU.EX2 R229, R13 ;  /* 0x0000000d00e57308 */ /* 0x000fe20000000800 */
[-C--:B------:R-:W-:Y:S01]  /*3340*/  @!P0 ISETP.GE.AND P6, PT, R8, R140.reuse, PT ;  /* 0x0000008c0800820c */ /* 0x080fe20003fc6270 */
[--C-:B------:R-:W-:Y:S01]  /*3350*/  FFMA.FTZ R17, R17, c[0x0][0x23c], -R148.reuse ;  /* 0x00008f0011117a23 */ /* 0x100fe20000010894 */
[----:B------:R-:W-:Y:S01]  /*3360*/  @!P0 FSEL R20, R20, -INF , !P5 ;  /* 0xff80000014148808 */ /* 0x000fe20006800000 */
[--C-:B------:R-:W-:Y:S01]  /*3370*/  FFMA.FTZ R19, R19, c[0x0][0x23c], -R141.reuse ;  /* 0x00008f0013137a23 */ /* 0x100fe2000001088d */
[C---:B------:R-:W-:Y:S01]  /*3380*/  @!P0 ISETP.GE.AND P5, PT, R8.reuse, R7, PT ;  /* 0x000000070800820c */ /* 0x040fe20003fa6270 */
[----:B---3--:R-:W-:Y:S01]  /*3390*/  IMAD.WIDE.U32 R10, R153, -0x2daee0ad, RZ ;  /* 0xd2511f53990a7825 */ /* 0x008fe200078e00ff */
[----:B------:R-:W-:Y:S02]  /*33a0*/  @!P0 FSEL R21, R21, -INF , !P2 ;  /* 0xff80000015158808 */ /* 0x000fe40005000000 */
[----:B------:R-:W-:Y:S01]  /*33b0*/  @!P0 ISETP.GE.AND P2, PT, R8, R5, PT ;  /* 0x000000050800820c */ /* 0x000fe20003f46270 */
[----:B------:R-:W-:Y:S01]  /*33c0*/  FFMA.FTZ R20, R20, c[0x0][0x23c], -R148 ;  /* 0x00008f0014147a23 */ /* 0x000fe20000010894 */
[----:B------:R-:W-:Y:S01]  /*33d0*/  LOP3.LUT R144, R143, UR42, R10, 0x96, !PT ;  /* 0x0000002a8f907c12 */ /* 0x000fe2000f8e960a */
[----:B------:R-:W-:Y:S01]  /*33e0*/  FFMA.FTZ R21, R21, c[0x0][0x23c], -R148 ;  /* 0x00008f0015157a23 */ /* 0x000fe20000010894 */
[----:B------:R-:W-:Y:S01]  /*33f0*/  @!P0 IADD3 R8, R0, 0x18, RZ ;  /* 0x0000001800088810 */ /* 0x000fe20007ffe0ff */
[----:B------:R-:W-:Y:S01]  /*3400*/  MUFU.EX2 R163, R16 ;  /* 0x0000001000a37308 */ /* 0x000fe20000000800 */
[----:B------:R-:W-:Y:S01]  /*3410*/  @!P0 ISETP.GE.AND P1, PT, R9, R7, PT ;  /* 0x000000070900820c */ /* 0x000fe20003f26270 */
[----:B--2---:R-:W-:Y:S01]  /*3420*/  IMAD.WIDE.U32 R14, R157, -0x326172a9, RZ ;  /* 0xcd9e8d579d0e7825 */ /* 0x004fe200078e00ff */
[----:B------:R-:W-:Y:S02]  /*3430*/  @!P0 ISETP.GE.AND P3, PT, R9, R5, PT ;  /* 0x000000050900820c */ /* 0x000fe40003f66270 */
[----:B------:R-:W-:Y:S01]  /*3440*/  @!P0 FSEL R22, R22, -INF , !P4 ;  /* 0xff80000016168808 */ /* 0x000fe20006000000 */
[----:B------:R-:W-:Y:S01]  /*3450*/  IMAD.WIDE.U32 R144, R144, -0x326172a9, RZ ;  /* 0xcd9e8d5790907825 */ /* 0x000fe200078e00ff */
[----:B------:R-:W-:Y:S02]  /*3460*/  @!P0 ISETP.GE.AND P4, PT, R8, R7, PT ;  /* 0x000000070800820c */ /* 0x000fe40003f86270 */
[----:B------:R-:W-:Y:S01]  /*3470*/  LOP3.LUT R11, R11, UR37, R162, 0x96, !PT ;  /* 0x000000250b0b7c12 */ /* 0x000fe2000f8e96a2 */
[----:B------:R2:W-:Y:S01]  /*3480*/  MUFU.EX2 R230, R12 ;  /* 0x0000000c00e67308 */ /* 0x0005e20000000800 */
[----:B------:R-:W-:Y:S01]  /*3490*/  @!P0 FSEL R24, R24, -INF , !P1 ;  /* 0xff80000018188808 */ /* 0x000fe20004800000 */
[--C-:B------:R-:W-:Y:S01]  /*34a0*/  FFMA.FTZ R22, R22, c[0x0][0x23c], -R141.reuse ;  /* 0x00008f0016167a23 */ /* 0x100fe2000001088d */
[----:B------:R-:W-:Y:S01]  /*34b0*/  @!P0 ISETP.GE.AND P1, PT, R8, R5, PT ;  /* 0x000000050800820c */ /* 0x000fe20003f26270 */
[----:B------:R-:W-:Y:S01]  /*34c0*/  IMAD.WIDE.U32 R10, R11, -0x326172a9, RZ ;  /* 0xcd9e8d570b0a7825 */ /* 0x000fe200078e00ff */
[----:B------:R-:W-:Y:S02]  /*34d0*/  @!P0 FSEL R26, R26, -INF , !P3 ;  /* 0xff8000001a1a8808 */ /* 0x000fe40005800000 */
[----:B------:R-:W-:Y:S01]  /*34e0*/  @!P0 ISETP.GE.AND P3, PT, R8, R149, PT ;  /* 0x000000950800820c */ /* 0x000fe20003f66270 */
[----:B------:R-:W-:Y:S01]  /*34f0*/  FFMA.FTZ R24, R24, c[0x0][0x23c], -R6 ;  /* 0x00008f0018187a23 */ /* 0x000fe20000010806 */
[----:B------:R-:W-:Y:S01]  /*3500*/  @!P0 FSEL R28, R28, -INF , !P4 ;  /* 0xff8000001c1c8808 */ /* 0x000fe20006000000 */
[----:B------:R-:W-:Y:S01]  /*3510*/  FFMA.FTZ R26, R26, c[0x0][0x23c], -R4 ;  /* 0x00008f001a1a7a23 */ /* 0x000fe20000010804 */
[-C--:B------:R-:W-:Y:S01]  /*3520*/  @!P0 ISETP.GE.AND P4, PT, R8, R140.reuse, PT ;  /* 0x0000008c0800820c */ /* 0x080fe20003f86270 */
[----:B------:R-:W-:Y:S01]  /*3530*/  IMAD.WIDE.U32 R8, R158, -0x326172a9, RZ ;  /* 0xcd9e8d579e087825 */ /* 0x000fe200078e00ff */
[----:B------:R-:W-:Y:S01]  /*3540*/  LOP3.LUT R10, R145, UR44, R10, 0x96, !PT ;  /* 0x0000002c910a7c12 */ /* 0x000fe2000f8e960a */
[----:B------:R3:W-:Y:S01]  /*3550*/  MUFU.EX2 R162, R17 ;  /* 0x0000001100a27308 */ /* 0x0007e20000000800 */
[----:B------:R-:W-:Y:S01]  /*3560*/  @!P0 IADD3 R0, R0, 0x19, RZ ;  /* 0x0000001900008810 */ /* 0x000fe20007ffe0ff */
[----:B------:R-:W-:Y:S01]  /*3570*/  FFMA.FTZ R28, R28, c[0x0][0x23c], -R6 ;  /* 0x00008f001c1c7a23 */ /* 0x000fe20000010806 */
[----:B------:R-:W-:Y:S02]  /*3580*/  LOP3.LUT R9, R156, R9, RZ, 0x3c, !PT ;  /* 0x000000099c097212 */ /* 0x000fe400078e3cff */
[----:B------:R-:W-:Y:S01]  /*3590*/  LOP3.LUT R132, R15, UR41, R8, 0x96, !PT ;  /* 0x000000290f847c12 */ /* 0x000fe2000f8e9608 */
[----:B------:R-:W-:Y:S01]  /*35a0*/  UIADD3 UR41, UR39, 0x78dde6e4, URZ ;  /* 0x78dde6e427297890 */ /* 0x000fe2000fffe03f */
[----:B------:R-:W-:Y:S01]  /*35b0*/  @!P0 FSEL R23, R23, -INF , !P6 ;  /* 0xff80000017178808 */ /* 0x000fe20007000000 */
[----:B------:R-:W-:Y:S01]  /*35c0*/  IMAD.WIDE.U32 R8, R9, -0x2daee0ad, RZ ;  /* 0xd2511f5309087825 */ /* 0x000fe200078e00ff */
[----:B------:R-:W-:Y:S01]  /*35d0*/  @!P0 ISETP.GE.AND P6, PT, R0, R7, PT ;  /* 0x000000070000820c */ /* 0x000fe20003fc6270 */
[----:B------:R-:W-:Y:S01]  /*35e0*/  MUFU.EX2 R161, R18 ;  /* 0x0000001200a17308 */ /* 0x000fe20000000800 */
[----:B------:R-:W-:Y:S01]  /*35f0*/  @!P0 FSEL R25, R25, -INF , !P5 ;  /* 0xff80000019198808 */ /* 0x000fe20006800000 */
[----:B------:R-:W-:Y:S01]  /*3600*/  IMAD.WIDE.U32 R132, R132, -0x2daee0ad, RZ ;  /* 0xd2511f5384847825 */ /* 0x000fe200078e00ff */
[----:B------:R-:W-:Y:S01]  /*3610*/  LOP3.LUT R9, R9, UR37, R160, 0x96, !PT ;  /* 0x0000002509097c12 */ /* 0x000fe2000f8e96a0 */
[----:B------:R-:W-:Y:S01]  /*3620*/  UIADD3 UR37, UR31, -0x56f99767, URZ ;  /* 0xa90668991f257890 */ /* 0x000fe2000fffe03f */
[----:B--2---:R-:W-:Y:S01]  /*3630*/  LOP3.LUT R12, R11, UR41, R154, 0x96, !PT ;  /* 0x000000290b0c7c12 */ /* 0x004fe2000f8e969a */
[----:B------:R-:W-:Y:S01]  /*3640*/  IMAD.WIDE.U32 R10, R10, -0x2daee0ad, RZ ;  /* 0xd2511f530a0a7825 */ /* 0x000fe200078e00ff */
[----:B------:R-:W-:Y:S01]  /*3650*/  LOP3.LUT R16, R133, UR42, R8, 0x96, !PT ;  /* 0x0000002a85107c12 */ /* 0x000fe2000f8e9608 */
[----:B------:R-:W-:Y:S01]  /*3660*/  UIADD3 UR42, UR31, 0x646e171e, URZ ;  /* 0x646e171e1f2a7890 */ /* 0x000fe2000fffe03f */
[----:B------:R-:W-:Y:S01]  /*3670*/  @!P0 FSEL R29, R29, -INF , !P6 ;  /* 0xff8000001d1d8808 */ /* 0x000fe20007000000 */
[----:B------:R-:W-:Y:S01]  /*3680*/  IMAD.WIDE.U32 R8, R9, -0x326172a9, RZ ;  /* 0xcd9e8d5709087825 */ /* 0x000fe200078e00ff */
[----:B------:R2:W-:Y:S01]  /*3690*/  MUFU.EX2 R160, R19 ;  /* 0x0000001300a07308 */ /* 0x0005e20000000800 */
[----:B------:R-:W-:Y:S02]  /*36a0*/  @!P0 ISETP.GE.AND P5, PT, R0, R5, PT ;  /* 0x000000050000820c */ /* 0x000fe40003fa6270 */
[----:B---3--:R-:W-:Y:S01]  /*36b0*/  IMAD.WIDE.U32 R16, R16, -0x326172a9, RZ ;  /* 0xcd9e8d5710107825 */ /* 0x008fe200078e00ff */
[----:B------:R-:W-:Y:S01]  /*36c0*/  LOP3.LUT R14, R9, UR41, R14, 0x96, !PT ;  /* 0x00000029090e7c12 */ /* 0x000fe2000f8e960e */
[----:B------:R-:W-:Y:S01]  /*36d0*/  UIADD3 UR41, UR39, -0x4ab325aa, URZ ;  /* 0xb54cda5627297890 */ /* 0x000fe2000fffe03f */
[----:B------:R-:W-:Y:S01]  /*36e0*/  @!P0 ISETP.GE.AND P6, PT, R0, R140, PT ;  /* 0x0000008c0000820c */ /* 0x000fe20003fc6270 */
[----:B------:R-:W-:Y:S01]  /*36f0*/  IMAD.WIDE.U32 R12, R12, -0x2daee0ad, RZ ;  /* 0xd2511f530c0c7825 */ /* 0x000fe200078e00ff */
[----:B------:R-:W-:Y:S02]  /*3700*/  LOP3.LUT R8, R17, UR44, R8, 0x96, !PT ;  /* 0x0000002c11087c12 */ /* 0x000fe4000f8e9608 */
[----:B------:R3:W-:Y:S01]  /*3710*/  MUFU.EX2 R159, R20 ;  /* 0x00000014009f7308 */ /* 0x0007e20000000800 */
[----:B------:R-:W-:Y:S01]  /*3720*/  IMAD.WIDE.U32 R14, R14, -0x2daee0ad, RZ ;  /* 0xd2511f530e0e7825 */ /* 0x000fe200078e00ff */
[----:B------:R-:W-:Y:S02]  /*3730*/  LOP3.LUT R142, R13, UR37, R142, 0x96, !PT ;  /* 0x000000250d8e7c12 */ /* 0x000fe4000f8e968e */
[----:B------:R-:W-:Y:S01]  /*3740*/  SHF.R.U32.HI R146, RZ, 0x10, R10 ;  /* 0x00000010ff927819 */ /* 0x000fe2000001160a */
[----:B------:R-:W-:Y:S01]  /*3750*/  IMAD.WIDE.U32 R8, R8, -0x2daee0ad, RZ ;  /* 0xd2511f5308087825 */ /* 0x000fe200078e00ff */
[----:B------:R-:W-:Y:S01]  /*3760*/  LOP3.LUT R132, R15, UR37, R132, 0x96, !PT ;  /* 0x000000250f847c12 */ /* 0x000fe2000f8e9684 */
[----:B------:R-:W-:Y:S01]  /*3770*/  ULDC.U8 UR37, c[0x0][0x2d8] ;  /* 0x0000b60000257ab9 */ /* 0x000fe20000000000 */
[----:B------:R-:W-:Y:S01]  /*3780*/  LOP3.LUT R140, R10, 0xffff, RZ, 0xc0, !PT ;  /* 0x0000ffff0a8c7812 */ /* 0x000fe200078ec0ff */
[--C-:B------:R-:W-:Y:S01]  /*3790*/  FFMA.FTZ R25, R25, c[0x0][0x23c], -R6.reuse ;  /* 0x00008f0019197a23 */ /* 0x100fe20000010806 */
[----:B------:R-:W-:Y:S01]  /*37a0*/  @!P0 FSEL R27, R27, -INF , !P2 ;  /* 0xff8000001b1b8808 */ /* 0x000fe20005000000 */
[----:B------:R-:W4:Y:S01]  /*37b0*/  MUFU.EX2 R235, R235 ;  /* 0x000000eb00eb7308 */ /* 0x000f220000000800 */
[----:B------:R-:W-:Y:S01]  /*37c0*/  @!P0 ISETP.GE.AND P2, PT, R0, R149, PT ;  /* 0x000000950000820c */ /* 0x000fe20003f46270 */
[----:B------:R-:W-:Y:S01]  /*37d0*/  FFMA.FTZ R6, R29, c[0x0][0x23c], -R6 ;  /* 0x00008f001d067a23 */ /* 0x000fe20000010806 */
[----:B------:R-:W-:Y:S01]  /*37e0*/  LOP3.LUT R12, R11, UR42, R12, 0x96, !PT ;  /* 0x0000002a0b0c7c12 */ /* 0x000fe2000f8e960c */
[----:B------:R-:W-:Y:S01]  /*37f0*/  FFMA.FTZ R27, R27, c[0x0][0x23c], -R4 ;  /* 0x00008f001b1b7a23 */ /* 0x000fe20000010804 */
[----:B------:R-:W-:Y:S01]  /*3800*/  LOP3.LUT R5, R10, 0xff, RZ, 0xc0, !PT ;  /* 0x000000ff0a057812 */ /* 0x000fe200078ec0ff */
[----:B------:R-:W-:Y:S01]  /*3810*/  FFMA.FTZ R23, R23, c[0x0][0x23c], -R141 ;  /* 0x00008f0017177a23 */ /* 0x000fe2000001088d */
[----:B------:R-:W-:Y:S01]  /*3820*/  SHF.R.U32.HI R0, RZ, 0x18, R10 ;  /* 0x00000018ff007819 */ /* 0x000fe2000001160a */
[----:B------:R-:W-:Y:S01]  /*3830*/  IMAD.WIDE.U32 R10, R142, -0x326172a9, RZ ;  /* 0xcd9e8d578e0a7825 */ /* 0x000fe200078e00ff */
[C---:B------:R-:W-:Y:S01]  /*3840*/  LOP3.LUT R133, R8.reuse, 0xff, RZ, 0xc0, !PT ;  /* 0x000000ff08857812 */ /* 0x040fe200078ec0ff */
[----:B------:R-:W-:Y:S01]  /*3850*/  MUFU.EX2 R150, R6 ;  /* 0x0000000600967308 */ /* 0x000fe20000000800 */
[----:B------:R-:W-:Y:S02]  /*3860*/  LOP3.LUT R143, R8, 0xffff, RZ, 0xc0, !PT ;  /* 0x0000ffff088f7812 */ /* 0x000fe400078ec0ff */
[----:B------:R-:W-:Y:S02]  /*3870*/  LOP3.LUT R7, R9, UR42, R14, 0x96, !PT ;  /* 0x0000002a09077c12 */ /* 0x000fe4000f8e960e */
[--C-:B------:R-:W-:Y:S02]  /*3880*/  SHF.R.U32.HI R145, RZ, 0x18, R8.reuse ;  /* 0x00000018ff917819 */ /* 0x100fe40000011608 */
[----:B------:R-:W-:Y:S01]  /*3890*/  SHF.R.U32.HI R238, RZ, 0x10, R8 ;  /* 0x00000010ffee7819 */ /* 0x000fe20000011608 */
[----:B------:R-:W-:Y:S01]  /*38a0*/  IMAD.WIDE.U32 R8, R132, -0x326172a9, RZ ;  /* 0xcd9e8d5784087825 */ /* 0x000fe200078e00ff */
[----:B------:R-:W-:Y:S01]  /*38b0*/  @!P0 FSEL R30, R30, -INF , !P1 ;  /* 0xff8000001e1e8808 */ /* 0x000fe20004800000 */
[----:B------:R-:W-:Y:S01]  /*38c0*/  MUFU.EX2 R232, R232 ;  /* 0x000000e800e87308 */ /* 0x000fe20000000800 */
[----:B------:R-:W-:Y:S02]  /*38d0*/  ISETP.LE.U32.AND P1, PT, R5, UR37, PT ;  /* 0x0000002505007c0c */ /* 0x000fe4000bf23070 */
[----:B------:R-:W-:Y:S01]  /*38e0*/  LOP3.LUT R5, R11, UR41, R144, 0x96, !PT ;  /* 0x000000290b057c12 */ /* 0x000fe2000f8e9690 */
[--C-:B------:R-:W-:Y:S01]  /*38f0*/  FFMA.FTZ R30, R30, c[0x0][0x23c], -R4.reuse ;  /* 0x00008f001e1e7a23 */ /* 0x100fe20000010804 */
[----:B------:R-:W-:Y:S02]  /*3900*/  @!P0 FSEL R31, R31, -INF , !P5 ;  /* 0xff8000001f1f8808 */ /* 0x000fe40006800000 */
[----:B------:R-:W-:Y:S02]  /*3910*/  ISETP.LE.U32.AND P5, PT, R0, UR37, PT ;  /* 0x0000002500007c0c */ /* 0x000fe4000bfa3070 */
[C---:B------:R-:W-:Y:S01]  /*3920*/  LOP3.LUT R17, R10.reuse, 0xffff, RZ, 0xc0, !PT ;  /* 0x0000ffff0a117812 */ /* 0x040fe200078ec0ff */
[----:B------:R-:W-:Y:S01]  /*3930*/  MUFU.EX2 R158, R21 ;  /* 0x00000015009e7308 */ /* 0x000fe20000000800 */
[----:B--2---:R-:W-:Y:S01]  /*3940*/  LOP3.LUT R19, R10, 0xff, RZ, 0xc0, !PT ;  /* 0x000000ff0a137812 */ /* 0x004fe200078ec0ff */
[----:B------:R-:W-:Y:S01]  /*3950*/  FFMA.FTZ R4, R31, c[0x0][0x23c], -R4 ;  /* 0x00008f001f047a23 */ /* 0x000fe20000010804 */
[--C-:B------:R-:W-:Y:S02]  /*3960*/  SHF.R.U32.HI R18, RZ, 0x10, R10.reuse ;  /* 0x00000010ff127819 */ /* 0x100fe4000001160a */
[----:B---3--:R-:W-:Y:S02]  /*3970*/  SHF.R.U32.HI R20, RZ, 0x18, R10 ;  /* 0x00000018ff147819 */ /* 0x008fe4000001160a */
[----:B------:R-:W-:Y:S02]  /*3980*/  LOP3.LUT R0, R9, UR41, R16, 0x96, !PT ;  /* 0x0000002909007c12 */ /* 0x000fe4000f8e9610 */
[--C-:B------:R-:W-:Y:S01]  /*3990*/  SHF.R.U32.HI R11, RZ, 0x10, R8.reuse ;  /* 0x00000010ff0b7819 */ /* 0x100fe20000011608 */
[----:B------:R-:W-:Y:S01]  /*39a0*/  MUFU.EX2 R157, R22 ;  /* 0x00000016009d7308 */ /* 0x000fe20000000800 */
[C---:B------:R-:W-:Y:S02]  /*39b0*/  LOP3.LUT R13, R8.reuse, 0xffff, RZ, 0xc0, !PT ;  /* 0x0000ffff080d7812 */ /* 0x040fe400078ec0ff */
[----:B------:R-:W-:Y:S02]  /*39c0*/  LOP3.LUT R14, R8, 0xff, RZ, 0xc0, !PT ;  /* 0x000000ff080e7812 */ /* 0x000fe400078ec0ff */
[----:B------:R-:W-:Y:S02]  /*39d0*/  SHF.R.U32.HI R15, RZ, 0x18, R8 ;  /* 0x00000018ff0f7819 */ /* 0x000fe40000011608 */
[C---:B------:R-:W-:Y:S02]  /*39e0*/  LOP3.LUT R9, R5.reuse, 0xffff, RZ, 0xc0, !PT ;  /* 0x0000ffff05097812 */ /* 0x040fe400078ec0ff */
[----:B------:R-:W-:Y:S01]  /*39f0*/  LOP3.LUT R10, R5, 0xff, RZ, 0xc0, !PT ;  /* 0x000000ff050a7812 */ /* 0x000fe200078ec0ff */
[----:B------:R-:W-:Y:S01]  /*3a00*/  MUFU.EX2 R155, R24 ;  /* 0x00000018009b7308 */ /* 0x000fe20000000800 */
[--C-:B------:R-:W-:Y:S02]  /*3a10*/  SHF.R.U32.HI R8, RZ, 0x10, R5.reuse ;  /* 0x00000010ff087819 */ /* 0x100fe40000011605 */
[----:B------:R-:W-:Y:S02]  /*3a20*/  @!P0 FSEL R32, R32, -INF , !P3 ;  /* 0xff80000020208808 */ /* 0x000fe40005800000 */
[----:B------:R-:W-:Y:S02]  /*3a30*/  ISETP.LE.U32.AND P3, PT, R10, UR37, PT ;  /* 0x000000250a007c0c */ /* 0x000fe4000bf63070 */
[----:B------:R-:W-:Y:S01]  /*3a40*/  SHF.R.U32.HI R10, RZ, 0x18, R5 ;  /* 0x00000018ff0a7819 */ /* 0x000fe20000011605 */
[--C-:B------:R-:W-:Y:S01]  /*3a50*/  FFMA.FTZ R32, R32, c[0x0][0x23c], -R148.reuse ;  /* 0x00008f0020207a23 */ /* 0x100fe20000010894 */
[----:B------:R-:W-:Y:S01]  /*3a60*/  LOP3.LUT R5, R8, 0xff, RZ, 0xc0, !PT ;  /* 0x000000ff08057812 */ /* 0x000fe200078ec0ff */
[----:B------:R-:W-:Y:S01]  /*3a70*/  MUFU.EX2 R153, R26 ;  /* 0x0000001a00997308 */ /* 0x000fe20000000800 */
[----:B------:R-:W-:Y:S02]  /*3a80*/  SHF.R.U32.HI R8, RZ, 0x8, R9 ;  /* 0x00000008ff087819 */ /* 0x000fe40000011609 */
[----:B------:R-:W-:Y:S02]  /*3a90*/  @!P0 FSEL R34, R34, -INF , !P4 ;  /* 0xff80000022228808 */ /* 0x000fe40006000000 */
[----:B------:R-:W-:Y:S02]  /*3aa0*/  ISETP.LE.U32.AND P4, PT, R5, UR37, PT ;  /* 0x0000002505007c0c */ /* 0x000fe4000bf83070 */
[----:B------:R-:W-:Y:S01]  /*3ab0*/  LOP3.LUT R5, R8, 0xffff, RZ, 0xc0, !PT ;  /* 0x0000ffff08057812 */ /* 0x000fe200078ec0ff */
[----:B------:R-:W-:Y:S01]  /*3ac0*/  @!P3 FADD.FTZ R228, -R228, -RZ ;  /* 0x800000ffe4e4b221 */ /* 0x000fe20000010100 */
[----:B------:R-:W-:Y:S01]  /*3ad0*/  @!P0 FSEL R33, R33, -INF , !P2 ;  /* 0xff80000021218808 */ /* 0x000fe20005000000 */
[----:B------:R-:W2:Y:S01]  /*3ae0*/  MUFU.EX2 R149, R32 ;  /* 0x0000002000957308 */ /* 0x000ea20000000800 */
[----:B------:R-:W-:Y:S01]  /*3af0*/  @!P0 FSEL R35, R35, -INF , !P6 ;  /* 0xff80000023238808 */ /* 0x000fe20007000000 */
[--C-:B------:R-:W-:Y:S01]  /*3b00*/  FFMA.FTZ R34, R34, c[0x0][0x23c], -R141.reuse ;  /* 0x00008f0022227a23 */ /* 0x100fe2000001088d */
[----:B------:R-:W-:Y:S01]  /*3b10*/  ISETP.LE.U32.AND P0, PT, R5, UR37, PT ;  /* 0x0000002505007c0c */ /* 0x000fe2000bf03070 */
[----:B------:R-:W-:Y:S01]  /*3b20*/  FFMA.FTZ R148, R33, c[0x0][0x23c], -R148 ;  /* 0x00008f0021947a23 */ /* 0x000fe20000010894 */
[C---:B------:R-:W-:Y:S01]  /*3b30*/  LOP3.LUT R5, R0.reuse, 0xffff, RZ, 0xc0, !PT ;  /* 0x0000ffff00057812 */ /* 0x040fe200078ec0ff */
[----:B------:R-:W-:Y:S01]  /*3b40*/  FFMA.FTZ R141, R35, c[0x0][0x23c], -R141 ;  /* 0x00008f00238d7a23 */ /* 0x000fe2000001088d */
[----:B------:R-:W-:Y:S01]  /*3b50*/  LOP3.LUT R8, R0, 0xff, RZ, 0xc0, !PT ;  /* 0x000000ff00087812 */ /* 0x000fe200078ec0ff */
[----:B------:R-:W-:Y:S01]  /*3b60*/  @!P4 FADD.FTZ R226, -R226, -RZ ;  /* 0x800000ffe2e2c221 */ /* 0x000fe20000010100 */
[----:B------:R-:W-:Y:S01]  /*3b70*/  SHF.R.U32.HI R5, RZ, 0x8, R5 ;  /* 0x00000008ff057819 */ /* 0x000fe20000011605 */
[----:B------:R-:W-:Y:S01]  /*3b80*/  MUFU.EX2 R148, R148 ;  /* 0x0000009400947308 */ /* 0x000fe20000000800 */
[----:B------:R-:W-:Y:S02]  /*3b90*/  ISETP.LE.U32.AND P2, PT, R10, UR37, PT ;  /* 0x000000250a007c0c */ /* 0x000fe4000bf43070 */
[----:B------:R-:W-:Y:S02]  /*3ba0*/  ISETP.LE.U32.AND P6, PT, R8, UR37, PT ;  /* 0x0000002508007c0c */ /* 0x000fe4000bfc3070 */
[----:B------:R-:W-:Y:S01]  /*3bb0*/  LOP3.LUT R5, R5, 0xffff, RZ, 0xc0, !PT ;  /* 0x0000ffff05057812 */ /* 0x000fe200078ec0ff */
[----:B------:R-:W-:Y:S01]  /*3bc0*/  @!P0 FADD.FTZ R227, -R227, -RZ ;  /* 0x800000ffe3e38221 */ /* 0x000fe20000010100 */
[--C-:B------:R-:W-:Y:S02]  /*3bd0*/  SHF.R.U32.HI R8, RZ, 0x18, R0.reuse ;  /* 0x00000018ff087819 */ /* 0x100fe40000011600 */
[----:B------:R-:W-:Y:S01]  /*3be0*/  SHF.R.U32.HI R0, RZ, 0x10, R0 ;  /* 0x00000010ff007819 */ /* 0x000fe20000011600 */
[----:B------:R-:W-:Y:S01]  /*3bf0*/  MUFU.EX2 R144, R4 ;  /* 0x0000000400907308 */ /* 0x000fe20000000800 */
[----:B------:R-:W-:Y:S02]  /*3c00*/  ISETP.LE.U32.AND P0, PT, R5, UR37, PT ;  /* 0x0000002505007c0c */ /* 0x000fe4000bf03070 */
[----:B------:R-:W-:Y:S01]  /*3c10*/  LOP3.LUT R0, R0, 0xff, RZ, 0xc0, !PT ;  /* 0x000000ff00007812 */ /* 0x000fe200078ec0ff */
[----:B-1----:R-:W-:Y:S01]  /*3c20*/  @!P2 FADD.FTZ R233, -R233, -RZ ;  /* 0x800000ffe9e9a221 */ /* 0x002fe20000010100 */
[----:B------:R-:W-:Y:S01]  /*3c30*/  SHF.R.U32.HI R5, RZ, 0x8, R13 ;  /* 0x00000008ff057819 */ /* 0x000fe2000001160d */
[----:B----4-:R-:W-:Y:S01]  /*3c40*/  @!P6 FADD.FTZ R235, -R235, -RZ ;  /* 0x800000ffebebe221 */ /* 0x010fe20000010100 */
[----:B------:R-:W-:Y:S01]  /*3c50*/  ISETP.LE.U32.AND P4, PT, R0, UR37, PT ;  /* 0x0000002500007c0c */ /* 0x000fe2000bf83070 */
[----:B--2---:R-:W-:Y:S01]  /*3c60*/  @!P1 FADD.FTZ R149, -R149, -RZ ;  /* 0x800000ff95959221 */ /* 0x004fe20000010100 */
[----:B------:R-:W-:Y:S01]  /*3c70*/  LOP3.LUT R0, R11, 0xff, RZ, 0xc0, !PT ;  /* 0x000000ff0b007812 */ /* 0x000fe200078ec0ff */
[----:B------:R-:W1:Y:S01]  /*3c80*/  MUFU.EX2 R156, R23 ;  /* 0x00000017009c7308 */ /* 0x000e620000000800 */
[----:B------:R-:W-:Y:S02]  /*3c90*/  ISETP.LE.U32.AND P2, PT, R14, UR37, PT ;  /* 0x000000250e007c0c */ /* 0x000fe4000bf43070 */
[----:B------:R-:W-:Y:S01]  /*3ca0*/  ISETP.LE.U32.AND P6, PT, R0, UR37, PT ;  /* 0x0000002500007c0c */ /* 0x000fe2000bfc3070 */
[----:B------:R-:W-:Y:S01]  /*3cb0*/  @!P0 FADD.FTZ R234, -R234, -RZ ;  /* 0x800000ffeaea8221 */ /* 0x000fe20000010100 */
[----:B------:R-:W-:Y:S02]  /*3cc0*/  LOP3.LUT R0, R5, 0xffff, RZ, 0xc0, !PT ;  /* 0x0000ffff05007812 */ /* 0x000fe400078ec0ff */
[----:B------:R-:W-:Y:S02]  /*3cd0*/  ISETP.LE.U32.AND P3, PT, R8, UR37, PT ;  /* 0x0000002508007c0c */ /* 0x000fe4000bf63070 */
[----:B------:R-:W-:Y:S01]  /*3ce0*/  ISETP.LE.U32.AND P0, PT, R0, UR37, PT ;  /* 0x0000002500007c0c */ /* 0x000fe2000bf03070 */
[----:B------:R-:W-:Y:S01]  /*3cf0*/  @!P4 FADD.FTZ R237, -R237, -RZ ;  /* 0x800000ffededc221 */ /* 0x000fe20000010100 */
[----:B------:R-:W-:Y:S01]  /*3d00*/  LOP3.LUT R5, R12, 0xff, RZ, 0xc0, !PT ;  /* 0x000000ff0c057812 */ /* 0x000fe200078ec0ff */
[----:B------:R-:W2:Y:S01]  /*3d10*/  MUFU.EX2 R154, R25 ;  /* 0x00000019009a7308 */ /* 0x000ea20000000800 */
[----:B------:R-:W-:Y:S01]  /*3d20*/  SHF.R.U32.HI R0, RZ, 0x8, R17 ;  /* 0x00000008ff007819 */ /* 0x000fe20000011611 */
[----:B------:R-:W-:Y:S01]  /*3d30*/  @!P2 FADD.FTZ R230, -R230, -RZ ;  /* 0x800000ffe6e6a221 */ /* 0x000fe20000010100 */
[----:B------:R-:W-:Y:S01]  /*3d40*/  ISETP.LE.U32.AND P2, PT, R19, UR37, PT ;  /* 0x0000002513007c0c */ /* 0x000fe2000bf43070 */
[----:B------:R-:W-:Y:S01]  /*3d50*/  @!P6 FADD.FTZ R231, -R231, -RZ ;  /* 0x800000ffe7e7e221 */ /* 0x000fe20000010100 */
[----:B------:R-:W-:Y:S02]  /*3d60*/  ISETP.LE.U32.AND P4, PT, R5, UR37, PT ;  /* 0x0000002505007c0c */ /* 0x000fe4000bf83070 */
[----:B------:R-:W-:Y:S01]  /*3d70*/  LOP3.LUT R5, R18, 0xff, RZ, 0xc0, !PT ;  /* 0x000000ff12057812 */ /* 0x000fe200078ec0ff */
[----:B------:R-:W-:Y:S01]  /*3d80*/  @!P3 FADD.FTZ R236, -R236, -RZ ;  /* 0x800000ffececb221 */ /* 0x000fe20000010100 */
[----:B------:R-:W-:Y:S01]  /*3d90*/  LOP3.LUT R0, R0, 0xffff, RZ, 0xc0, !PT ;  /* 0x0000ffff00007812 */ /* 0x000fe200078ec0ff */
[----:B------:R-:W-:Y:S01]  /*3da0*/  @!P0 FADD.FTZ R229, -R229, -RZ ;  /* 0x800000ffe5e58221 */ /* 0x000fe20000010100 */
[----:B------:R-:W-:Y:S01]  /*3db0*/  ISETP.LE.U32.AND P0, PT, R5, UR37, PT ;  /* 0x0000002505007c0c */ /* 0x000fe2000bf03070 */
[----:B------:R-:W-:Y:S01]  /*3dc0*/  MUFU.EX2 R152, R27 ;  /* 0x0000001b00987308 */ /* 0x000fe20000000800 */
[----:B------:R-:W-:Y:S02]  /*3dd0*/  ISETP.LE.U32.AND P6, PT, R0, UR37, PT ;  /* 0x0000002500007c0c */ /* 0x000fe4000bfc3070 */
[----:B------:R-:W-:Y:S01]  /*3de0*/  LOP3.LUT R0, R12, 0xffff, RZ, 0xc0, !PT ;  /* 0x0000ffff0c007812 */ /* 0x000fe200078ec0ff */
[----:B------:R-:W-:Y:S01]  /*3df0*/  @!P2 FADD.FTZ R163, -R163, -RZ ;  /* 0x800000ffa3a3a221 */ /* 0x000fe20000010100 */
[----:B------:R-:W-:Y:S01]  /*3e00*/  ISETP.LE.U32.AND P3, PT, R15, UR37, PT ;  /* 0x000000250f007c0c */ /* 0x000fe2000bf63070 */
[----:B------:R-:W-:Y:S01]  /*3e10*/  @!P4 FADD.FTZ R159, -R159, -RZ ;  /* 0x800000ff9f9fc221 */ /* 0x000fe20000010100 */
[----:B------:R-:W-:Y:S02]  /*3e20*/  SHF.R.U32.HI R0, RZ, 0x8, R0 ;  /* 0x00000008ff007819 */ /* 0x000fe40000011600 */
[----:B------:R-:W-:Y:S01]  /*3e30*/  ISETP.LE.U32.AND P2, PT, R20, UR37, PT ;  /* 0x0000002514007c0c */ /* 0x000fe2000bf43070 */
[----:B------:R-:W-:Y:S01]  /*3e40*/  MUFU.EX2 R151, R28 ;  /* 0x0000001c00977308 */ /* 0x000fe20000000800 */
[--C-:B------:R-:W-:Y:S01]  /*3e50*/  SHF.R.U32.HI R5, RZ, 0x18, R12.reuse ;  /* 0x00000018ff057819 */ /* 0x100fe2000001160c */
[----:B------:R-:W-:Y:S01]  /*3e60*/  @!P0 FADD.FTZ R161, -R161, -RZ ;  /* 0x800000ffa1a18221 */ /* 0x000fe20000010100 */
[----:B------:R-:W-:Y:S01]  /*3e70*/  LOP3.LUT R0, R0, 0xffff, RZ, 0xc0, !PT ;  /* 0x0000ffff00007812 */ /* 0x000fe200078ec0ff */
[----:B------:R-:W-:Y:S01]  /*3e80*/  @!P6 FADD.FTZ R162, -R162, -RZ ;  /* 0x800000ffa2a2e221 */ /* 0x000fe20000010100 */
[----:B------:R-:W-:Y:S02]  /*3e90*/  SHF.R.U32.HI R12, RZ, 0x10, R12 ;  /* 0x00000010ff0c7819 */ /* 0x000fe4000001160c */
[----:B------:R-:W-:Y:S01]  /*3ea0*/  ISETP.LE.U32.AND P0, PT, R0, UR37, PT ;  /* 0x0000002500007c0c */ /* 0x000fe2000bf03070 */
[----:B------:R-:W-:Y:S01]  /*3eb0*/  @!P3 FADD.FTZ R232, -R232, -RZ ;  /* 0x800000ffe8e8b221 */ /* 0x000fe20000010100 */
[----:B------:R-:W-:Y:S01]  /*3ec0*/  LOP3.LUT R12, R12, 0xff, RZ, 0xc0, !PT ;  /* 0x000000ff0c0c7812 */ /* 0x000fe200078ec0ff */
[----:B------:R-:W-:Y:S01]  /*3ed0*/  MUFU.EX2 R147, R30 ;  /* 0x0000001e00937308 */ /* 0x000fe20000000800 */
[C---:B------:R-:W-:Y:S01]  /*3ee0*/  LOP3.LUT R0, R7.reuse, 0xffff, RZ, 0xc0, !PT ;  /* 0x0000ffff07007812 */ /* 0x040fe200078ec0ff */
[----:B------:R-:W-:Y:S01]  /*3ef0*/  @!P2 FADD.FTZ R160, -R160, -RZ ;  /* 0x800000ffa0a0a221 */ /* 0x000fe20000010100 */
[----:B------:R-:W-:Y:S02]  /*3f00*/  ISETP.LE.U32.AND P6, PT, R12, UR37, PT ;  /* 0x000000250c007c0c */ /* 0x000fe4000bfc3070 */
[----:B------:R-:W-:Y:S02]  /*3f10*/  LOP3.LUT R6, R7, 0xff, RZ, 0xc0, !PT ;  /* 0x000000ff07067812 */ /* 0x000fe400078ec0ff */
[----:B------:R-:W-:Y:S02]  /*3f20*/  ISETP.LE.U32.AND P3, PT, R5, UR37, PT ;  /* 0x0000002505007c0c */ /* 0x000fe4000bf63070 */
[--C-:B------:R-:W-:Y:S01]  /*3f30*/  SHF.R.U32.HI R5, RZ, 0x10, R7.reuse ;  /* 0x00000010ff057819 */ /* 0x100fe20000011607 */
[----:B------:R-:W-:Y:S01]  /*3f40*/  @!P0 FADD.FTZ R158, -R158, -RZ ;  /* 0x800000ff9e9e8221 */ /* 0x000fe20000010100 */
[----:B------:R-:W-:Y:S02]  /*3f50*/  SHF.R.U32.HI R0, RZ, 0x8, R0 ;  /* 0x00000008ff007819 */ /* 0x000fe40000011600 */
[----:B------:R-:W-:Y:S02]  /*3f60*/  ISETP.LE.U32.AND P2, PT, R6, UR37, PT ;  /* 0x0000002506007c0c */ /* 0x000fe4000bf43070 */
[----:B------:R-:W-:Y:S01]  /*3f70*/  LOP3.LUT R0, R0, 0xffff, RZ, 0xc0, !PT ;  /* 0x0000ffff00007812 */ /* 0x000fe200078ec0ff */
[----:B------:R-:W-:Y:S01]  /*3f80*/  @!P6 FADD.FTZ R157, -R157, -RZ ;  /* 0x800000ff9d9de221 */ /* 0x000fe20000010100 */
[----:B------:R-:W-:Y:S02]  /*3f90*/  LOP3.LUT R5, R5, 0xff, RZ, 0xc0, !PT ;  /* 0x000000ff05057812 */ /* 0x000fe400078ec0ff */
[----:B------:R-:W-:Y:S01]  /*3fa0*/  ISETP.LE.U32.AND P0, PT, R0, UR37, PT ;  /* 0x0000002500007c0c */ /* 0x000fe2000bf03070 */
[----:B-1----:R-:W-:Y:S01]  /*3fb0*/  @!P3 FADD.FTZ R156, -R156, -RZ ;  /* 0x800000ff9c9cb221 */ /* 0x002fe20000010100 */
[----:B------:R-:W-:Y:S02]  /*3fc0*/  LOP3.LUT R0, R146, 0xff, RZ, 0xc0, !PT ;  /* 0x000000ff92007812 */ /* 0x000fe400078ec0ff */
[----:B------:R-:W-:Y:S01]  /*3fd0*/  ISETP.LE.U32.AND P4, PT, R5, UR37, PT ;  /* 0x0000002505007c0c */ /* 0x000fe2000bf83070 */
[----:B------:R-:W1:Y:S01]  /*3fe0*/  MUFU.EX2 R146, R34 ;  /* 0x0000002200927308 */ /* 0x000e620000000800 */
[----:B------:R-:W-:Y:S01]  /*3ff0*/  SHF.R.U32.HI R5, RZ, 0x8, R140 ;  /* 0x00000008ff057819 */ /* 0x000fe2000001168c */
[----:B------:R-:W-:Y:S01]  /*4000*/  @!P2 FADD.FTZ R155, -R155, -RZ ;  /* 0x800000ff9b9ba221 */ /* 0x000fe20000010100 */
[----:B------:R-:W-:Y:S01]  /*4010*/  ISETP.LE.U32.AND P6, PT, R0, UR37, PT ;  /* 0x0000002500007c0c */ /* 0x000fe2000bfc3070 */
[----:B------:R-:W-:Y:S01]  /*4020*/  IMAD.U32 R140, RZ, RZ, UR36 ;  /* 0x00000024ff8c7e24 */ /* 0x000fe2000f8e00ff */
[----:B------:R-:W-:Y:S02]  /*4030*/  LOP3.LUT R0, R5, 0xffff, RZ, 0xc0, !PT ;  /* 0x0000ffff05007812 */ /* 0x000fe400078ec0ff */
[----:B------:R-:W-:Y:S01]  /*4040*/  SHF.R.U32.HI R7, RZ, 0x18, R7 ;  /* 0x00000018ff077819 */ /* 0x000fe20000011607 */
[----:B--2---:R-:W-:Y:S01]  /*4050*/  @!P0 FADD.FTZ R154, -R154, -RZ ;  /* 0x800000ff9a9a8221 */ /* 0x004fe20000010100 */
[----:B------:R-:W-:Y:S02]  /*4060*/  ISETP.LE.U32.AND P2, PT, R0, UR37, PT ;  /* 0x0000002500007c0c */ /* 0x000fe4000bf43070 */
[----:B------:R-:W-:Y:S01]  /*4070*/  F2FP.RELU.PACK_AB R0, R227, R228 ;  /* 0x000000e4e300723e */ /* 0x000fe200000008ff */
[----:B------:R-:W-:Y:S01]  /*4080*/  @!P4 FADD.FTZ R153, -R153, -RZ ;  /* 0x800000ff9999c221 */ /* 0x000fe20000010100 */
[----:B------:R-:W-:Y:S02]  /*4090*/  SHF.R.U32.HI R5, RZ, 0x8, R143 ;  /* 0x00000008ff057819 */ /* 0x000fe4000001168f */
[----:B------:R-:W-:Y:S01]  /*40a0*/  ISETP.LE.U32.AND P4, PT, R7, UR37, PT ;  /* 0x0000002507007c0c */ /* 0x000fe2000bf83070 */
[----:B------:R2:W-:Y:S01]  /*40b0*/  STS [R242+0x13000], R0 ;  /* 0x01300000f2007388 */ /* 0x0005e20000000800 */
[----:B------:R-:W-:Y:S02]  /*40c0*/  F2FP.RELU.PACK_AB R7, R233, R226 ;  /* 0x000000e2e907723e */ /* 0x000fe400000008ff */
[----:B------:R-:W-:Y:S02]  /*40d0*/  LOP3.LUT R5, R5, 0xffff, RZ, 0xc0, !PT ;  /* 0x0000ffff05057812 */ /* 0x000fe400078ec0ff */
[----:B------:R-:W-:Y:S01]  /*40e0*/  LOP3.LUT R6, R238, 0xff, RZ, 0xc0, !PT ;  /* 0x000000ffee067812 */ /* 0x000fe200078ec0ff */
[----:B------:R-:W-:Y:S01]  /*40f0*/  @!P2 FADD.FTZ R148, -R148, -RZ ;  /* 0x800000ff9494a221 */ /* 0x000fe20000010100 */
[----:B------:R-:W-:Y:S01]  /*4100*/  ISETP.LE.U32.AND P2, PT, R5, UR37, PT ;  /* 0x0000002505007c0c */ /* 0x000fe2000bf43070 */
[----:B------:R3:W-:Y:S01]  /*4110*/  STS [R242+0x13400], R7 ;  /* 0x01340007f2007388 */ /* 0x0007e20000000800 */
[----:B------:R-:W-:Y:S01]  /*4120*/  F2FP.RELU.PACK_AB R5, R162, R163 ;  /* 0x000000a3a205723e */ /* 0x000fe200000008ff */
[----:B-1----:R-:W-:Y:S01]  /*4130*/  @!P6 FADD.FTZ R146, -R146, -RZ ;  /* 0x800000ff9292e221 */ /* 0x002fe20000010100 */
[----:B------:R-:W-:Y:S01]  /*4140*/  ISETP.LE.U32.AND P1, PT, R6, UR37, PT ;  /* 0x0000002506007c0c */ /* 0x000fe2000bf23070 */
[----:B------:R-:W-:Y:S01]  /*4150*/  @!P4 FADD.FTZ R152, -R152, -RZ ;  /* 0x800000ff9898c221 */ /* 0x000fe20000010100 */
[----:B------:R-:W-:Y:S01]  /*4160*/  F2FP.RELU.PACK_AB R6, R234, R235 ;  /* 0x000000ebea06723e */ /* 0x000fe200000008ff */
[----:B------:R1:W-:Y:S01]  /*4170*/  STS [R241+0x13000], R5 ;  /* 0x01300005f1007388 */ /* 0x0003e20000000800 */
[----:B------:R-:W-:Y:S01]  /*4180*/  F2FP.RELU.PACK_AB R4, R236, R237 ;  /* 0x000000edec04723e */ /* 0x000fe200000008ff */
[----:B------:R-:W-:Y:S01]  /*4190*/  IMAD.MOV.U32 R238, RZ, RZ, c[0x0][0x1c0] ;  /* 0x00007000ffee7624 */ /* 0x000fe200078e00ff */
[----:B------:R-:W-:Y:S02]  /*41a0*/  ISETP.LE.U32.AND P0, PT, R145, UR37, PT ;  /* 0x0000002591007c0c */ /* 0x000fe4000bf03070 */
[----:B------:R-:W4:Y:S01]  /*41b0*/  MUFU.EX2 R145, R141 ;  /* 0x0000008d00917308 */ /* 0x000f220000000800 */
[----:B------:R-:W-:Y:S01]  /*41c0*/  ISETP.LE.U32.AND P3, PT, R133, UR37, PT ;  /* 0x0000002585007c0c */ /* 0x000fe2000bf63070 */
[----:B------:R-:W-:Y:S01]  /*41d0*/  @!P2 FADD.FTZ R150, -R150, -RZ ;  /* 0x800000ff9696a221 */ /* 0x000fe20000010100 */
[----:B------:R-:W-:Y:S01]  /*41e0*/  FSETP.GE.FTZ.AND P2, PT, R228, RZ, PT ;  /* 0x000000ffe400720b */ /* 0x000fe20003f56000 */
[----:B------:R-:W-:Y:S01]  /*41f0*/  IMAD R238, R238, c[0x0][0x22c], RZ ;  /* 0x00008b00eeee7a24 */ /* 0x000fe200078e02ff */
[----:B------:R-:W-:Y:S01]  /*4200*/  FSETP.GE.FTZ.AND P4, PT, R162, RZ, PT ;  /* 0x000000ffa200720b */ /* 0x000fe20003f96000 */
[----:B------:R-:W-:Y:S01]  /*4210*/  @!P1 FADD.FTZ R147, -R147, -RZ ;  /* 0x800000ff93939221 */ /* 0x000fe20000010100 */
[----:B--2---:R-:W-:Y:S01]  /*4220*/  F2FP.RELU.PACK_AB R0, R160, R161 ;  /* 0x000000a1a000723e */ /* 0x004fe200000008ff */
[----:B------:R-:W-:Y:S01]  /*4230*/  IMAD.U32 R238, R238, -0x40, RZ ;  /* 0xffffffc0eeee7824 */ /* 0x000fe200078e00ff */
[----:B------:R-:W-:Y:S02]  /*4240*/  FSETP.GE.FTZ.AND P1, PT, R227, RZ, PT ;  /* 0x000000ffe300720b */ /* 0x000fe40003f36000 */
[----:B------:R-:W-:Y:S01]  /*4250*/  @!P0 FADD.FTZ R144, -R144, -RZ ;  /* 0x800000ff90908221 */ /* 0x000fe20000010100 */
[----:B------:R2:W-:Y:S01]  /*4260*/  STS [R241+0x13400], R0 ;  /* 0x01340000f1007388 */ /* 0x0005e20000000800 */
[----:B------:R-:W-:Y:S01]  /*4270*/  LEA R142, P0, R248, R140, 0x2 ;  /* 0x0000008cf88e7211 */ /* 0x000fe200078010ff */
[----:B------:R-:W-:Y:S01]  /*4280*/  @!P3 FADD.FTZ R151, -R151, -RZ ;  /* 0x800000ff9797b221 */ /* 0x000fe20000010100 */
[----:B---3--:R-:W-:Y:S01]  /*4290*/  F2FP.RELU.PACK_AB R7, R229, R230 ;  /* 0x000000e6e507723e */ /* 0x008fe200000008ff */
[----:B------:R3:W-:Y:S01]  /*42a0*/  STS [R242+0x14000], R6 ;  /* 0x01400006f2007388 */ /* 0x0007e20000000800 */
[----:B------:R-:W-:Y:S03]  /*42b0*/  FSETP.GE.FTZ.AND P3, PT, R159, RZ, PT ;  /* 0x000000ff9f00720b */ /* 0x000fe60003f76000 */
[----:B------:R3:W-:Y:S01]  /*42c0*/  STS [R242+0x14400], R4 ;  /* 0x01440004f2007388 */ /* 0x0007e20000000800 */
[----:B-1----:R-:W-:Y:S03]  /*42d0*/  F2FP.RELU.PACK_AB R5, R158, R159 ;  /* 0x0000009f9e05723e */ /* 0x002fe600000008ff */
[----:B------:R1:W-:Y:S01]  /*42e0*/  STS [R241+0x14000], R7 ;  /* 0x01400007f1007388 */ /* 0x0003e20000000800 */
[----:B----4-:R-:W-:Y:S01]  /*42f0*/  @!P5 FADD.FTZ R145, -R145, -RZ ;  /* 0x800000ff9191d221 */ /* 0x010fe20000010100 */
[----:B------:R-:W-:Y:S01]  /*4300*/  FSETP.GE.FTZ.AND P5, PT, R163, RZ, PT ;  /* 0x000000ffa300720b */ /* 0x000fe20003fb6000 */
[----:B------:R-:W-:Y:S05]  /*4310*/  IMAD.U32 R141, RZ, RZ, UR43 ;  /* 0x0000002bff8d7e24 */ /* 0x000fea000f8e00ff */
[----:B------:R-:W-:Y:S02]  /*4320*/  LEA.HI.X.SX32 R143, R248, R141, 0x2, P0 ;  /* 0x0000008df88f7211 */ /* 0x000fe400000f16ff */
[----:B------:R-:W-:Y:S02]  /*4330*/  FSETP.GE.FTZ.AND P0, PT, R226, RZ, PT ;  /* 0x000000ffe200720b */ /* 0x000fe40003f16000 */
[----:B--2---:R-:W-:Y:S01]  /*4340*/  F2FP.RELU.PACK_AB R0, R148, R149 ;  /* 0x000000959400723e */ /* 0x004fe200000008ff */
[----:B------:R-:W2:Y:S01]  /*4350*/  LDG.E R141, [R142.64] ;  /* 0x000000228e8d7981 */ /* 0x000ea2000c1e1900 */
[----:B---3--:R-:W-:Y:S03]  /*4360*/  F2FP.RELU.PACK_AB R6, R232, R231 ;  /* 0x000000e7e806723e */ /* 0x008fe600000008ff */
[----:B------:R-:W3:Y:S01]  /*4370*/  LDG.E R140, [R142.64+0x20] ;  /* 0x000020228e8c7981 */ /* 0x000ee2000c1e1900 */
[----:B------:R-:W-:Y:S03]  /*4380*/  F2FP.RELU.PACK_AB R4, R156, R157 ;  /* 0x0000009d9c04723e */ /* 0x000fe600000008ff */
[----:B------:R4:W-:Y:S01]  /*4390*/  STS [R241+0x14400], R6 ;  /* 0x01440006f1007388 */ /* 0x0009e20000000800 */
[----:B-1----:R-:W-:Y:S03]  /*43a0*/  F2FP.RELU.PACK_AB R7, R154, R155 ;  /* 0x0000009b9a07723e */ /* 0x002fe600000008ff */
[----:B------:R1:W-:Y:S04]  /*43b0*/  STS [R240+0x13000], R5 ;  /* 0x01300005f0007388 */ /* 0x0003e80000000800 */
[----:B------:R1:W-:Y:S04]  /*43c0*/  STS [R240+0x13400], R4 ;  /* 0x01340004f0007388 */ /* 0x0003e80000000800 */
[----:B------:R1:W-:Y:S01]  /*43d0*/  STS [R239+0x13000], R0 ;  /* 0x01300000ef007388 */ /* 0x0003e20000000800 */
[----:B----4-:R-:W-:Y:S02]  /*43e0*/  F2FP.RELU.PACK_AB R6, R152, R153 ;  /* 0x000000999806723e */ /* 0x010fe400000008ff */
[----:B-1----:R-:W-:Y:S02]  /*43f0*/  F2FP.RELU.PACK_AB R5, R145, R146 ;  /* 0x000000929105723e */ /* 0x002fe400000008ff */
        /* <DEDUP_REMOVED lines=66> */
[----:B------:R-:W-:Y:S01]  /*4820*/  FSEL R4, R4, R141, P1 ;  /* 0x0000008d04047208 */ /* 0x000fe20000800000 */
[----:B------:R-:W1:Y:S01]  /*4830*/  LDSM.16.M88.4 R136, [R216+0x8800] ;  /* 0x00880000d888783b */ /* 0x000e620000000200 */
[----:B------:R-:W-:Y:S01]  /*4840*/  FSEL R0, R0, R140, P0 ;  /* 0x0000008c00007208 */ /* 0x000fe20000000000 */
[----:B------:R-:W-:Y:S01]  /*4850*/  FMUL.FTZ R228, R228, R5 ;  /* 0x00000005e4e47220 */ /* 0x000fe20000410000 */
[----:B------:R-:W-:Y:S01]  /*4860*/  LEA R224, P0, R238, R224, 0x2 ;  /* 0x000000e0eee07211 */ /* 0x000fe200078010ff */
[----:B------:R-:W-:Y:S01]  /*4870*/  FMUL.FTZ R227, R227, R4 ;  /* 0x00000004e3e37220 */ /* 0x000fe20000410000 */
[----:B------:R-:W-:Y:S01]  /*4880*/  FSETP.GE.FTZ.AND P1, PT, R149, RZ, PT ;  /* 0x000000ff9500720b */ /* 0x000fe20003f36000 */
[----:B------:R-:W-:Y:S01]  /*4890*/  FMUL.FTZ R226, R226, R0 ;  /* 0x00000000e2e27220 */ /* 0x000fe20000410000 */
[----:B------:R-:W-:Y:S01]  /*48a0*/  LEA.HI.X.SX32 R225, R238, R225, 0x2, P0 ;  /* 0x000000e1eee17211 */ /* 0x000fe200000f16ff */
[----:B------:R-:W2:Y:S01]  /*48b0*/  LDG.E R4, [R142.64+0x80] ;  /* 0x000080228e047981 */ /* 0x000ea2000c1e1900 */
[----:B------:R-:W-:Y:S02]  /*48c0*/  FSETP.GE.FTZ.AND P0, PT, R148, RZ, PT ;  /* 0x000000ff9400720b */ /* 0x000fe40003f16000 */
[----:B------:R-:W-:Y:S01]  /*48d0*/  FSETP.GE.FTZ.AND P2, PT, R158, RZ, PT ;  /* 0x000000ff9e00720b */ /* 0x000fe20003f56000 */
[----:B------:R-:W3:Y:S01]  /*48e0*/  LDG.E R0, [R142.64+0xa0] ;  /* 0x0000a0228e007981 */ /* 0x000ee2000c1e1900 */
        /* <DEDUP_REMOVED lines=19> */
[----:B------:R-:W-:Y:S01]  /*4a20*/  FADD.FTZ R6, -R140, R19 ;  /* 0x000000138c067221 */ /* 0x000fe20000010100 */
[----:B------:R-:W-:Y:S01]  /*4a30*/  FSETP.GE.FTZ.AND P4, PT, R156, RZ, PT ;  /* 0x000000ff9c00720b */ /* 0x000fe20003f96000 */
[----:B------:R-:W-:Y:S01]  /*4a40*/  FMUL.FTZ R20, R163, R20 ;  /* 0x00000014a3147220 */ /* 0x000fe20000410000 */
[----:B------:R-:W-:Y:S01]  /*4a50*/  FSETP.GE.FTZ.AND P3, PT, R146, RZ, PT ;  /* 0x000000ff9200720b */ /* 0x000fe20003f76000 */
[----:B------:R-:W-:Y:S02]  /*4a60*/  FMUL.FTZ R162, R162, R17 ;  /* 0x00000011a2a27220 */ /* 0x000fe40000410000 */
[----:B------:R-:W-:Y:S04]  /*4a70*/  FMUL.FTZ R159, R159, R16 ;  /* 0x000000109f9f7220 */ /* 0x000fe80000410000 */
[----:B------:R-:W-:Y:S05]  /*4a80*/  FADD.FTZ R5, -R141, R32 ;  /* 0x000000208d057221 */ /* 0x000fea0000010100 */
[----:B------:R-:W-:Y:S01]  /*4a90*/  FSEL R5, R5, R141, P1 ;  /* 0x0000008d05057208 */ /* 0x000fe20000800000 */
[----:B------:R-:W-:Y:S01]  /*4aa0*/  @P0 FADD.FTZ R141, -R141, R33 ;  /* 0x000000218d8d0221 */ /* 0x000fe20000010100 */
[----:B------:R-:W-:Y:S02]  /*4ab0*/  FSETP.GE.FTZ.AND P0, PT, R233, RZ, PT ;  /* 0x000000ffe900720b */ /* 0x000fe40003f16000 */
[----:B------:R-:W-:Y:S01]  /*4ac0*/  FSETP.GE.FTZ.AND P1, PT, R160, RZ, PT ;  /* 0x000000ffa000720b */ /* 0x000fe20003f36000 */
[----:B------:R-:W-:Y:S01]  /*4ad0*/  FMUL.FTZ R149, R149, R5 ;  /* 0x0000000595957220 */ /* 0x000fe20000410000 */
[-C--:B------:R-:W-:Y:S01]  /*4ae0*/  FSEL R7, R7, R140.reuse, P0 ;  /* 0x0000008c07077208 */ /* 0x080fe20000000000 */
[----:B------:R-:W-:Y:S01]  /*4af0*/  FADD.FTZ R5, -R140, R22 ;  /* 0x000000168c057221 */ /* 0x000fe20000010100 */
[----:B------:R-:W-:Y:S01]  /*4b00*/  FSETP.GE.FTZ.AND P0, PT, R157, RZ, PT ;  /* 0x000000ff9d00720b */ /* 0x000fe20003f16000 */
[----:B------:R-:W-:Y:S01]  /*4b10*/  FMUL.FTZ R141, R148, R141 ;  /* 0x0000008d948d7220 */ /* 0x000fe20000410000 */
[-C--:B------:R-:W-:Y:S01]  /*4b20*/  FSEL R6, R6, R140.reuse, P1 ;  /* 0x0000008c06067208 */ /* 0x080fe20000800000 */
[----:B------:R-:W-:Y:S01]  /*4b30*/  FMUL.FTZ R233, R233, R7 ;  /* 0x00000007e9e97220 */ /* 0x000fe20000410000 */
        /* <DEDUP_REMOVED lines=12> */
[C---:B--2---:R-:W-:Y:S02]  /*4c00*/  FADD.FTZ R5, -R4.reuse, R9 ;  /* 0x0000000904057221 */ /* 0x044fe40000010100 */
        /* <DEDUP_REMOVED lines=16> */
[C---:B---3--:R-:W-:Y:S01]  /*4d10*/  FADD.FTZ R5, -R0.reuse, R14 ;  /* 0x0000000e00057221 */ /* 0x048fe20000010100 */
        /* <DEDUP_REMOVED lines=65> */
.L_x_219:
        /* <DEDUP_REMOVED lines=119> */
.L_x_220:
[----:B------:R-:W-:Y:S01]  /*58a0*/  LDSM.16.M88.4 R24, [R217] ;  /* 0x00000000d918783b */ /* 0x000fe20000000200 */
[----:B------:R-:W-:Y:S01]  /*58b0*/  IMAD.MOV.U32 R140, RZ, RZ, c[0x0][0x1c0] ;  /* 0x00007000ff8c7624 */ /* 0x000fe200078e00ff */
[----:B------:R-:W-:Y:S01]  /*58c0*/  ULOP3.LUT UR37, UR6, 0x1, URZ, 0xc0, !UPT ;  /* 0x0000000106257892 */ /* 0x000fe2000f8ec03f */
[----:B------:R-:W-:Y:S01]  /*58d0*/  IMAD.MOV.U32 R141, RZ, RZ, 0x4 ;  /* 0x00000004ff8d7424 */ /* 0x000fe200078e00ff */
[----:B------:R-:W-:Y:S01]  /*58e0*/  UISETP.GT.AND UP2, UPT, UR6, UR7, UPT ;  /* 0x000000070600728c */ /* 0x000fe2000bf44270 */
[----:B------:R-:W2:Y:S01]  /*58f0*/  LDSM.16.MT88.4 R8, [R0+0x9000] ;  /* 0x009000000008783b */ /* 0x000ea20000004200 */
[----:B------:R-:W-:Y:S01]  /*5900*/  IMAD R140, R140, c[0x0][0x22c], RZ ;  /* 0x00008b008c8c7a24 */ /* 0x000fe200078e02ff */
[----:B------:R-:W-:Y:S01]  /*5910*/  UISETP.NE.U32.AND UP0, UPT, UR37, 0x1, UPT ;  /* 0x000000012500788c */ /* 0x000fe2000bf05070 */
[----:B------:R-:W-:Y:S01]  /*5920*/  IMAD.MOV.U32 R142, RZ, RZ, c[0x0][0x1c0] ;  /* 0x00007000ff8e7624 */ /* 0x000fe200078e00ff */
[----:B------:R-:W-:Y:S01]  /*5930*/  @UP3 UIADD3 UR41, UP1, UR4, -0x100, URZ ;  /* 0xffffff0004293890 */ /* 0x000fe2000ff3e03f */
[----:B------:R-:W3:Y:S01]  /*5940*/  LDSM.16.MT88.4 R16, [R0+0xb000] ;  /* 0x00b000000010783b */ /* 0x000ee20000004200 */
[----:B------:R-:W-:Y:S01]  /*5950*/  IMAD.SHL.U32 R140, R140, 0x8, RZ ;  /* 0x000000088c8c7824 */ /* 0x000fe200078e00ff */
[----:B------:R-:W-:Y:S01]  /*5960*/  UIADD3 UR6, UR6, -0x1, URZ ;  /* 0xffffffff06067890 */ /* 0x000fe2000fffe03f */
[----:B------:R-:W-:Y:S01]  /*5970*/  IMAD R142, R142, c[0x0][0x22c], RZ ;  /* 0x00008b008e8e7a24 */ /* 0x000fe200078e02ff */
[----:B------:R-:W-:Y:S01]  /*5980*/  @UP3 UIADD3.X UR37, UR5, -0x1, URZ, UP1, !UPT ;  /* 0xffffffff05253890 */ /* 0x000fe20008ffe43f */
[----:B------:R-:W4:Y:S01]  /*5990*/  LDSM.16.MT88.4 R28, [R0+0xd000] ;  /* 0x00d00000001c783b */ /* 0x000f220000004200 */
[----:B------:R-:W-:Y:S02]  /*59a0*/  IMAD.MOV.U32 R145, RZ, RZ, c[0x0][0x1c0] ;  /* 0x00007000ff917624 */ /* 0x000fe400078e00ff */
[----:B------:R-:W-:Y:S02]  /*59b0*/  IMAD R142, R142, 0x18, RZ ;  /* 0x000000188e8e7824 */ /* 0x000fe400078e02ff */
[----:B------:R-:W-:Y:S01]  /*59c0*/  LDSM.16.M88.4 R32, [R218] ;  /* 0x00000000da20783b */ /* 0x000fe20000000200 */
[----:B------:R-:W-:Y:S02]  /*59d0*/  IMAD R145, R145, c[0x0][0x22c], RZ ;  /* 0x00008b0091917a24 */ /* 0x000fe400078e02ff */
[----:B------:R-:W-:Y:S02]  /*59e0*/  IMAD.MOV.U32 R144, RZ, RZ, c[0x0][0x1c0] ;  /* 0x00007000ff907624 */ /* 0x000fe400078e00ff */
[----:B------:R-:W1:Y:S01]  /*59f0*/  LDSM.16.MT88.4 R132, [R0+0x9400] ;  /* 0x009400000084783b */ /* 0x000e620000004200 */
[----:B------:R-:W-:Y:S02]  /*5a00*/  IMAD.SHL.U32 R145, R145, 0x20, RZ ;  /* 0x0000002091917824 */ /* 0x000fe400078e00ff */
[----:B------:R-:W-:Y:S02]  /*5a10*/  IMAD R144, R144, c[0x0][0x22c], RZ ;  /* 0x00008b0090907a24 */ /* 0x000fe400078e02ff */
[----:B------:R-:W1:Y:S01]  /*5a20*/  LDSM.16.MT88.4 R136, [R0+0xb400] ;  /* 0x00b400000088783b */ /* 0x000e620000004200 */
[----:B------:R-:W-:Y:S02]  /*5a30*/  IMAD.MOV.U32 R143, RZ, RZ, c[0x0][0x1c0] ;  /* 0x00007000ff8f7624 */ /* 0x000fe400078e00ff */
[----:B------:R-:W-:Y:S02]  /*5a40*/  IMAD R144, R144, 0x28, RZ ;  /* 0x0000002890907824 */ /* 0x000fe400078e02ff */
[----:B------:R-:W-:Y:S04]  /*5a50*/  IMAD R143, R143, c[0x0][0x22c], RZ ;  /* 0x00008b008f8f7a24 */ /* 0x000fe800078e02ff */
[----:B------:R-:W-:Y:S01]  /*5a60*/  IMAD R143, R143, 0x30, RZ ;  /* 0x000000308f8f7824 */ /* 0x000fe200078e02ff */
[C---:B-12---:R-:W-:Y:S08]  /*5a70*/  HMMA.16816.F32 R4, R24.reuse, R8, RZ ;  /* 0x000000081804723c */ /* 0x046ff000000018ff */
[C---:B------:R-:W-:Y:S08]  /*5a80*/  HMMA.16816.F32 R8, R24.reuse, R10, RZ ;  /* 0x0000000a1808723c */ /* 0x040ff000000018ff */
[C---:B---3--:R-:W-:Y:S08]  /*5a90*/  HMMA.16816.F32 R12, R24.reuse, R16, RZ ;  /* 0x00000010180c723c */ /* 0x048ff000000018ff */
[C---:B------:R-:W-:Y:S08]  /*5aa0*/  HMMA.16816.F32 R16, R24.reuse, R18, RZ ;  /* 0x000000121810723c */ /* 0x040ff000000018ff */
[C---:B----4-:R-:W-:Y:S08]  /*5ab0*/  HMMA.16816.F32 R20, R24.reuse, R28, RZ ;  /* 0x0000001c1814723c */ /* 0x050ff000000018ff */
        /* <DEDUP_REMOVED lines=10> */
[----:B------:R-:W1:Y:S05]  /*5b60*/  LDSM.16.MT88.4 R28, [R0+0xb800] ;  /* 0x00b80000001c783b */ /* 0x000e6a0000004200 */
[----:B------:R-:W3:Y:S02]  /*5b70*/  LDSM.16.MT88.4 R32, [R0+0xd800] ;  /* 0x00d800000020783b */ /* 0x000ee40000004200 */
        /* <DEDUP_REMOVED lines=8> */
[----:B------:R-:W2:Y:S05]  /*5c00*/  LDSM.16.MT88.4 R32, [R0+0xbc00] ;  /* 0x00bc00000020783b */ /* 0x000eaa0000004200 */
[----:B------:R-:W3:Y:S02]  /*5c10*/  LDSM.16.MT88.4 R132, [R0+0xdc00] ;  /* 0x00dc00000084783b */ /* 0x000ee40000004200 */
        /* <DEDUP_REMOVED lines=39> */
[----:B------:R3:W2:Y:S02]  /*5e90*/  LDSM.16.MT88.4 R132, [R0+0xec00] ;  /* 0x00ec00000084783b */ /* 0x0006a40000004200 */
[C---:B-1----:R-:W-:Y:S03]  /*5ea0*/  HMMA.16816.F32 R4, R28.reuse, R136, R4 ;  /* 0x000000881c04723c */ /* 0x042fe60000001804 */
[----:B------:R-:W4:Y:S02]  /*5eb0*/  LDL R137, [R1+0xc] ;  /* 0x00000c0001897983 */ /* 0x000f240000100800 */
[----:B---3--:R-:W-:Y:S03]  /*5ec0*/  @P0 IADD3 R0, R248, -0x40, RZ ;  /* 0xffffffc0f8000810 */ /* 0x008fe60007ffe0ff */
[----:B------:R-:W3:Y:S01]  /*5ed0*/  LDL R136, [R1+0x14] ;  /* 0x0000140001887983 */ /* 0x000ee20000100800 */
[C---:B------:R-:W-:Y:S08]  /*5ee0*/  HMMA.16816.F32 R8, R28.reuse, R138, R8 ;  /* 0x0000008a1c08723c */ /* 0x040ff00000001808 */
[C---:B--2---:R-:W-:Y:S07]  /*5ef0*/  HMMA.16816.F32 R12, R28.reuse, R32, R12 ;  /* 0x000000201c0c723c */ /* 0x044fee000000180c */
[CC--:B------:R-:W-:Y:S01]  /*5f00*/  LEA R32, P1, R140.reuse, R224.reuse, 0x2 ;  /* 0x000000e08c207211 */ /* 0x0c0fe200078210ff */
[C---:B------:R-:W-:Y:S04]  /*5f10*/  HMMA.16816.F32 R16, R28.reuse, R34, R16 ;  /* 0x000000221c10723c */ /* 0x040fe80000001810 */
[----:B------:R-:W-:Y:S03]  /*5f20*/  LEA.HI.X.SX32 R33, R140, R225, 0x2, P1 ;  /* 0x000000e18c217211 */ /* 0x000fe600008f16ff */
[----:B------:R-:W-:Y:S01]  /*5f30*/  @P0 IMAD.WIDE R34, R0, R141, UR4 ;  /* 0x0000000400220e25 */ /* 0x000fe2000f8e028d */
[C---:B------:R-:W-:Y:S01]  /*5f40*/  HMMA.16816.F32 R20, R28.reuse, R132, R20 ;  /* 0x000000841c14723c */ /* 0x040fe20000001814 */
[----:B------:R-:W2:Y:S01]  /*5f50*/  LDL R0, [R1+0x10] ;  /* 0x0000100001007983 */ /* 0x000ea20000100800 */
[----:B------:R-:W-:Y:S02]  /*5f60*/  @UP3 UMOV UR4, UR41 ;  /* 0x0000002900043c82 */ /* 0x000fe40008000000 */
[----:B------:R-:W-:Y:S01]  /*5f70*/  IMAD.MOV.U32 R141, RZ, RZ, c[0x0][0x1c0] ;  /* 0x00007000ff8d7624 */ /* 0x000fe200078e00ff */
[----:B------:R-:W-:Y:S01]  /*5f80*/  @UP3 UMOV UR5, UR37 ;  /* 0x0000002500053c82 */ /* 0x000fe20008000000 */
[----:B------:R1:W5:Y:S02]  /*5f90*/  @P0 LDG.E R252, [R34.64] ;  /* 0x0000002222fc0981 */ /* 0x000364000c1e1900 */
[----:B------:R-:W-:Y:S03]  /*5fa0*/  HMMA.16816.F32 R24, R28, R134, R24 ;  /* 0x000000861c18723c */ /* 0x000fe60000001818 */
[----:B------:R1:W5:Y:S01]  /*5fb0*/  @P0 LDG.E R251, [R34.64+0x20] ;  /* 0x0000202222fb0981 */ /* 0x000362000c1e1900 */
[----:B------:R-:W-:Y:S03]  /*5fc0*/  IMAD R141, R141, c[0x0][0x22c], RZ ;  /* 0x00008b008d8d7a24 */ /* 0x000fe600078e02ff */
[CC--:B------:R-:W-:Y:S01]  /*5fd0*/  LEA R28, P2, R144.reuse, R224.reuse, 0x2 ;  /* 0x000000e0901c7211 */ /* 0x0c0fe200078410ff */
[----:B------:R1:W5:Y:S01]  /*5fe0*/  @P0 LDG.E R250, [R34.64+0x80] ;  /* 0x0000802222fa0981 */ /* 0x000362000c1e1900 */
[----:B------:R-:W-:Y:S03]  /*5ff0*/  IMAD.SHL.U32 R141, R141, 0x10, RZ ;  /* 0x000000108d8d7824 */ /* 0x000fe600078e00ff */
[-C--:B------:R-:W-:Y:S01]  /*6000*/  LEA.HI.X.SX32 R29, R144, R225.reuse, 0x2, P2 ;  /* 0x000000e1901d7211 */ /* 0x080fe200010f16ff */
[----:B------:R1:W5:Y:S01]  /*6010*/  @P0 LDG.E R249, [R34.64+0xa0] ;  /* 0x0000a02222f90981 */ /* 0x000362000c1e1900 */
[----:B------:R-:W-:Y:S04]  /*6020*/  IMAD.MOV.U32 R144, RZ, RZ, c[0x0][0x1c0] ;  /* 0x00007000ff907624 */ /* 0x000fe800078e00ff */
[----:B------:R1:W-:Y:S01]  /*6030*/  RED.E.ADD.F32.FTZ.RN.STRONG.GPU [R224.64], R4 ;  /* 0x00000004e000798e */ /* 0x0003e2000c10e7a2 */
[----:B------:R-:W-:Y:S04]  /*6040*/  IMAD R144, R144, c[0x0][0x22c], RZ ;  /* 0x00008b0090907a24 */ /* 0x000fe800078e02ff */
[----:B------:R1:W-:Y:S01]  /*6050*/  RED.E.ADD.F32.FTZ.RN.STRONG.GPU [R32.64], R5 ;  /* 0x000000052000798e */ /* 0x0003e2000c10e7a2 */
[----:B------:R-:W-:Y:S01]  /*6060*/  IMAD.SHL.U32 R144, R144, 0x8, RZ ;  /* 0x0000000890907824 */ /* 0x000fe200078e00ff */
[CC--:B-1----:R-:W-:Y:S04]  /*6070*/  LEA R34, P0, R141.reuse, R224.reuse, 0x2 ;  /* 0x000000e08d227211 */ /* 0x0c2fe800078010ff */
[-C--:B------:R-:W-:Y:S02]  /*6080*/  LEA.HI.X.SX32 R35, R141, R225.reuse, 0x2, P0 ;  /* 0x000000e18d237211 */ /* 0x080fe400000f16ff */
[CC--:B------:R-:W-:Y:S02]  /*6090*/  LEA R30, P0, R145.reuse, R224.reuse, 0x2 ;  /* 0x000000e0911e7211 */ /* 0x0c0fe400078010ff */
[CC--:B------:R-:W-:Y:S01]  /*60a0*/  LEA R4, P1, R142.reuse, R224.reuse, 0x2 ;  /* 0x000000e08e047211 */ /* 0x0c0fe200078210ff */
[----:B------:R1:W-:Y:S01]  /*60b0*/  RED.E.ADD.F32.FTZ.RN.STRONG.GPU [R34.64], R6 ;  /* 0x000000062200798e */ /* 0x0003e2000c10e7a2 */
[-C--:B------:R-:W-:Y:S01]  /*60c0*/  LEA.HI.X.SX32 R31, R145, R225.reuse, 0x2, P0 ;  /* 0x000000e1911f7211 */ /* 0x080fe200000f16ff */
[----:B------:R-:W-:Y:S01]  /*60d0*/  IMAD.MOV.U32 R145, RZ, RZ, c[0x0][0x1c0] ;  /* 0x00007000ff917624 */ /* 0x000fe200078e00ff */
[-C--:B------:R-:W-:Y:S01]  /*60e0*/  LEA.HI.X.SX32 R5, R142, R225.reuse, 0x2, P1 ;  /* 0x000000e18e057211 */ /* 0x080fe200008f16ff */
[----:B------:R-:W-:Y:S02]  /*60f0*/  IMAD.MOV.U32 R142, RZ, RZ, c[0x0][0x1c0] ;  /* 0x00007000ff8e7624 */ /* 0x000fe400078e00ff */
[----:B------:R-:W-:Y:S02]  /*6100*/  IMAD R145, R145, c[0x0][0x22c], RZ ;  /* 0x00008b0091917a24 */ /* 0x000fe400078e02ff */
[----:B------:R1:W-:Y:S01]  /*6110*/  RED.E.ADD.F32.FTZ.RN.STRONG.GPU [R4.64], R7 ;  /* 0x000000070400798e */ /* 0x0003e2000c10e7a2 */
[----:B------:R-:W-:Y:S02]  /*6120*/  IMAD R142, R142, c[0x0][0x22c], RZ ;  /* 0x00008b008e8e7a24 */ /* 0x000fe400078e02ff */
[----:B------:R-:W-:Y:S02]  /*6130*/  IMAD.SHL.U32 R145, R145, 0x10, RZ ;  /* 0x0000001091917824 */ /* 0x000fe400078e00ff */
[----:B------:R1:W-:Y:S01]  /*6140*/  RED.E.ADD.F32.FTZ.RN.STRONG.GPU [R30.64], R8 ;  /* 0x000000081e00798e */ /* 0x0003e2000c10e7a2 */
[----:B------:R-:W-:Y:S02]  /*6150*/  IMAD R142, R142, 0x38, RZ ;  /* 0x000000388e8e7824 */ /* 0x000fe400078e02ff */
[----:B------:R-:W-:Y:S02]  /*6160*/  IADD3 R139, R145, 0x20, RZ ;  /* 0x00000020918b7810 */ /* 0x000fe40007ffe0ff */
[----:B------:R1:W-:Y:S03]  /*6170*/  RED.E.ADD.F32.FTZ.RN.STRONG.GPU [R28.64], R9 ;  /* 0x000000091c00798e */ /* 0x0003e6000c10e7a2 */
[C---:B------:R-:W-:Y:S04]  /*6180*/  IMAD.IADD R139, R144.reuse, 0x1, R139 ;  /* 0x00000001908b7824 */ /* 0x040fe800078e028b */
[----:B------:R-:W-:Y:S01]  /*6190*/  IMAD.IADD R139, R144, 0x1, R139 ;  /* 0x00000001908b7824 */ /* 0x000fe200078e028b */
[-C--:B-1----:R-:W-:Y:S02]  /*61a0*/  LEA R6, P1, R143, R224.reuse, 0x2 ;  /* 0x000000e08f067211 */ /* 0x082fe400078210ff */
[C---:B------:R-:W-:Y:S02]  /*61b0*/  IADD3 R35, R141.reuse, 0x40, RZ ;  /* 0x000000408d237810 */ /* 0x040fe40007ffe0ff */
[----:B------:R-:W-:Y:S03]  /*61c0*/  IADD3 R34, R141, 0x40, RZ ;  /* 0x000000408d227810 */ /* 0x000fe60007ffe0ff */
[C---:B------:R-:W-:Y:S01]  /*61d0*/  IMAD.IADD R35, R140.reuse, 0x1, R35 ;  /* 0x000000018c237824 */ /* 0x040fe200078e0223 */
[-C--:B------:R-:W-:Y:S01]  /*61e0*/  LEA.HI.X.SX32 R7, R143, R225.reuse, 0x2, P1 ;  /* 0x000000e18f077211 */ /* 0x080fe200008f16ff */
[----:B------:R-:W-:Y:S01]  /*61f0*/  IMAD.IADD R34, R140, 0x1, R34 ;  /* 0x000000018c227824 */ /* 0x000fe200078e0222 */
[CC--:B------:R-:W-:Y:S02]  /*6200*/  LEA R4, P0, R142.reuse, R224.reuse, 0x2 ;  /* 0x000000e08e047211 */ /* 0x0c0fe400078010ff */
[----:B------:R-:W-:Y:S01]  /*6210*/  IADD3 R143, R145, 0x20, RZ ;  /* 0x00000020918f7810 */ /* 0x000fe20007ffe0ff */
[----:B------:R-:W2:Y:S01]  /*6220*/  LDL R30, [R1+0x8] ;  /* 0x00000800011e7983 */ /* 0x000ea20000100800 */
[-C--:B------:R-:W-:Y:S01]  /*6230*/  LEA.HI.X.SX32 R5, R142, R225.reuse, 0x2, P0 ;  /* 0x000000e18e057211 */ /* 0x080fe200000f16ff */
[----:B------:R-:W-:Y:S01]  /*6240*/  IMAD.MOV.U32 R142, RZ, RZ, c[0x0][0x1c0] ;  /* 0x00007000ff8e7624 */ /* 0x000fe200078e00ff */
[----:B------:R-:W-:Y:S01]  /*6250*/  IADD3 R31, R141, 0x40, RZ ;  /* 0x000000408d1f7810 */ /* 0x000fe20007ffe0ff */
[----:B------:R-:W-:Y:S01]  /*6260*/  IMAD.IADD R143, R144, 0x1, R143 ;  /* 0x00000001908f7824 */ /* 0x000fe200078e028f */
[----:B------:R1:W-:Y:S01]  /*6270*/  RED.E.ADD.F32.FTZ.RN.STRONG.GPU [R6.64], R10 ;  /* 0x0000000a0600798e */ /* 0x0003e2000c10e7a2 */
[----:B------:R-:W-:Y:S02]  /*6280*/  IMAD R142, R142, c[0x0][0x22c], RZ ;  /* 0x00008b008e8e7a24 */ /* 0x000fe400078e02ff */
[----:B------:R-:W-:Y:S02]  /*6290*/  IMAD.IADD R31, R140, 0x1, R31 ;  /* 0x000000018c1f7824 */ /* 0x000fe400078e021f */
[----:B------:R-:W-:Y:S01]  /*62a0*/  IMAD.SHL.U32 R142, R142, 0x10, RZ ;  /* 0x000000108e8e7824 */ /* 0x000fe200078e00ff */
[----:B------:R1:W-:Y:S01]  /*62b0*/  RED.E.ADD.F32.FTZ.RN.STRONG.GPU [R4.64], R11 ;  /* 0x0000000b0400798e */ /* 0x0003e2000c10e7a2 */
[C---:B------:R-:W-:Y:S02]  /*62c0*/  IMAD.IADD R34, R140.reuse, 0x1, R34 ;  /* 0x000000018c227824 */ /* 0x040fe400078e0222 */
[----:B------:R-:W-:Y:S01]  /*62d0*/  IMAD.IADD R31, R140, 0x1, R31 ;  /* 0x000000018c1f7824 */ /* 0x000fe200078e021f */
[----:B------:R-:W-:Y:S01]  /*62e0*/  IADD3 R138, R142, 0x20, RZ ;  /* 0x000000208e8a7810 */ /* 0x000fe20007ffe0ff */
[----:B------:R-:W-:Y:S01]  /*62f0*/  RED.E.ADD.F32.FTZ.RN.STRONG.GPU [R224.64+0x80], R12 ;  /* 0x0000800ce000798e */ /* 0x000fe2000c10e7a2 */
[----:B------:R-:W-:Y:S02]  /*6300*/  IMAD.MOV.U32 R142, RZ, RZ, c[0x0][0x1c0] ;  /* 0x00007000ff8e7624 */ /* 0x000fe400078e00ff */
[-C--:B------:R-:W-:Y:S01]  /*6310*/  LEA R8, P0, R138, R224.reuse, 0x2 ;  /* 0x000000e08a087211 */ /* 0x080fe200078010ff */
[----:B------:R-:W-:Y:S01]  /*6320*/  IMAD.IADD R31, R140, 0x1, R31 ;  /* 0x000000018c1f7824 */ /* 0x000fe200078e021f */
[----:B------:R-:W-:Y:S01]  /*6330*/  RED.E.ADD.F32.FTZ.RN.STRONG.GPU [R32.64+0x80], R13 ;  /* 0x0000800d2000798e */ /* 0x000fe2000c10e7a2 */
[----:B------:R-:W-:Y:S01]  /*6340*/  IMAD R142, R142, c[0x0][0x22c], RZ ;  /* 0x00008b008e8e7a24 */ /* 0x000fe200078e02ff */
[-C--:B------:R-:W-:Y:S03]  /*6350*/  LEA.HI.X.SX32 R9, R138, R225.reuse, 0x2, P0 ;  /* 0x000000e18a097211 */ /* 0x080fe600000f16ff */
[----:B------:R-:W-:Y:S02]  /*6360*/  IMAD.SHL.U32 R142, R142, 0x10, RZ ;  /* 0x000000108e8e7824 */ /* 0x000fe400078e00ff */
[----:B------:R-:W-:Y:S03]  /*6370*/  RED.E.ADD.F32.FTZ.RN.STRONG.GPU [R8.64], R14 ;  /* 0x0000000e0800798e */ /* 0x000fe6000c10e7a2 */
[C---:B------:R-:W-:Y:S02]  /*6380*/  IADD3 R138, R142.reuse, 0x20, RZ ;  /* 0x000000208e8a7810 */ /* 0x040fe40007ffe0ff */
[CC--:B-1----:R-:W-:Y:S02]  /*6390*/  LEA R6, P1, R143.reuse, R224.reuse, 0x2 ;  /* 0x000000e08f067211 */ /* 0x0c2fe400078210ff */
[----:B------:R-:W-:Y:S01]  /*63a0*/  IADD3 R132, R142, 0x40, RZ ;  /* 0x000000408e847810 */ /* 0x000fe20007ffe0ff */
[C---:B------:R-:W-:Y:S01]  /*63b0*/  IMAD.IADD R138, R144.reuse, 0x1, R138 ;  /* 0x00000001908a7824 */ /* 0x040fe200078e028a */
[-C--:B------:R-:W-:Y:S02]  /*63c0*/  LEA.HI.X.SX32 R7, R143, R225.reuse, 0x2, P1 ;  /* 0x000000e18f077211 */ /* 0x080fe400008f16ff */
[CC--:B------:R-:W-:Y:S01]  /*63d0*/  LEA R4, P0, R139.reuse, R224.reuse, 0x2 ;  /* 0x000000e08b047211 */ /* 0x0c0fe200078010ff */
[C---:B------:R-:W-:Y:S01]  /*63e0*/  IMAD.IADD R138, R144.reuse, 0x1, R138 ;  /* 0x00000001908a7824 */ /* 0x040fe200078e028a */
[----:B------:R-:W-:Y:S02]  /*63f0*/  LDSM.16.MT88.4 R140, [R3+0x1c00] ;  /* 0x001c0000038c783b */ /* 0x000fe40000004200 */
[-C--:B------:R-:W-:Y:S01]  /*6400*/  LEA.HI.X.SX32 R5, R139, R225.reuse, 0x2, P0 ;  /* 0x000000e18b057211 */ /* 0x080fe200000f16ff */
[----:B------:R-:W-:Y:S02]  /*6410*/  IMAD.IADD R138, R144, 0x1, R138 ;  /* 0x00000001908a7824 */ /* 0x000fe400078e028a */
[----:B------:R-:W-:Y:S03]  /*6420*/  RED.E.ADD.F32.FTZ.RN.STRONG.GPU [R6.64], R15 ;  /* 0x0000000f0600798e */ /* 0x000fe6000c10e7a2 */
[CC--:B------:R-:W-:Y:S02]  /*6430*/  LEA R10, P2, R138.reuse, R224.reuse, 0x2 ;  /* 0x000000e08a0a7211 */ /* 0x0c0fe400078410ff */
[----:B------:R-:W-:Y:S02]  /*6440*/  RED.E.ADD.F32.FTZ.RN.STRONG.GPU [R4.64], R16 ;  /* 0x000000100400798e */ /* 0x000fe4000c10e7a2 */
[-C--:B------:R-:W-:Y:S05]  /*6450*/  LEA.HI.X.SX32 R11, R138, R225.reuse, 0x2, P2 ;  /* 0x000000e18a0b7211 */ /* 0x080fea00010f16ff */
[----:B------:R1:W-:Y:S02]  /*6460*/  RED.E.ADD.F32.FTZ.RN.STRONG.GPU [R10.64], R17 ;  /* 0x000000110a00798e */ /* 0x0003e4000c10e7a2 */
[CC--:B-1----:R-:W-:Y:S04]  /*6470*/  LEA R10, P3, R34.reuse, R224.reuse, 0x2 ;  /* 0x000000e0220a7211 */ /* 0x0c2fe800078610ff */
[-C--:B------:R-:W-:Y:S02]  /*6480*/  LEA.HI.X.SX32 R11, R34, R225.reuse, 0x2, P3 ;  /* 0x000000e1220b7211 */ /* 0x080fe400018f16ff */
[CC--:B----4-:R-:W-:Y:S04]  /*6490*/  LEA R8, P1, R137.reuse, R224.reuse, 0x2 ;  /* 0x000000e089087211 */ /* 0x0d0fe800078210ff */
[-C--:B------:R-:W-:Y:S02]  /*64a0*/  LEA.HI.X.SX32 R9, R137, R225.reuse, 0x2, P1 ;  /* 0x000000e189097211 */ /* 0x080fe400008f16ff */
[-C--:B---3--:R-:W-:Y:S02]  /*64b0*/  LEA R6, P0, R136, R224.reuse, 0x2 ;  /* 0x000000e088067211 */ /* 0x088fe400078010ff */
[-C--:B------:R-:W-:Y:S01]  /*64c0*/  LEA R4, P1, R132, R224.reuse, 0x2 ;  /* 0x000000e084047211 */ /* 0x080fe200078210ff */
[----:B------:R1:W-:Y:S01]  /*64d0*/  RED.E.ADD.F32.FTZ.RN.STRONG.GPU [R8.64], R18 ;  /* 0x000000120800798e */ /* 0x0003e2000c10e7a2 */
[-C--:B------:R-:W-:Y:S02]  /*64e0*/  LEA.HI.X.SX32 R7, R136, R225.reuse, 0x2, P0 ;  /* 0x000000e188077211 */ /* 0x080fe400000f16ff */
[-C--:B------:R-:W-:Y:S02]  /*64f0*/  LEA.HI.X.SX32 R5, R132, R225.reuse, 0x2, P1 ;  /* 0x000000e184057211 */ /* 0x080fe400008f16ff */
[CC--:B------:R-:W-:Y:S01]  /*6500*/  LEA R12, P0, R35.reuse, R224.reuse, 0x2 ;  /* 0x000000e0230c7211 */ /* 0x0c0fe200078010ff */
[----:B------:R-:W-:Y:S03]  /*6510*/  RED.E.ADD.F32.FTZ.RN.STRONG.GPU [R6.64], R19 ;  /* 0x000000130600798e */ /* 0x000fe6000c10e7a2 */
[-C--:B------:R-:W-:Y:S02]  /*6520*/  LEA.HI.X.SX32 R13, R35, R225.reuse, 0x2, P0 ;  /* 0x000000e1230d7211 */ /* 0x080fe400000f16ff */
[----:B------:R-:W-:Y:S05]  /*6530*/  RED.E.ADD.F32.FTZ.RN.STRONG.GPU [R224.64+0x100], R20 ;  /* 0x00010014e000798e */ /* 0x000fea000c10e7a2 */
[----:B------:R-:W-:Y:S05]  /*6540*/  RED.E.ADD.F32.FTZ.RN.STRONG.GPU [R32.64+0x100], R21 ;  /* 0x000100152000798e */ /* 0x000fea000c10e7a2 */
[----:B------:R2:W-:Y:S05]  /*6550*/  RED.E.ADD.F32.FTZ.RN.STRONG.GPU [R4.64], R22 ;  /* 0x000000160400798e */ /* 0x0005ea000c10e7a2 */
[----:B------:R-:W-:Y:S01]  /*6560*/  RED.E.ADD.F32.FTZ.RN.STRONG.GPU [R12.64], R23 ;  /* 0x000000170c00798e */ /* 0x000fe2000c10e7a2 */
[CC--:B-1----:R-:W-:Y:S04]  /*6570*/  LEA R8, P2, R31.reuse, R224.reuse, 0x2 ;  /* 0x000000e01f087211 */ /* 0x0c2fe800078410ff */
[----:B------:R-:W-:Y:S01]  /*6580*/  RED.E.ADD.F32.FTZ.RN.STRONG.GPU [R10.64], R24 ;  /* 0x000000180a00798e */ /* 0x000fe2000c10e7a2 */
[-C--:B------:R-:W-:Y:S04]  /*6590*/  LEA.HI.X.SX32 R9, R31, R225.reuse, 0x2, P2 ;  /* 0x000000e11f097211 */ /* 0x080fe800010f16ff */
[----:B------:R-:W-:Y:S05]  /*65a0*/  LDSM.16.MT88.4 R12, [R2+0x11000] ;  /* 0x01100000020c783b */ /* 0x000fea0000004200 */
[----:B------:R-:W-:Y:S05]  /*65b0*/  RED.E.ADD.F32.FTZ.RN.STRONG.GPU [R8.64], R25 ;  /* 0x000000190800798e */ /* 0x000fea000c10e7a2 */
[----:B------:R-:W-:Y:S01]  /*65c0*/  LDSM.16.MT88.4 R8, [R3] ;  /* 0x000000000308783b */ /* 0x000fe20000004200 */
[CC--:B--2---:R-:W-:Y:S04]  /*65d0*/  LEA R4, P0, R0.reuse, R224.reuse, 0x2 ;  /* 0x000000e000047211 */ /* 0x0c4fe800078010ff */
[----:B------:R-:W-:Y:S01]  /*65e0*/  LDSM.16.MT88.4 R16, [R3+0x1000] ;  /* 0x001000000310783b */ /* 0x000fe20000004200 */
[-C--:B------:R-:W-:Y:S02]  /*65f0*/  LEA.HI.X.SX32 R5, R0, R225.reuse, 0x2, P0 ;  /* 0x000000e100057211 */ /* 0x080fe400000f16ff */
[----:B------:R-:W-:Y:S02]  /*6600*/  PLOP3.LUT P0, PT, PT, PT, UP2, 0x80, 0x0 ;  /* 0x000000000000781c */ /* 0x000fe40003f0f028 */
[----:B------:R-:W-:Y:S01]  /*6610*/  LDSM.16.MT88.4 R20, [R3+0x2000] ;  /* 0x002000000314783b */ /* 0x000fe20000004200 */
[C---:B------:R-:W-:Y:S04]  /*6620*/  IADD3 R0, R3.reuse, -0x3000, RZ ;  /* 0xffffd00003007810 */ /* 0x040fe80007ffe0ff */
[----:B------:R-:W-:Y:S05]  /*6630*/  LDSM.16.MT88.4 R32, [R2+0x11800] ;  /* 0x011800000220783b */ /* 0x000fea0000004200 */
[----:B------:R-:W-:Y:S05]  /*6640*/  LDSM.16.MT88.4 R132, [R3+0x1400] ;  /* 0x001400000384783b */ /* 0x000fea0000004200 */
[----:B------:R-:W-:Y:S01]  /*6650*/  LDSM.16.MT88.4 R136, [R2+0x12800] ;  /* 0x012800000288783b */ /* 0x000fe20000004200 */
[C---:B------:R-:W-:Y:S04]  /*6660*/  LEA R6, P1, R30.reuse, R224, 0x2 ;  /* 0x000000e01e067211 */ /* 0x040fe800078210ff */
[----:B------:R-:W-:Y:S02]  /*6670*/  LEA.HI.X.SX32 R7, R30, R225, 0x2, P1 ;  /* 0x000000e11e077211 */ /* 0x000fe400008f16ff */
[----:B------:R-:W-:Y:S01]  /*6680*/  LDSM.16.MT88.4 R28, [R2+0xf800] ;  /* 0x00f80000021c783b */ /* 0x000fe20000004200 */
[----:B------:R-:W-:Y:S01]  /*6690*/  PLOP3.LUT P1, PT, PT, PT, UP0, 0x80, 0x0 ;  /* 0x000000000000781c */ /* 0x000fe20003f2f008 */
[----:B------:R-:W-:Y:S03]  /*66a0*/  @UP3 UIADD3 UR36, UP0, UR36, -0x100, URZ ;  /* 0xffffff0024243890 */ /* 0x000fe6000ff1e03f */
[----:B------:R-:W-:Y:S01]  /*66b0*/  RED.E.ADD.F32.FTZ.RN.STRONG.GPU [R6.64], R26 ;  /* 0x0000001a0600798e */ /* 0x000fe2000c10e7a2 */
[----:B------:R-:W-:Y:S04]  /*66c0*/  @UP3 UIADD3.X UR43, UR43, -0x1, URZ, UP0, !UPT ;  /* 0xffffffff2b2b3890 */ /* 0x000fe800087fe43f */
[----:B------:R-:W-:Y:S04]  /*66d0*/  RED.E.ADD.F32.FTZ.RN.STRONG.GPU [R4.64], R27 ;  /* 0x0000001b0400798e */ /* 0x000fe8000c10e7a2 */
[----:B------:R-:W-:Y:S01]  /*66e0*/  @P1 IADD3 R0, R3, 0x3000, RZ ;  /* 0x0000300003001810 */ /* 0x000fe20007ffe0ff */
[----:B------:R-:W1:Y:S05]  /*66f0*/  LDSM.16.MT88.4 R4, [R2+0xf000] ;  /* 0x00f000000204783b */ /* 0x000e6a0000004200 */
        /* <DEDUP_REMOVED lines=16> */
[----:B------:R-:W3:Y:S05]  /*6800*/  LDSM.16.MT88.4 R4, [R2+0x10000] ;  /* 0x010000000204783b */ /* 0x000eea0000004200 */
[----:B------:R-:W4:Y:S02]  /*6810*/  LDSM.16.MT88.4 R20, [R3+0x1800] ;  /* 0x001800000314783b */ /* 0x000f240000004200 */
        /* <DEDUP_REMOVED lines=42> */
.L_x_218:
[----:B--234-:R-:W2:Y:S04]  /*6ac0*/  LDL R134, [R1+0x1c] ;  /* 0x00001c0001867983 */ /* 0x01cea80000100800 */
[----:B------:R-:W3:Y:S04]  /*6ad0*/  LDL R132, [R1+0x20] ;  /* 0x0000200001847983 */ /* 0x000ee80000100800 */
[----:B------:R-:W4:Y:S04]  /*6ae0*/  LDL.64 R136, [R1+0x38] ;  /* 0x0000380001887983 */ /* 0x000f280000100a00 */
[----:B------:R-:W4:Y:S01]  /*6af0*/  LDL R133, [R1+0x24] ;  /* 0x0000240001857983 */ /* 0x000f220000100800 */
[----:B------:R-:W-:Y:S01]  /*6b00*/  FMUL.FTZ R84, R84, c[0x0][0x2e0] ;  /* 0x0000b80054547a20 */ /* 0x000fe20000410000 */
[----:B------:R-:W-:Y:S01]  /*6b10*/  ULDC.64 UR6, c[0x0][0x3a0] ;  /* 0x0000e80000067ab9 */ /* 0x000fe20000000a00 */
[----:B------:R-:W-:Y:S01]  /*6b20*/  FMUL.FTZ R3, R85, c[0x0][0x2e0] ;  /* 0x0000b80055037a20 */ /* 0x000fe20000410000 */
[----:B------:R-:W-:Y:S01]  /*6b30*/  ULDC.64 UR4, c[0x0][0x3a8] ;  /* 0x0000ea0000047ab9 */ /* 0x000fe20000000a00 */
[----:B------:R-:W-:-:S02]  /*6b40*/  FMUL.FTZ R86, R86, c[0x0][0x2e0] ;  /* 0x0000b80056567a20 */ /* 0x000fc40000410000 */
[----:B------:R-:W-:Y:S02]  /*6b50*/  FMUL.FTZ R0, R87, c[0x0][0x2e0] ;  /* 0x0000b80057007a20 */ /* 0x000fe40000410000 */
[----:B------:R-:W-:Y:S02]  /*6b60*/  FMUL.FTZ R96, R96, c[0x0][0x2e0] ;  /* 0x0000b80060607a20 */ /* 0x000fe40000410000 */
[----:B------:R-:W-:Y:S02]  /*6b70*/  FMUL.FTZ R9, R97, c[0x0][0x2e0] ;  /* 0x0000b80061097a20 */ /* 0x000fe40000410000 */
[----:B------:R-:W-:Y:S02]  /*6b80*/  FMUL.FTZ R98, R98, c[0x0][0x2e0] ;  /* 0x0000b80062627a20 */ /* 0x000fe40000410000 */
[----:B------:R-:W-:Y:S01]  /*6b90*/  FMUL.FTZ R8, R99, c[0x0][0x2e0] ;  /* 0x0000b80063087a20 */ /* 0x000fe20000410000 */
        /* <DEDUP_REMOVED lines=12> */
[----:B------:R-:W-:Y:S02]  /*6c60*/  FMUL.FTZ R94, R94, c[0x0][0x2e0] ;  /* 0x0000b8005e5e7a20 */ /* 0x000fe40000410000 */
[----:B------:R-:W-:Y:S01]  /*6c70*/  FMUL.FTZ R10, R95, c[0x0][0x2e0] ;  /* 0x0000b8005f0a7a20 */ /* 0x000fe20000410000 */
[----:B------:R-:W-:Y:S01]  /*6c80*/  F2FP.PACK_AB R13, R13, R88 ;  /* 0x000000580d0d723e */ /* 0x000fe200000000ff */
[----:B------:R-:W-:Y:S02]  /*6c90*/  FMUL.FTZ R34, R39, c[0x0][0x2dc] ;  /* 0x0000b70027227a20 */ /* 0x000fe40000410000 */
        /* <DEDUP_REMOVED lines=72> */
[----:B------:R-:W1:Y:S01]  /*7120*/  S2R R44, SR_CTAID.Y ;  /* 0x00000000002c7919 */ /* 0x000e620000002600 */
        /* <DEDUP_REMOVED lines=11> */
[----:B-1----:R-:W-:Y:S01]  /*71e0*/  FMUL.FTZ R25, R57, c[0x0][0x2dc] ;  /* 0x0000b70039197a20 */ /* 0x002fe20000410000 */
        /* <DEDUP_REMOVED lines=13> */
[----:B------:R-:W-:Y:S01]  /*72c0*/  FMUL.FTZ R70, R70, c[0x0][0x2dc] ;  /* 0x0000b70046467a20 */ /* 0x000fe20000410000 */
[----:B------:R-:W1:Y:S01]  /*72d0*/  S2R R45, SR_CTAID.Z ;  /* 0x00000000002d7919 */ /* 0x000e620000002700 */
        /* <DEDUP_REMOVED lines=16> */
[----:B------:R-:W1:Y:S01]  /*73e0*/  S2R R46, SR_TID.X ;  /* 0x00000000002e7919 */ /* 0x000e620000002100 */
[----:B------:R-:W-:Y:S01]  /*73f0*/  FMUL.FTZ R78, R78, c[0x0][0x2dc] ;  /* 0x0000b7004e4e7a20 */ /* 0x000fe20000410000 */
[----:B------:R-:W-:Y:S01]  /*7400*/  F2FP.PACK_AB R14, R14, R82 ;  /* 0x000000520e0e723e */ /* 0x000fe200000000ff */
[----:B------:R-:W-:Y:S01]  /*7410*/  FMUL.FTZ R36, R79, c[0x0][0x2dc] ;  /* 0x0000b7004f247a20 */ /* 0x000fe20000410000 */
[----:B------:R-:W-:Y:S01]  /*7420*/  F2FP.PACK_AB R17, R17, R72 ;  /* 0x000000481111723e */ /* 0x000fe200000000ff */
[----:B------:R-:W-:Y:S01]  /*7430*/  UIMAD UR6, UR25, UR6, URZ ;  /* 0x00000006190672a4 */ /* 0x000fe2000f8e023f */
[----:B------:R-:W-:Y:S02]  /*7440*/  MOV R6, UR30 ;  /* 0x0000001e00067c02 */ /* 0x000fe40008000f00 */
[----:B------:R-:W-:Y:S02]  /*7450*/  F2FP.PACK_AB R16, R16, R74 ;  /* 0x0000004a1010723e */ /* 0x000fe400000000ff */
[----:B------:R-:W-:-:S02]  /*7460*/  F2FP.PACK_AB R37, R37, R76 ;  /* 0x0000004c2525723e */ /* 0x000fc400000000ff */
        /* <DEDUP_REMOVED lines=43> */
[----:B------:R-:W-:Y:S01]  /*7720*/  STS [R134+0x9000], R25 ;  /* 0x0090001986007388 */ /* 0x000fe20000000800 */
[----:B------:R-:W-:-:S03]  /*7730*/  MOV R4, R136 ;  /* 0x0000008800047202 */ /* 0x000fc60000000f00 */
[----:B------:R-:W-:Y:S01]  /*7740*/  STS [R134+0x9200], R24 ;  /* 0x0092001886007388 */ /* 0x000fe20000000800 */
[----:B-1----:R-:W-:-:S03]  /*7750*/  MOV R0, UR30 ;  /* 0x0000001e00007c02 */ /* 0x002fc60008000f00 */
[----:B------:R-:W-:Y:S04]  /*7760*/  STS [R132+0x9000], R21 ;  /* 0x0090001584007388 */ /* 0x000fe80000000800 */
[----:B------:R-:W-:Y:S04]  /*7770*/  STS [R132+0x9200], R20 ;  /* 0x0092001484007388 */ /* 0x000fe80000000800 */
        /* <DEDUP_REMOVED lines=8> */
[----:B------:R-:W-:Y:S04]  /*7800*/  STS [R134+0xb200], R16 ;  /* 0x00b2001086007388 */ /* 0x000fe80000000800 */
[----:B------:R-:W-:Y:S01]  /*7810*/  STS [R132+0xb000], R37 ;  /* 0x00b0002584007388 */ /* 0x000fe20000000800 */
[----:B------:R-:W-:-:S03]  /*7820*/  IADD3 R7, R7, UR6, RZ ;  /* 0x0000000607077c10 */ /* 0x000fc6000fffe0ff */
[----:B------:R-:W-:Y:S01]  /*7830*/  STS [R132+0xb200], R36 ;  /* 0x00b2002484007388 */ /* 0x000fe20000000800 */
[C---:B--2---:R-:W-:Y:S02]  /*7840*/  IMAD R8, R0.reuse, c[0x0][0x388], RZ ;  /* 0x0000e20000087a24 */ /* 0x044fe400078e02ff */
        /* <DEDUP_REMOVED lines=12> */
[----:B------:R-:W-:Y:S01]  /*7910*/  IMAD.WIDE.U32 R6, R45, c[0x0][0x3b8], R6 ;  /* 0x0000ee002d067a25 */ /* 0x000fe200078e0006 */
[----:B------:R-:W-:-:S03]  /*7920*/  IADD3 R5, R5, R3, RZ ;  /* 0x0000000305057210 */ /* 0x000fc60007ffe0ff */
[----:B------:R-:W-:Y:S01]  /*7930*/  IMAD R3, R8, c[0x0][0x3c0], RZ ;  /* 0x0000f00008037a24 */ /* 0x000fe200078e02ff */
[----:B------:R-:W-:Y:S01]  /*7940*/  IADD3 R7, R7, R0, RZ ;  /* 0x0000000007077210 */ /* 0x000fe20007ffe0ff */
[----:B------:R-:W-:Y:S01]  /*7950*/  IMAD.WIDE.U32 R4, R45, c[0x0][0x3c0], R4 ;  /* 0x0000f0002d047a25 */ /* 0x000fe200078e0004 */
[----:B------:R-:W-:-:S03]  /*7960*/  SHF.R.S32.HI R0, RZ, 0x2, R43 ;  /* 0x00000002ff007819 */ /* 0x000fc6000001142b */
[----:B------:R-:W-:Y:S01]  /*7970*/  IMAD R3, R45, c[0x0][0x3c4], R3 ;  /* 0x0000f1002d037a24 */ /* 0x000fe200078e0203 */
[----:B------:R-:W-:Y:S01]  /*7980*/  SHF.R.S32.HI R8, RZ, 0x1f, R0 ;  /* 0x0000001fff087819 */ /* 0x000fe20000011400 */
[----:B------:R-:W1:Y:S04]  /*7990*/  LDS.128 R56, [R12+0x9000] ;  /* 0x009000000c387984 */ /* 0x000e680000000c00 */
[----:B------:R-:W2:Y:S04]  /*79a0*/  LDS.128 R48, [R12+0xb000] ;  /* 0x00b000000c307984 */ /* 0x000ea80000000c00 */
[----:B------:R-:W3:Y:S04]  /*79b0*/  LDS.128 R40, [R12+0xd000] ;  /* 0x00d000000c287984 */ /* 0x000ee80000000c00 */
[----:B------:R-:W4:Y:S04]  /*79c0*/  LDS.128 R52, [R12+0xa000] ;  /* 0x00a000000c347984 */ /* 0x000f280000000c00 */
        /* <DEDUP_REMOVED lines=8> */
[----:B------:R-:W-:Y:S01]  /*7a50*/  IADD3 R5, R5, R3, RZ ;  /* 0x0000000305057210 */ /* 0x000fe20007ffe0ff */
[----:B------:R-:W-:-:S02]  /*7a60*/  IMAD R3, R8, c[0x0][0x3a0], RZ ;  /* 0x0000e80008037a24 */ /* 0x000fc400078e02ff */
[----:B------:R-:W-:Y:S02]  /*7a70*/  IMAD R8, R8, c[0x0][0x3a8], RZ ;  /* 0x0000ea0008087a24 */ /* 0x000fe400078e02ff */
[C---:B------:R-:W-:Y:S02]  /*7a80*/  IMAD R60, R0.reuse, c[0x0][0x3a4], R3 ;  /* 0x0000e900003c7a24 */ /* 0x040fe400078e0203 */
[C---:B------:R-:W-:Y:S02]  /*7a90*/  IMAD R3, R0.reuse, c[0x0][0x3ac], R8 ;  /* 0x0000eb0000037a24 */ /* 0x040fe400078e0208 */
[----:B------:R-:W-:-:S04]  /*7aa0*/  IMAD.WIDE.U32 R10, R0, c[0x0][0x3a0], R6 ;  /* 0x0000e800000a7a25 */ /* 0x000fc800078e0006 */
[----:B------:R-:W-:Y:S01]  /*7ab0*/  IMAD.WIDE.U32 R8, R0, c[0x0][0x3a8], R4 ;  /* 0x0000ea0000087a25 */ /* 0x000fe200078e0004 */
[----:B------:R-:W-:Y:S02]  /*7ac0*/  IADD3 R5, R11, R60, RZ ;  /* 0x0000003c0b057210 */ /* 0x000fe40007ffe0ff */
[----:B------:R-:W-:Y:S02]  /*7ad0*/  LEA R6, P1, R10, c[0x0][0x340], 0x1 ;  /* 0x0000d0000a067a11 */ /* 0x000fe400078208ff */
[----:B------:R-:W-:Y:S02]  /*7ae0*/  IADD3 R0, R9, R3, RZ ;  /* 0x0000000309007210 */ /* 0x000fe40007ffe0ff */
[----:B------:R-:W-:Y:S02]  /*7af0*/  LEA R4, P0, R8, c[0x0][0x348], 0x1 ;  /* 0x0000d20008047a11 */ /* 0x000fe400078008ff */
[----:B------:R-:W-:Y:S02]  /*7b00*/  LEA.HI.X R7, R10, c[0x0][0x344], R5, 0x1, P1 ;  /* 0x0000d1000a077a11 */ /* 0x000fe400008f0c05 */
[----:B------:R-:W-:-:S02]  /*7b10*/  MOV R3, c[0x0][0x3a0] ;  /* 0x0000e80000037a02 */ /* 0x000fc40000000f00 */
[----:B------:R-:W-:Y:S02]  /*7b20*/  LEA.HI.X R5, R8, c[0x0][0x34c], R0, 0x1, P0 ;  /* 0x0000d30008057a11 */ /* 0x000fe400000f0c00 */
[----:B------:R-:W-:Y:S02]  /*7b30*/  MOV R0, c[0x0][0x3a8] ;  /* 0x0000ea0000007a02 */ /* 0x000fe40000000f00 */
[----:B------:R-:W-:Y:S02]  /*7b40*/  MOV R11, c[0x0][0x3a4] ;  /* 0x0000e900000b7a02 */ /* 0x000fe40000000f00 */
[----:B------:R-:W-:Y:S02]  /*7b50*/  LEA R10, P1, R3, R6, 0x7 ;  /* 0x00000006030a7211 */ /* 0x000fe400078238ff */
[----:B------:R-:W-:Y:S02]  /*7b60*/  MOV R9, c[0x0][0x3ac] ;  /* 0x0000eb0000097a02 */ /* 0x000fe40000000f00 */
[----:B------:R-:W-:-:S02]  /*7b70*/  LEA R8, P0, R0, R4, 0x7 ;  /* 0x0000000400087211 */ /* 0x000fc400078038ff */
[----:B------:R-:W-:Y:S02]  /*7b80*/  LEA.HI.X R11, R3, R7, R11, 0x7, P1 ;  /* 0x00000007030b7211 */ /* 0x000fe400008f3c0b */
[----:B------:R-:W-:Y:S01]  /*7b90*/  LEA.HI.X R9, R0, R5, R9, 0x7, P0 ;  /* 0x0000000500097211 */ /* 0x000fe200000f3c09 */
[----:B-1----:R1:W-:Y:S04]  /*7ba0*/  STG.E.128 [R6.64], R56 ;  /* 0x0000003806007986 */ /* 0x0023e8000c101d22 */
[----:B--2---:R1:W-:Y:S04]  /*7bb0*/  STG.E.128 [R6.64+0x40], R48 ;  /* 0x0000403006007986 */ /* 0x0043e8000c101d22 */
[----:B---3--:R1:W-:Y:S04]  /*7bc0*/  STG.E.128 [R6.64+0x80], R40 ;  /* 0x0000802806007986 */ /* 0x0083e8000c101d22 */
[----:B----4-:R1:W-:Y:S04]  /*7bd0*/  STG.E.128 [R10.64], R52 ;  /* 0x000000340a007986 */ /* 0x0103e8000c101d22 */
        /* <DEDUP_REMOVED lines=8> */
.L_x_215:
        /* <DEDUP_REMOVED lines=11> */
.L_x_222:
[----:B------:R-:W-:Y:S05]  /*7d10*/  EXIT ;  /* 0x000000000000794d */ /* 0x000fea0003800000 */
.L_x_224:
        /* <DEDUP_REMOVED lines=14> */
.L_x_671:


//--------------------- .text._ZN5flash44flash_bwd_dq_dk_dv_loop_seqk_parallel_kernelI23Flash_bwd_kernel_traitsILi96ELi64ELi128ELi8ELi2ELi4ELi4ELb1ELb0EN7cutlass6half_tE19Flash_kernel_traitsILi96ELi64ELi128ELi8ES3_EELb0ELb1ELb0ELb0ELb1ELb1ELb1EEEvNS_16Flash_bwd_paramsE --------------------------
	.section	.text._ZN5flash44flash_bwd_dq_dk_dv_loop_seqk_parallel_kernelI23Flash_bwd_kernel_traitsILi96ELi64ELi128ELi8ELi2ELi4ELi4ELb1ELb0EN7cutlass6half_tE19Flash_kernel_traitsILi96ELi64ELi128ELi8ES3_EELb0ELb1ELb0ELb0ELb1ELb1ELb1EEEvNS_16Flash_bwd_paramsE,"ax",@progbits
	.sectioninfo	@"SHI_REGISTERS=255"
	.align	128
        .global         _ZN5flash44flash_bwd_dq_dk_dv_loop_seqk_parallel_kernelI23Flash_bwd_kernel_traitsILi96ELi64ELi128ELi8ELi2ELi4ELi4ELb1ELb0EN7cutlass6half_tE19Flash_kernel_traitsILi96ELi64ELi128ELi8ES3_EELb0ELb1ELb0ELb0ELb1ELb1ELb1EEEvNS_16Flash_bwd_paramsE
        .type           _ZN5flash44flash_bwd_dq_dk_dv_loop_seqk_parallel_kernelI23Flash_bwd_kernel_traitsILi96ELi64ELi128ELi8ELi2ELi4ELi4ELb1ELb0EN7cutlass6half_tE19Flash_kernel_traitsILi96ELi64ELi128ELi8ES3_EELb0ELb1ELb0ELb0ELb1ELb1ELb1EEEvNS_16Flash_bwd_paramsE,@function
        .size           _ZN5flash44flash_bwd_dq_dk_dv_loop_seqk_parallel_kernelI23Flash_bwd_kernel_traitsILi96ELi64ELi128ELi8ELi2ELi4ELi4ELb1ELb0EN7cutlass6half_tE19Flash_kernel_traitsILi96ELi64ELi128ELi8ES3_EELb0ELb1ELb0ELb0ELb1ELb1ELb1EEEvNS_16Flash_bwd_paramsE,(.L_x_672 - _ZN5flash44flash_bwd_dq_dk_dv_loop_seqk_parallel_kernelI23Flash_bwd_kernel_traitsILi96ELi64ELi128ELi8ELi2ELi4ELi4ELb1ELb0EN7cutlass6half_tE19Flash_kernel_traitsILi96ELi64ELi128ELi8ES3_EELb0ELb1ELb0ELb0ELb1ELb1ELb1EEEvNS_16Flash_bwd_paramsE)
        .other          _ZN5flash44flash_bwd_dq_dk_dv_loop_seqk_parallel_kernelI23Flash_bwd_kernel_traitsILi96ELi64ELi128ELi8ELi2ELi4ELi4ELb1ELb0EN7cutlass6half_tE19Flash_kernel_traitsILi96ELi64ELi128ELi8ES3_EELb0ELb1ELb0ELb0ELb1ELb1ELb1EEEvNS_16Flash_bwd_paramsE,@"STO_CUDA_ENTRY STV_DEFAULT"
_ZN5flash44flash_bwd_dq_dk_dv_loop_seqk_parallel_kernelI23Flash_bwd_kernel_traitsILi96ELi64ELi128ELi8ELi2ELi4ELi4ELb1ELb0EN7cutlass6half_tE19Flash_kernel_traitsILi96ELi64ELi128ELi8ES3_EELb0ELb1ELb0ELb0ELb1ELb1ELb1EEEvNS_16Flash_bwd_paramsE:
.text._ZN5flash44flash_bwd_dq_dk_dv_loop_seqk_parallel_kernelI23Flash_bwd_kernel_traitsILi96ELi64ELi128ELi8ELi2ELi4ELi4ELb1ELb0EN7cutlass6half_tE19Flash_kernel_traitsILi96ELi64ELi128ELi8ES3_EELb0ELb1ELb0ELb0ELb1ELb1ELb1EEEvNS_16Flash_bwd_paramsE:
        /* <DEDUP_REMOVED lines=211> */
.L_x_233:
        /* <DEDUP_REMOVED lines=105> */
.L_x_226:
[----:B------:R-:W-:-:S04]  /*13c0*/  UIMAD UR43, UR29, UR14, UR33 ;  /* 0x0000000e1d2b72a4 */ /* 0x000fc8000f8e0221 */
[----:B------:R-:W-:Y:S02]  /*13d0*/  UIMAD UR43, UR43, UR13, URZ ;  /* 0x0000000d2b2b72a4 */ /* 0x000fe4000f8e023f */
.L_x_227:
        /* <DEDUP_REMOVED lines=254> */
[----:B------:R-:W-:Y:S01]  /*23c0*/  IMAD.MOV.U32 R127, RZ, RZ, RZ ;  /* 0x000000ffff7f7224 */ /* 0x000fe200078e00ff */
[----:B------:R-:W-:Y:S01]  /*23d0*/  SEL R0, R0, R231, !P0 ;  /* 0x000000e700007207 */ /* 0x000fe20004000000 */
[----:B------:R2:W-:Y:S01]  /*23e0*/  STL [R1+0x4], R12 ;  /* 0x0000040c01007387 */ /* 0x0005e20000100800 */
[----:B------:R-:W-:Y:S01]  /*23f0*/  UIADD3 UR33, -UR37, 0x80, UR33 ;  /* 0x0000008025217890 */ /* 0x000fe2000fffe121 */
[----:B------:R-:W-:-:S02]  /*2400*/  IMAD.SHL.U32 R3, R3, 0x2, RZ ;  /* 0x0000000203037824 */ /* 0x000fc400078e00ff */
[----:B------:R2:W-:Y:S01]  /*2410*/  STL [R1], R8 ;  /* 0x0000000801007387 */ /* 0x0005e20000100800 */
[----:B------:R-:W-:-:S03]  /*2420*/  IMAD.SHL.U32 R220, R0, 0x2, RZ ;  /* 0x0000000200dc7824 */ /* 0x000fc600078e00ff */
        /* <DEDUP_REMOVED lines=26> */
.L_x_231:
[----:B------:R-:W0:Y:S01]  /*25d0*/  LDGDEPBAR ;  /* 0x00000000000079af */ /* 0x000e220000000000 */
[----:B--2---:R-:W-:Y:S01]  /*25e0*/  IADD3 R0, R230, R220, RZ ;  /* 0x000000dce6007210 */ /* 0x004fe20007ffe0ff */
[----:B------:R-:W-:Y:S02]  /*25f0*/  USHF.L.U32 UR29, UR4, 0x6, URZ ;  /* 0x00000006041d7899 */ /* 0x000fe4000800063f */
[----:B------:R-:W-:Y:S02]  /*2600*/  UISETP.GT.AND UP3, UPT, UR4, UR7, UPT ;  /* 0x000000070400728c */ /* 0x000fe4000bf64270 */
[----:B------:R-:W-:Y:S02]  /*2610*/  UISETP.GE.AND UP0, UPT, UR29, UR33, UPT ;  /* 0x000000211d00728c */ /* 0x000fe4000bf06270 */
[----:B------:R-:W2:Y:S04]  /*2620*/  LDL R244, [R1+0xc] ;  /* 0x00000c0001f47983 */ /* 0x000ea80000100800 */
[----:B------:R-:W2:Y:S01]  /*2630*/  LDL R246, [R1+0x3c] ;  /* 0x00003c0001f67983 */ /* 0x000ea20000100800 */
[----:B------:R-:W-:Y:S03]  /*2640*/  PLOP3.LUT P0, PT, PT, PT, UP0, 0x80, 0x0 ;  /* 0x000000000000781c */ /* 0x000fe60003f0f008 */
[----:B----4-:R-:W4:Y:S04]  /*2650*/  LDL R243, [R1+0x8] ;  /* 0x0000080001f37983 */ /* 0x010f280000100800 */
        /* <DEDUP_REMOVED lines=26> */
[----:B-1----:R-:W2:Y:S01]  /*2800*/  LDL R3, [R1] ;  /* 0x0000000001037983 */ /* 0x002ea20000100800 */
        /* <DEDUP_REMOVED lines=98> */
[----:B-1----:R-:W-:Y:S04]  /*2e30*/  MOV R8, UR29 ;  /* 0x0000001d00087c02 */ /* 0x002fe80008000f00 */
[----:B------:R-:W-:Y:S05]  /*2e40*/  @!P0 IADD3 R8, R8, UR37, R246 ;  /* 0x0000002508088c10 */ /* 0x000fea000fffe0f6 */
        /* <DEDUP_REMOVED lines=125> */
[CC--:B------:R-:W-:Y:S01]  /*3620*/  @!P0 ISETP.GE.AND P1, PT, R15.reuse, R13.reuse, PT ;  /* 0x0000000d0f00820c */ /* 0x0c0fe20003f26270 */
[----:B------:R-:W-:Y:S08]  /*3630*/  FFMA.FTZ R6, R6, c[0x0][0x23c], -R4 ;  /* 0x00008f0006067a23 */ /* 0x000ff00000010804 */
[----:B------:R1:W-:Y:S02]  /*3640*/  MUFU.EX2 R43, R6 ;  /* 0x00000006002b7308 */ /* 0x0003e40000000800 */
[----:B-1----:R-:W-:Y:S02]  /*3650*/  MOV R6, R154 ;  /* 0x0000009a00067202 */ /* 0x002fe40000000f00 */
[----:B------:R-:W-:Y:S02]  /*3660*/  @!P0 FSEL R6, R154, -INF , !P1 ;  /* 0xff8000009a068808 */ /* 0x000fe40004800000 */
[-C--:B------:R-:W-:Y:S03]  /*3670*/  @!P0 ISETP.GE.AND P1, PT, R14, R13.reuse, PT ;  /* 0x0000000d0e00820c */ /* 0x080fe60003f26270 */
[--C-:B------:R-:W-:Y:S01]  /*3680*/  FFMA.FTZ R7, R6, c[0x0][0x23c], -R11.reuse ;  /* 0x00008f0006077a23 */ /* 0x100fe2000001080b */
[----:B------:R-:W-:Y:S02]  /*3690*/  MOV R6, R150 ;  /* 0x0000009600067202 */ /* 0x000fe40000000f00 */
[----:B------:R-:W-:Y:S01]  /*36a0*/  @!P0 FSEL R6, R150, -INF , !P1 ;  /* 0xff80000096068808 */ /* 0x000fe20004800000 */
[----:B------:R1:W-:Y:S01]  /*36b0*/  MUFU.EX2 R159, R7 ;  /* 0x00000007009f7308 */ /* 0x0003e20000000800 */
[----:B------:R-:W-:Y:S03]  /*36c0*/  @!P0 ISETP.GE.AND P1, PT, R15, R12, PT ;  /* 0x0000000c0f00820c */ /* 0x000fe60003f26270 */
        /* <DEDUP_REMOVED lines=13> */
[----:B------:R-:W-:Y:S02]  /*37a0*/  @!P0 ISETP.GE.AND P1, PT, R7, R13, PT ;  /* 0x0000000d0700820c */ /* 0x000fe40003f26270 */
        /* <DEDUP_REMOVED lines=86> */
[----:B------:R4:W-:Y:S04]  /*3d10*/  MUFU.EX2 R3, R4 ;  /* 0x0000000400037308 */ /* 0x0009e80000000800 */
        /* <DEDUP_REMOVED lines=92> */
[----:B------:R-:W-:Y:S03]  /*42e0*/  FMUL.FTZ R4, R248, R4 ;  /* 0x00000004f8047220 */ /* 0x000fe60000410000 */
[----:B------:R-:W-:Y:S01]  /*42f0*/  MOV R248, c[0x0][0x1c0] ;  /* 0x0000700000f87a02 */ /* 0x000fe20000000f00 */
[----:B------:R-:W-:Y:S02]  /*4300*/  FMUL.FTZ R144, R4, R0 ;  /* 0x0000000004907220 */ /* 0x000fe40000410000 */
[----:B------:R1:W3:Y:S01]  /*4310*/  LDG.E R4, [R142.64+0x80] ;  /* 0x000080228e047981 */ /* 0x0002e2000c1e1900 */
[C---:B------:R-:W-:Y:S01]  /*4320*/  HMMA.16816.F32 R24, R136.reuse, R216, R24 ;  /* 0x000000d88818723c */ /* 0x040fe20000001818 */
[----:B------:R-:W-:Y:S02]  /*4330*/  IMAD R248, R248, c[0x0][0x22c], RZ ;  /* 0x00008b00f8f87a24 */ /* 0x000fe400078e02ff */
[----:B------:R1:W4:Y:S03]  /*4340*/  LDG.E R0, [R142.64+0xa0] ;  /* 0x0000a0228e007981 */ /* 0x000326000c1e1900 */
[----:B------:R-:W-:Y:S02]  /*4350*/  LEA R248, -R248, RZ, 0x6 ;  /* 0x000000fff8f87211 */ /* 0x000fe400078e31ff */
[C---:B------:R-:W-:Y:S01]  /*4360*/  FADD.FTZ R17, -R140.reuse, R17 ;  /* 0x000000118c117221 */ /* 0x040fe20000010100 */
[-C--:B------:R-:W-:Y:S03]  /*4370*/  HMMA.16816.F32 R28, R136, R218.reuse, R28 ;  /* 0x000000da881c723c */ /* 0x080fe6000000181c */
[----:B------:R-:W-:Y:S01]  /*4380*/  FADD.FTZ R16, -R140, R16 ;  /* 0x000000108c107221 */ /* 0x000fe20000010100 */
[----:B------:R-:W-:Y:S03]  /*4390*/  LEA R232, P0, R248, R232, 0x2 ;  /* 0x000000e8f8e87211 */ /* 0x000fe600078010ff */
[C---:B------:R-:W-:Y:S01]  /*43a0*/  FADD.FTZ R20, -R140.reuse, R20 ;  /* 0x000000148c147221 */ /* 0x040fe20000010100 */
[----:B------:R-:W-:Y:S01]  /*43b0*/  HMMA.16816.F32 R32, R132, R218, R32 ;  /* 0x000000da8420723c */ /* 0x000fe20000001820 */
[----:B------:R-:W-:Y:S03]  /*43c0*/  FADD.FTZ R21, -R140, R21 ;  /* 0x000000158c157221 */ /* 0x000fe60000010100 */
[----:B------:R-:W-:Y:S02]  /*43d0*/  LEA.HI.X.SX32 R233, R248, R233, 0x2, P0 ;  /* 0x000000e9f8e97211 */ /* 0x000fe400000f16ff */
[----:B------:R-:W-:Y:S01]  /*43e0*/  PLOP3.LUT P0, PT, PT, PT, UP3, 0x80, 0x0 ;  /* 0x000000000000781c */ /* 0x000fe20003f0f038 */
[----:B------:R-:W-:Y:S02]  /*43f0*/  FFMA.FTZ R132, -R155, R155, 1 ;  /* 0x3f8000009b847423 */ /* 0x000fe4000001019b */
[----:B------:R-:W-:Y:S03]  /*4400*/  FMUL.FTZ R133, R159, R16 ;  /* 0x000000109f857220 */ /* 0x000fe60000410000 */
[----:B------:R-:W-:Y:S02]  /*4410*/  FMUL.FTZ R132, R132, c[0x0][0x2ec] ;  /* 0x0000bb0084847a20 */ /* 0x000fe40000410000 */
[----:B------:R-:W-:Y:S02]  /*4420*/  FFMA.FTZ R16, -R150, R150, 1 ;  /* 0x3f80000096107423 */ /* 0x000fe40000010196 */
[----:B-1----:R-:W-:Y:S02]  /*4430*/  FMUL.FTZ R142, R141, R132 ;  /* 0x000000848d8e7220 */ /* 0x002fe40000410000 */
[----:B------:R-:W-:Y:S02]  /*4440*/  FMUL.FTZ R132, R158, R17 ;  /* 0x000000119e847220 */ /* 0x000fe40000410000 */
[----:B------:R-:W-:Y:S02]  /*4450*/  FFMA.FTZ R17, -R154, R154, 1 ;  /* 0x3f8000009a117423 */ /* 0x000fe4000001019a */
[----:B------:R-:W-:Y:S02]  /*4460*/  FMUL.FTZ R135, R157, R20 ;  /* 0x000000149d877220 */ /* 0x000fe40000410000 */
[----:B------:R-:W-:Y:S02]  /*4470*/  FMUL.FTZ R17, R17, c[0x0][0x2ec] ;  /* 0x0000bb0011117a20 */ /* 0x000fe40000410000 */
[----:B------:R-:W-:Y:S02]  /*4480*/  FMUL.FTZ R134, R156, R21 ;  /* 0x000000159c867220 */ /* 0x000fe40000410000 */
[----:B------:R-:W-:Y:S02]  /*4490*/  FMUL.FTZ R16, R16, c[0x0][0x2ec] ;  /* 0x0000bb0010107a20 */ /* 0x000fe40000410000 */
[----:B------:R-:W-:Y:S02]  /*44a0*/  FADD.FTZ R20, -R140, R32 ;  /* 0x000000208c147221 */ /* 0x000fe40000010100 */
[----:B------:R-:W-:Y:S02]  /*44b0*/  FMUL.FTZ R141, R133, R17 ;  /* 0x00000011858d7220 */ /* 0x000fe40000410000 */
[----:B------:R-:W-:Y:S02]  /*44c0*/  FFMA.FTZ R21, -R153, R153, 1 ;  /* 0x3f80000099157423 */ /* 0x000fe40000010199 */
[----:B------:R-:W-:Y:S02]  /*44d0*/  FFMA.FTZ R17, -R146, R146, 1 ;  /* 0x3f80000092117423 */ /* 0x000fe40000010192 */
[----:B------:R-:W-:Y:S02]  /*44e0*/  FADD.FTZ R32, -R140, R33 ;  /* 0x000000218c207221 */ /* 0x000fe40000010100 */
[----:B------:R-:W-:Y:S02]  /*44f0*/  FMUL.FTZ R140, R132, R16 ;  /* 0x00000010848c7220 */ /* 0x000fe40000410000 */
[----:B------:R-:W-:Y:S02]  /*4500*/  FMUL.FTZ R33, R151, R20 ;  /* 0x0000001497217220 */ /* 0x000fe40000410000 */
[----:B------:R-:W-:Y:S02]  /*4510*/  FFMA.FTZ R20, -R152, R152, 1 ;  /* 0x3f80000098147423 */ /* 0x000fe40000010198 */
[----:B------:R-:W-:Y:S02]  /*4520*/  FFMA.FTZ R16, -R145, R145, 1 ;  /* 0x3f80000091107423 */ /* 0x000fe40000010191 */
[----:B------:R-:W-:Y:S02]  /*4530*/  FMUL.FTZ R21, R21, c[0x0][0x2ec] ;  /* 0x0000bb0015157a20 */ /* 0x000fe40000410000 */
[----:B------:R-:W-:Y:S02]  /*4540*/  FMUL.FTZ R17, R17, c[0x0][0x2ec] ;  /* 0x0000bb0011117a20 */ /* 0x000fe40000410000 */
[----:B------:R-:W-:Y:S02]  /*4550*/  FFMA.FTZ R133, -R171, R171, 1 ;  /* 0x3f800000ab857423 */ /* 0x000fe400000101ab */
[----:B------:R-:W-:Y:S02]  /*4560*/  FMUL.FTZ R32, R149, R32 ;  /* 0x0000002095207220 */ /* 0x000fe40000410000 */
[----:B------:R-:W-:Y:S02]  /*4570*/  FMUL.FTZ R20, R20, c[0x0][0x2ec] ;  /* 0x0000bb0014147a20 */ /* 0x000fe40000410000 */
[----:B------:R-:W-:Y:S02]  /*4580*/  FMUL.FTZ R16, R16, c[0x0][0x2ec] ;  /* 0x0000bb0010107a20 */ /* 0x000fe40000410000 */
[----:B------:R-:W-:Y:S02]  /*4590*/  FMUL.FTZ R139, R135, R21 ;  /* 0x00000015878b7220 */ /* 0x000fe40000410000 */
[----:B------:R-:W-:Y:S02]  /*45a0*/  FMUL.FTZ R137, R33, R17 ;  /* 0x0000001121897220 */ /* 0x000fe40000410000 */
[----:B------:R-:W-:Y:S02]  /*45b0*/  FMUL.FTZ R133, R133, c[0x0][0x2ec] ;  /* 0x0000bb0085857a20 */ /* 0x000fe40000410000 */
[----:B------:R-:W-:Y:S02]  /*45c0*/  FFMA.FTZ R33, -R164, R164, 1 ;  /* 0x3f800000a4217423 */ /* 0x000fe400000101a4 */
[----:B------:R-:W-:Y:S02]  /*45d0*/  FFMA.FTZ R135, -R148, R148, 1 ;  /* 0x3f80000094877423 */ /* 0x000fe40000010194 */
[----:B------:R-:W-:Y:S02]  /*45e0*/  FMUL.FTZ R138, R134, R20 ;  /* 0x00000014868a7220 */ /* 0x000fe40000410000 */
[----:B------:R-:W-:Y:S02]  /*45f0*/  FMUL.FTZ R136, R32, R16 ;  /* 0x0000001020887220 */ /* 0x000fe40000410000 */
[----:B------:R-:W-:Y:S02]  /*4600*/  FMUL.FTZ R33, R33, c[0x0][0x2ec] ;  /* 0x0000bb0021217a20 */ /* 0x000fe40000410000 */
[----:B------:R-:W-:Y:S02]  /*4610*/  FFMA.FTZ R134, -R147, R147, 1 ;  /* 0x3f80000093867423 */ /* 0x000fe40000010193 */
[----:B------:R-:W-:Y:S02]  /*4620*/  FMUL.FTZ R135, R135, c[0x0][0x2ec] ;  /* 0x0000bb0087877a20 */ /* 0x000fe40000410000 */
[----:B------:R-:W-:Y:S02]  /*4630*/  FMUL.FTZ R134, R134, c[0x0][0x2ec] ;  /* 0x0000bb0086867a20 */ /* 0x000fe40000410000 */
[----:B------:R-:W-:Y:S02]  /*4640*/  FFMA.FTZ R132, -R170, R170, 1 ;  /* 0x3f800000aa847423 */ /* 0x000fe400000101aa */
[----:B------:R-:W-:Y:S02]  /*4650*/  FFMA.FTZ R32, -R162, R162, 1 ;  /* 0x3f800000a2207423 */ /* 0x000fe400000101a2 */
[----:B------:R-:W-:Y:S02]  /*4660*/  FMUL.FTZ R132, R132, c[0x0][0x2ec] ;  /* 0x0000bb0084847a20 */ /* 0x000fe40000410000 */
[----:B------:R-:W-:Y:S02]  /*4670*/  FMUL.FTZ R32, R32, c[0x0][0x2ec] ;  /* 0x0000bb0020207a20 */ /* 0x000fe40000410000 */
[----:B------:R-:W-:Y:S02]  /*4680*/  FFMA.FTZ R21, -R250, R250, 1 ;  /* 0x3f800000fa157423 */ /* 0x000fe400000101fa */
[----:B------:R-:W-:Y:S02]  /*4690*/  FFMA.FTZ R20, -R244, R244, 1 ;  /* 0x3f800000f4147423 */ /* 0x000fe400000101f4 */
[----:B------:R-:W-:Y:S02]  /*46a0*/  FMUL.FTZ R21, R21, c[0x0][0x2ec] ;  /* 0x0000bb0015157a20 */ /* 0x000fe40000410000 */
[----:B------:R-:W-:Y:S02]  /*46b0*/  FMUL.FTZ R20, R20, c[0x0][0x2ec] ;  /* 0x0000bb0014147a20 */ /* 0x000fe40000410000 */
[C---:B--2---:R-:W-:Y:S02]  /*46c0*/  FADD.FTZ R6, -R5.reuse, R6 ;  /* 0x0000000605067221 */ /* 0x044fe40000010100 */
[C---:B------:R-:W-:Y:S02]  /*46d0*/  FADD.FTZ R18, -R5.reuse, R18 ;  /* 0x0000001205127221 */ /* 0x040fe40000010100 */
[----:B------:R-:W-:Y:S02]  /*46e0*/  FMUL.FTZ R6, R58, R6 ;  /* 0x000000063a067220 */ /* 0x000fe40000410000 */
[C---:B------:R-:W-:Y:S01]  /*46f0*/  FADD.FTZ R34, -R5.reuse, R34 ;  /* 0x0000002205227221 */ /* 0x040fe20000010100 */
[----:B------:R1:W5:Y:S01]  /*4700*/  LDL.LU R58, [R1+0xb4] ;  /* 0x0000b400013a7983 */ /* 0x0003620000300800 */
[C---:B------:R-:W-:Y:S02]  /*4710*/  FADD.FTZ R7, -R5.reuse, R7 ;  /* 0x0000000705077221 */ /* 0x040fe40000010100 */
[----:B------:R-:W-:Y:S02]  /*4720*/  FADD.FTZ R19, -R5, R19 ;  /* 0x0000001305137221 */ /* 0x000fe40000010100 */
[----:B------:R-:W-:Y:S02]  /*4730*/  FMUL.FTZ R133, R6, R133 ;  /* 0x0000008506857220 */ /* 0x000fe40000410000 */
[----:B------:R-:W-:Y:S02]  /*4740*/  FMUL.FTZ R6, R249, R18 ;  /* 0x00000012f9067220 */ /* 0x000fe40000410000 */
[C---:B------:R-:W-:Y:S02]  /*4750*/  FADD.FTZ R16, -R5.reuse, R22 ;  /* 0x0000001605107221 */ /* 0x040fe40000010100 */
[C---:B------:R-:W-:Y:S02]  /*4760*/  FADD.FTZ R17, -R5.reuse, R23 ;  /* 0x0000001705117221 */ /* 0x040fe40000010100 */
[----:B------:R-:W-:Y:S02]  /*4770*/  FADD.FTZ R35, -R5, R35 ;  /* 0x0000002305237221 */ /* 0x000fe40000010100 */
[----:B------:R-:W-:Y:S02]  /*4780*/  FMUL.FTZ R5, R167, R34 ;  /* 0x00000022a7057220 */ /* 0x000fe40000410000 */
[----:B------:R-:W-:Y:S02]  /*4790*/  FMUL.FTZ R7, R57, R7 ;  /* 0x0000000739077220 */ /* 0x000fe40000410000 */
[----:B------:R-:W-:Y:S01]  /*47a0*/  FMUL.FTZ R33, R6, R33 ;  /* 0x0000002106217220 */ /* 0x000fe20000410000 */
[----:B------:R1:W5:Y:S01]  /*47b0*/  LDL.LU R57, [R1+0xb0] ;  /* 0x0000b00001397983 */ /* 0x0003620000300800 */
[----:B------:R-:W-:Y:S02]  /*47c0*/  FMUL.FTZ R6, R166, R35 ;  /* 0x00000023a6067220 */ /* 0x000fe40000410000 */
[----:B------:R-:W-:Y:S02]  /*47d0*/  FMUL.FTZ R135, R5, R135 ;  /* 0x0000008705877220 */ /* 0x000fe40000410000 */
[----:B---3--:R-:W-:Y:S02]  /*47e0*/  FADD.FTZ R5, -R4, R8 ;  /* 0x0000000804057221 */ /* 0x008fe40000010100 */
[----:B------:R-:W-:Y:S02]  /*47f0*/  FMUL.FTZ R134, R6, R134 ;  /* 0x0000008606867220 */ /* 0x000fe40000410000 */
[----:B------:R-:W-:Y:S02]  /*4800*/  FADD.FTZ R6, -R4, R9 ;  /* 0x0000000904067221 */ /* 0x000fe40000010100 */
[----:B------:R-:W-:Y:S02]  /*4810*/  FMUL.FTZ R5, R56, R5 ;  /* 0x0000000538057220 */ /* 0x000fe40000410000 */
[C---:B------:R-:W-:Y:S01]  /*4820*/  FADD.FTZ R9, -R4.reuse, R12 ;  /* 0x0000000c04097221 */ /* 0x040fe20000010100 */
[----:B------:R1:W5:Y:S01]  /*4830*/  LDL.LU R56, [R1+0xac] ;  /* 0x0000ac0001387983 */ /* 0x0003620000300800 */
[----:B------:R-:W-:Y:S02]  /*4840*/  FMUL.FTZ R6, R55, R6 ;  /* 0x0000000637067220 */ /* 0x000fe40000410000 */
[----:B------:R-:W-:Y:S01]  /*4850*/  FADD.FTZ R12, -R4, R13 ;  /* 0x0000000d040c7221 */ /* 0x000fe20000010100 */
[----:B------:R1:W5:Y:S01]  /*4860*/  LDL.LU R55, [R1+0xa8] ;  /* 0x0000a80001377983 */ /* 0x0003620000300800 */
[----:B------:R-:W-:Y:S02]  /*4870*/  FMUL.FTZ R9, R54, R9 ;  /* 0x0000000936097220 */ /* 0x000fe40000410000 */
[----:B------:R-:W-:Y:S01]  /*4880*/  FMUL.FTZ R132, R7, R132 ;  /* 0x0000008407847220 */ /* 0x000fe20000410000 */
[----:B------:R1:W5:Y:S01]  /*4890*/  LDL.LU R54, [R1+0xa4] ;  /* 0x0000a40001367983 */ /* 0x0003620000300800 */
[----:B------:R-:W-:Y:S02]  /*48a0*/  FMUL.FTZ R7, R247, R19 ;  /* 0x00000013f7077220 */ /* 0x000fe40000410000 */
[----:B------:R-:W-:Y:S02]  /*48b0*/  FMUL.FTZ R12, R53, R12 ;  /* 0x0000000c350c7220 */ /* 0x000fe40000410000 */
[----:B------:R-:W-:Y:S01]  /*48c0*/  FMUL.FTZ R32, R7, R32 ;  /* 0x0000002007207220 */ /* 0x000fe20000410000 */
[----:B------:R1:W5:Y:S01]  /*48d0*/  LDL.LU R53, [R1+0xa0] ;  /* 0x0000a00001357983 */ /* 0x0003620000300800 */
[----:B------:R-:W-:Y:S02]  /*48e0*/  FFMA.FTZ R8, -R52, R52, 1 ;  /* 0x3f80000034087423 */ /* 0x000fe40000010134 */
[----:B------:R-:W-:Y:S01]  /*48f0*/  FFMA.FTZ R7, -R51, R51, 1 ;  /* 0x3f80000033077423 */ /* 0x000fe20000010133 */
[----:B------:R1:W5:Y:S01]  /*4900*/  LDL.LU R52, [R1+0x9c] ;  /* 0x00009c0001347983 */ /* 0x0003620000300800 */
[----:B------:R-:W-:Y:S02]  /*4910*/  FFMA.FTZ R22, -R251, R251, 1 ;  /* 0x3f800000fb167423 */ /* 0x000fe400000101fb */
[----:B------:R-:W-:Y:S01]  /*4920*/  FMUL.FTZ R8, R8, c[0x0][0x2ec] ;  /* 0x0000bb0008087a20 */ /* 0x000fe20000410000 */
[----:B------:R1:W5:Y:S01]  /*4930*/  LDL.LU R51, [R1+0x98] ;  /* 0x0000980001337983 */ /* 0x0003620000300800 */
[----:B------:R-:W-:Y:S02]  /*4940*/  FMUL.FTZ R7, R7, c[0x0][0x2ec] ;  /* 0x0000bb0007077a20 */ /* 0x000fe40000410000 */
        /* <DEDUP_REMOVED lines=14> */
[----:B------:R-:W-:Y:S02]  /*4a30*/  FMUL.FTZ R24, R24, c[0x0][0x2ec] ;  /* 0x0000bb0018187a20 */ /* 0x000fe40000410000 */
[----:B------:R-:W-:Y:S01]  /*4a40*/  FMUL.FTZ R9, R47, R9 ;  /* 0x000000092f097220 */ /* 0x000fe20000410000 */
[----:B------:R1:W5:Y:S01]  /*4a50*/  LDL.LU R48, [R1+0x8c] ;  /* 0x00008c0001307983 */ /* 0x0003620000300800 */
[----:B------:R-:W-:Y:S02]  /*4a60*/  FMUL.FTZ R24, R4, R24 ;  /* 0x0000001804187220 */ /* 0x000fe40000410000 */
[C---:B----4-:R-:W-:Y:S01]  /*4a70*/  FADD.FTZ R4, -R0.reuse, R10 ;  /* 0x0000000a00047221 */ /* 0x050fe20000010100 */
[----:B------:R1:W5:Y:S01]  /*4a80*/  LDL.LU R47, [R1+0x88] ;  /* 0x00008800012f7983 */ /* 0x0003620000300800 */
[----:B------:R-:W-:Y:S02]  /*4a90*/  FADD.FTZ R10, -R0, R11 ;  /* 0x0000000b000a7221 */ /* 0x000fe40000010100 */
[----:B------:R-:W-:Y:S02]  /*4aa0*/  FMUL.FTZ R4, R46, R4 ;  /* 0x000000042e047220 */ /* 0x000fe40000410000 */
[----:B------:R-:W-:Y:S01]  /*4ab0*/  FADD.FTZ R11, -R0, R14 ;  /* 0x0000000e000b7221 */ /* 0x000fe20000010100 */
[----:B------:R1:W5:Y:S01]  /*4ac0*/  LDL.LU R46, [R1+0x84] ;  /* 0x00008400012e7983 */ /* 0x0003620000300800 */
[----:B------:R-:W-:Y:S02]  /*4ad0*/  FMUL.FTZ R10, R45, R10 ;  /* 0x0000000a2d0a7220 */ /* 0x000fe40000410000 */
[----:B------:R-:W-:Y:S01]  /*4ae0*/  FMUL.FTZ R21, R12, R21 ;  /* 0x000000150c157220 */ /* 0x000fe20000410000 */
[----:B------:R1:W5:Y:S01]  /*4af0*/  LDL.LU R45, [R1+0x80] ;  /* 0x00008000012d7983 */ /* 0x0003620000300800 */
[----:B------:R-:W-:Y:S02]  /*4b00*/  FFMA.FTZ R23, -R168, R168, 1 ;  /* 0x3f800000a8177423 */ /* 0x000fe400000101a8 */
[----:B------:R-:W-:Y:S02]  /*4b10*/  FADD.FTZ R12, -R0, R15 ;  /* 0x0000000f000c7221 */ /* 0x000fe40000010100 */
[----:B------:R-:W-:Y:S02]  /*4b20*/  FMUL.FTZ R11, R44, R11 ;  /* 0x0000000b2c0b7220 */ /* 0x000fe40000410000 */
[----:B------:R-:W-:Y:S01]  /*4b30*/  FMUL.FTZ R23, R23, c[0x0][0x2ec] ;  /* 0x0000bb0017177a20 */ /* 0x000fe20000410000 */
[----:B------:R1:W5:Y:S01]  /*4b40*/  LDL.LU R44, [R1+0x7c] ;  /* 0x00007c00012c7983 */ /* 0x0003620000300800 */
[----:B------:R-:W-:Y:S02]  /*4b50*/  FMUL.FTZ R12, R43, R12 ;  /* 0x0000000c2b0c7220 */ /* 0x000fe40000410000 */
[----:B------:R-:W-:Y:S01]  /*4b60*/  FFMA.FTZ R28, -R161, R161, 1 ;  /* 0x3f800000a11c7423 */ /* 0x000fe200000101a1 */
[----:B------:R1:W5:Y:S01]  /*4b70*/  LDL.LU R43, [R1+0x78] ;  /* 0x00007800012b7983 */ /* 0x0003620000300800 */
[----:B------:R-:W-:Y:S02]  /*4b80*/  FMUL.FTZ R23, R5, R23 ;  /* 0x0000001705177220 */ /* 0x000fe40000410000 */
[----:B------:R-:W-:Y:S02]  /*4b90*/  FFMA.FTZ R5, -R42, R42, 1 ;  /* 0x3f8000002a057423 */ /* 0x000fe4000001012a */
[----:B------:R-:W-:Y:S01]  /*4ba0*/  FFMA.FTZ R25, -R160, R160, 1 ;  /* 0x3f800000a0197423 */ /* 0x000fe200000101a0 */
[----:B------:R1:W5:Y:S01]  /*4bb0*/  LDL.LU R42, [R1+0x74] ;  /* 0x00007400012a7983 */ /* 0x0003620000300800 */
[----:B------:R-:W-:Y:S02]  /*4bc0*/  FMUL.FTZ R28, R28, c[0x0][0x2ec] ;  /* 0x0000bb001c1c7a20 */ /* 0x000fe40000410000 */
[----:B------:R-:W-:Y:S02]  /*4bd0*/  FFMA.FTZ R13, -R41, R41, 1 ;  /* 0x3f800000290d7423 */ /* 0x000fe40000010129 */
[----:B------:R-:W-:Y:S01]  /*4be0*/  FMUL.FTZ R25, R25, c[0x0][0x2ec] ;  /* 0x0000bb0019197a20 */ /* 0x000fe20000410000 */
[----:B------:R1:W5:Y:S01]  /*4bf0*/  LDL.LU R41, [R1+0x70] ;  /* 0x0000700001297983 */ /* 0x0003620000300800 */
[----:B------:R-:W-:Y:S02]  /*4c00*/  FMUL.FTZ R28, R6, R28 ;  /* 0x0000001c061c7220 */ /* 0x000fe40000410000 */
[----:B------:R-:W-:Y:S02]  /*4c10*/  FFMA.FTZ R6, -R40, R40, 1 ;  /* 0x3f80000028067423 */ /* 0x000fe40000010128 */
[----:B------:R-:W-:Y:S01]  /*4c20*/  FMUL.FTZ R25, R9, R25 ;  /* 0x0000001909197220 */ /* 0x000fe20000410000 */
        /* <DEDUP_REMOVED lines=16> */
[----:B------:R-:W-:Y:S02]  /*4d30*/  FMUL.FTZ R10, R36, R10 ;  /* 0x0000000a240a7220 */ /* 0x000fe40000410000 */
[----:B------:R-:W-:Y:S01]  /*4d40*/  FMUL.FTZ R11, R3, R11 ;  /* 0x0000000b030b7220 */ /* 0x000fe20000410000 */
[----:B------:R1:W5:Y:S01]  /*4d50*/  LDL.LU R37, [R1+0x60] ;  /* 0x0000600001257983 */ /* 0x0003620000300800 */
[----:B------:R-:W-:Y:S02]  /*4d60*/  FFMA.FTZ R18, -R2, R2, 1 ;  /* 0x3f80000002127423 */ /* 0x000fe40000010102 */
[----:B------:R-:W-:Y:S01]  /*4d70*/  FFMA.FTZ R34, -R163, R163, 1 ;  /* 0x3f800000a3227423 */ /* 0x000fe200000101a3 */
[----:B------:R1:W5:Y:S01]  /*4d80*/  LDL.LU R36, [R1+0x5c] ;  /* 0x00005c0001247983 */ /* 0x0003620000300800 */
[----:B------:R-:W-:Y:S02]  /*4d90*/  FMUL.FTZ R17, R245, R17 ;  /* 0x00000011f5117220 */ /* 0x000fe40000410000 */
[----:B------:R-:W-:Y:S01]  /*4da0*/  FMUL.FTZ R34, R34, c[0x0][0x2ec] ;  /* 0x0000bb0022227a20 */ /* 0x000fe20000410000 */
[----:B------:R1:W5:Y:S01]  /*4db0*/  LDL.LU R3, [R1+0x58] ;  /* 0x0000580001037983 */ /* 0x0003620000300800 */
[----:B------:R-:W-:Y:S02]  /*4dc0*/  FFMA.FTZ R35, -R165, R165, 1 ;  /* 0x3f800000a5237423 */ /* 0x000fe400000101a5 */
[----:B------:R-:W-:Y:S01]  /*4dd0*/  FMUL.FTZ R34, R17, R34 ;  /* 0x0000002211227220 */ /* 0x000fe20000410000 */
[----:B------:R1:W5:Y:S01]  /*4de0*/  LDL.LU R2, [R1+0x54] ;  /* 0x0000540001027983 */ /* 0x0003620000300800 */
[----:B------:R-:W-:Y:S02]  /*4df0*/  FFMA.FTZ R17, -R252, R252, 1 ;  /* 0x3f800000fc117423 */ /* 0x000fe400000101fc */
[----:B------:R-:W-:Y:S02]  /*4e00*/  FFMA.FTZ R19, -R243, R243, 1 ;  /* 0x3f800000f3137423 */ /* 0x000fe400000101f3 */
[----:B------:R-:W-:Y:S02]  /*4e10*/  FMUL.FTZ R16, R246, R16 ;  /* 0x00000010f6107220 */ /* 0x000fe40000410000 */
[----:B------:R-:W-:Y:S02]  /*4e20*/  FMUL.FTZ R35, R35, c[0x0][0x2ec] ;  /* 0x0000bb0023237a20 */ /* 0x000fe40000410000 */
[----:B------:R-:W-:Y:S02]  /*4e30*/  FMUL.FTZ R9, R9, c[0x0][0x2ec] ;  /* 0x0000bb0009097a20 */ /* 0x000fe40000410000 */
[----:B------:R-:W-:Y:S02]  /*4e40*/  FMUL.FTZ R18, R18, c[0x0][0x2ec] ;  /* 0x0000bb0012127a20 */ /* 0x000fe40000410000 */
[----:B------:R-:W-:Y:S02]  /*4e50*/  FMUL.FTZ R17, R17, c[0x0][0x2ec] ;  /* 0x0000bb0011117a20 */ /* 0x000fe40000410000 */
[----:B------:R-:W-:Y:S02]  /*4e60*/  FMUL.FTZ R19, R19, c[0x0][0x2ec] ;  /* 0x0000bb0013137a20 */ /* 0x000fe40000410000 */
[----:B------:R-:W-:Y:S02]  /*4e70*/  FMUL.FTZ R35, R16, R35 ;  /* 0x0000002310237220 */ /* 0x000fe40000410000 */
[----:B------:R-:W-:Y:S02]  /*4e80*/  FMUL.FTZ R9, R12, R9 ;  /* 0x000000090c097220 */ /* 0x000fe40000410000 */
[----:B------:R-:W-:Y:S02]  /*4e90*/  FMUL.FTZ R18, R0, R18 ;  /* 0x0000001200127220 */ /* 0x000fe40000410000 */
[----:B------:R-:W-:Y:S02]  /*4ea0*/  FMUL.FTZ R17, R4, R17 ;  /* 0x0000001104117220 */ /* 0x000fe40000410000 */
[----:B------:R-:W-:Y:S02]  /*4eb0*/  FMUL.FTZ R20, R10, R20 ;  /* 0x000000140a147220 */ /* 0x000fe40000410000 */
[----:B------:R-:W-:Y:S01]  /*4ec0*/  FMUL.FTZ R19, R11, R19 ;  /* 0x000000130b137220 */ /* 0x000fe20000410000 */
[----:B------:R-:W-:-:S05]  /*4ed0*/  @!P0 BRA `(.L_x_229) ;  /* 0x0000012000008947 */ /* 0x000fca0003800000 */
[----:B-1----:R-:W-:Y:S01]  /*4ee0*/  IMAD.MOV.U32 R0, RZ, RZ, c[0x0][0x190] ;  /* 0x00006400ff007624 */ /* 0x002fe200078e00ff */
        /* <DEDUP_REMOVED lines=17> */
.L_x_229:
[----:B-1----:R-:W-:Y:S02]  /*5000*/  F2FP.PACK_AB R16, R142, R144 ;  /* 0x000000908e10723e */ /* 0x002fe400000000ff */
        /* <DEDUP_REMOVED lines=32> */
[----:B-1----:R-:W-:Y:S05]  /*5210*/  IMAD.SHL.U32 R0, R229, 0x2, RZ ;  /* 0x00000002e5007824 */ /* 0x002fea00078e00ff */
[----:B-----5:R-:W-:Y:S04]  /*5220*/  LDSM.16.MT88.4 R4, [R2+0x13000] ;  /* 0x013000000204783b */ /* 0x020fe80000004200 */
[----:B------:R-:W1:Y:S04]  /*5230*/  LDSM.16.MT88.4 R8, [R0+0x6000] ;  /* 0x006000000008783b */ /* 0x000e680000004200 */
[----:B------:R-:W2:Y:S04]  /*5240*/  LDSM.16.MT88.4 R12, [R2+0x15000] ;  /* 0x01500000020c783b */ /* 0x000ea80000004200 */
[----:B------:R-:W3:Y:S04]  /*5250*/  LDSM.16.MT88.4 R16, [R0+0x7000] ;  /* 0x007000000010783b */ /* 0x000ee80000004200 */
[----:B------:R-:W4:Y:S04]  /*5260*/  LDSM.16.MT88.4 R20, [R0+0x8000] ;  /* 0x008000000014783b */ /* 0x000f280000004200 */
[----:B------:R-:W-:Y:S04]  /*5270*/  LDSM.16.MT88.4 R24, [R2+0x13800] ;  /* 0x013800000218783b */ /* 0x000fe80000004200 */
[----:B------:R-:W3:Y:S04]  /*5280*/  LDSM.16.MT88.4 R28, [R0+0x6400] ;  /* 0x00640000001c783b */ /* 0x000ee80000004200 */
[----:B------:R-:W3:Y:S04]  /*5290*/  LDSM.16.MT88.4 R32, [R2+0x15800] ;  /* 0x015800000220783b */ /* 0x000ee80000004200 */
[----:B------:R-:W3:Y:S04]  /*52a0*/  LDSM.16.MT88.4 R132, [R0+0x7400] ;  /* 0x007400000084783b */ /* 0x000ee80000004200 */
[----:B------:R-:W-:Y:S01]  /*52b0*/  LDSM.16.MT88.4 R136, [R2+0x16800] ;  /* 0x016800000288783b */ /* 0x000fe20000004200 */
[-C--:B-1----:R-:W-:Y:S08]  /*52c0*/  HMMA.16816.F32 R36, R4, R8.reuse, R36 ;  /* 0x000000080424723c */ /* 0x082ff00000001824 */
[C---:B--2---:R-:W-:Y:S08]  /*52d0*/  HMMA.16816.F32 R40, R12.reuse, R8, R40 ;  /* 0x000000080c28723c */ /* 0x044ff00000001828 */
[-C--:B------:R-:W-:Y:S08]  /*52e0*/  HMMA.16816.F32 R44, R12, R10.reuse, R44 ;  /* 0x0000000a0c2c723c */ /* 0x080ff0000000182c */
[C---:B------:R-:W-:Y:S01]  /*52f0*/  HMMA.16816.F32 R48, R4.reuse, R10, R48 ;  /* 0x0000000a0430723c */ /* 0x040fe20000001830 */
[----:B------:R-:W1:Y:S07]  /*5300*/  LDSM.16.MT88.4 R8, [R0+0x8400] ;  /* 0x008400000008783b */ /* 0x000e6e0000004200 */
[-C--:B---3--:R-:W-:Y:S08]  /*5310*/  HMMA.16816.F32 R52, R4, R16.reuse, R52 ;  /* 0x000000100434723c */ /* 0x088ff00000001834 */
[C---:B------:R-:W-:Y:S08]  /*5320*/  HMMA.16816.F32 R56, R12.reuse, R16, R56 ;  /* 0x000000100c38723c */ /* 0x040ff00000001838 */
[-C--:B------:R-:W-:Y:S08]  /*5330*/  HMMA.16816.F32 R60, R12, R18.reuse, R60 ;  /* 0x000000120c3c723c */ /* 0x080ff0000000183c */
[C---:B------:R-:W-:Y:S01]  /*5340*/  HMMA.16816.F32 R64, R4.reuse, R18, R64 ;  /* 0x000000120440723c */ /* 0x040fe20000001840 */
[----:B------:R-:W-:Y:S07]  /*5350*/  LDSM.16.MT88.4 R16, [R2+0x16000] ;  /* 0x016000000210783b */ /* 0x000fee0000004200 */
[-C--:B----4-:R-:W-:Y:S08]  /*5360*/  HMMA.16816.F32 R68, R4, R20.reuse, R68 ;  /* 0x000000140444723c */ /* 0x090ff00000001844 */
[C---:B------:R-:W-:Y:S08]  /*5370*/  HMMA.16816.F32 R72, R12.reuse, R20, R72 ;  /* 0x000000140c48723c */ /* 0x040ff00000001848 */
[-C--:B------:R-:W-:Y:S01]  /*5380*/  HMMA.16816.F32 R76, R12, R22.reuse, R76 ;  /* 0x000000160c4c723c */ /* 0x080fe2000000184c */
[----:B------:R-:W-:Y:S07]  /*5390*/  LDSM.16.MT88.4 R12, [R0+0x6800] ;  /* 0x00680000000c783b */ /* 0x000fee0000004200 */
[----:B------:R-:W-:Y:S01]  /*53a0*/  HMMA.16816.F32 R80, R4, R22, R80 ;  /* 0x000000160450723c */ /* 0x000fe20000001850 */
[----:B------:R-:W2:Y:S04]  /*53b0*/  LDSM.16.MT88.4 R4, [R2+0x14000] ;  /* 0x014000000204783b */ /* 0x000ea80000004200 */
        /* <DEDUP_REMOVED lines=16> */
[----:B------:R-:W1:Y:S04]  /*54c0*/  LDSM.16.MT88.4 R8, [R0+0x7c00] ;  /* 0x007c00000008783b */ /* 0x000e680000004200 */
[----:B------:R-:W1:Y:S03]  /*54d0*/  LDSM.16.MT88.4 R24, [R0+0x8c00] ;  /* 0x008c00000018783b */ /* 0x000e660000004200 */
[-C--:B--2---:R-:W-:Y:S01]  /*54e0*/  HMMA.16816.F32 R36, R4, R12.reuse, R36 ;  /* 0x0000000c0424723c */ /* 0x084fe20000001824 */
        /* <DEDUP_REMOVED lines=40> */
.L_x_230:
        /* <DEDUP_REMOVED lines=9> */
[----:B------:R-:W4:Y:S01]  /*5800*/  LDSM.16.MT88.4 R28, [R0+0xd000] ;  /* 0x00d00000001c783b */ /* 0x000f220000004200 */
[----:B------:R-:W-:Y:S03]  /*5810*/  UIADD3 UR4, UR4, -0x1, URZ ;  /* 0xffffffff04047890 */ /* 0x000fe6000fffe03f */
[----:B------:R-:W5:Y:S04]  /*5820*/  LDL R150, [R1+0x34] ;  /* 0x0000340001967983 */ /* 0x000f680000100800 */
[----:B------:R-:W-:Y:S04]  /*5830*/  LDSM.16.M88.4 R32, [R226] ;  /* 0x00000000e220783b */ /* 0x000fe80000000200 */
[----:B------:R-:W5:Y:S04]  /*5840*/  LDL R149, [R1+0x38] ;  /* 0x0000380001957983 */ /* 0x000f680000100800 */
[----:B------:R-:W1:Y:S04]  /*5850*/  LDSM.16.MT88.4 R132, [R0+0x9400] ;  /* 0x009400000084783b */ /* 0x000e680000004200 */
[----:B------:R1:W5:Y:S04]  /*5860*/  LDL R145, [R1+0xc] ;  /* 0x00000c0001917983 */ /* 0x0003680000100800 */
[----:B------:R-:W1:Y:S04]  /*5870*/  LDSM.16.MT88.4 R136, [R0+0xb400] ;  /* 0x00b400000088783b */ /* 0x000e680000004200 */
[----:B------:R1:W5:Y:S02]  /*5880*/  LDL R146, [R1] ;  /* 0x0000000001927983 */ /* 0x0003640000100800 */
[C---:B-12---:R-:W-:Y:S02]  /*5890*/  HMMA.16816.F32 R4, R24.reuse, R8, RZ ;  /* 0x000000081804723c */ /* 0x046fe400000018ff */
[----:B------:R-:W1:Y:S04]  /*58a0*/  LDSM.16.MT88.4 R140, [R0+0xd400] ;  /* 0x00d40000008c783b */ /* 0x000e680000004200 */
[----:B------:R2:W2:Y:S02]  /*58b0*/  LDL R147, [R1+0x4] ;  /* 0x0000040001937983 */ /* 0x0004a40000100800 */
[C---:B------:R-:W-:Y:S02]  /*58c0*/  HMMA.16816.F32 R8, R24.reuse, R10, RZ ;  /* 0x0000000a1808723c */ /* 0x040fe400000018ff */
[----:B------:R1:W2:Y:S06]  /*58d0*/  LDL R148, [R1+0x8] ;  /* 0x0000080001947983 */ /* 0x0002ac0000100800 */
[C---:B---3--:R-:W-:Y:S08]  /*58e0*/  HMMA.16816.F32 R12, R24.reuse, R16, RZ ;  /* 0x00000010180c723c */ /* 0x048ff000000018ff */
[C---:B------:R-:W-:Y:S08]  /*58f0*/  HMMA.16816.F32 R16, R24.reuse, R18, RZ ;  /* 0x000000121810723c */ /* 0x040ff000000018ff */
[C---:B----4-:R-:W-:Y:S08]  /*5900*/  HMMA.16816.F32 R20, R24.reuse, R28, RZ ;  /* 0x0000001c1814723c */ /* 0x050ff000000018ff */
[----:B------:R-:W-:Y:S01]  /*5910*/  HMMA.16816.F32 R24, R24, R30, RZ ;  /* 0x0000001e1818723c */ /* 0x000fe200000018ff */
[----:B------:R-:W-:Y:S07]  /*5920*/  LDSM.16.M88.4 R28, [R228] ;  /* 0x00000000e41c783b */ /* 0x000fee0000000200 */
[C---:B------:R-:W-:Y:S08]  /*5930*/  HMMA.16816.F32 R4, R32.reuse, R132, R4 ;  /* 0x000000842004723c */ /* 0x040ff00000001804 */
[C---:B------:R-:W-:Y:S01]  /*5940*/  HMMA.16816.F32 R8, R32.reuse, R134, R8 ;  /* 0x000000862008723c */ /* 0x040fe20000001808 */
[----:B------:R-:W3:Y:S07]  /*5950*/  LDSM.16.MT88.4 R132, [R0+0x9800] ;  /* 0x009800000084783b */ /* 0x000eee0000004200 */
[C---:B------:R-:W-:Y:S08]  /*5960*/  HMMA.16816.F32 R12, R32.reuse, R136, R12 ;  /* 0x00000088200c723c */ /* 0x040ff0000000180c */
[C---:B------:R-:W-:Y:S01]  /*5970*/  HMMA.16816.F32 R16, R32.reuse, R138, R16 ;  /* 0x0000008a2010723c */ /* 0x040fe20000001810 */
[----:B------:R-:W4:Y:S07]  /*5980*/  LDSM.16.MT88.4 R136, [R0+0xb800] ;  /* 0x00b800000088783b */ /* 0x000f2e0000004200 */
[C---:B-1----:R-:W-:Y:S08]  /*5990*/  HMMA.16816.F32 R20, R32.reuse, R140, R20 ;  /* 0x0000008c2014723c */ /* 0x042ff00000001814 */
[----:B------:R-:W-:Y:S01]  /*59a0*/  HMMA.16816.F32 R24, R32, R142, R24 ;  /* 0x0000008e2018723c */ /* 0x000fe20000001818 */
[----:B------:R-:W1:Y:S04]  /*59b0*/  LDSM.16.MT88.4 R32, [R0+0xd800] ;  /* 0x00d800000020783b */ /* 0x000e680000004200 */
[----:B------:R-:W-:Y:S03]  /*59c0*/  LDSM.16.MT88.4 R140, [R0+0xbc00] ;  /* 0x00bc0000008c783b */ /* 0x000fe60000004200 */
[C---:B---3--:R-:W-:Y:S08]  /*59d0*/  HMMA.16816.F32 R4, R28.reuse, R132, R4 ;  /* 0x000000841c04723c */ /* 0x048ff00000001804 */
[C---:B------:R-:W-:Y:S01]  /*59e0*/  HMMA.16816.F32 R8, R28.reuse, R134, R8 ;  /* 0x000000861c08723c */ /* 0x040fe20000001808 */
[----:B------:R-:W-:Y:S07]  /*59f0*/  LDSM.16.M88.4 R132, [R227] ;  /* 0x00000000e384783b */ /* 0x000fee0000000200 */
[C---:B----4-:R-:W-:Y:S08]  /*5a00*/  HMMA.16816.F32 R12, R28.reuse, R136, R12 ;  /* 0x000000881c0c723c */ /* 0x050ff0000000180c */
        /* <DEDUP_REMOVED lines=15> */
[----:B------:R-:W-:Y:S03]  /*5b00*/  LDSM.16.M88.4 R132, [R226+0x2000] ;  /* 0x00200000e284783b */ /* 0x000fe60000000200 */
[C---:B---3--:R-:W-:Y:S08]  /*5b10*/  HMMA.16816.F32 R4, R32.reuse, R136, R4 ;  /* 0x000000882004723c */ /* 0x048ff00000001804 */
[C---:B------:R-:W-:Y:S01]  /*5b20*/  HMMA.16816.F32 R8, R32.reuse, R138, R8 ;  /* 0x0000008a2008723c */ /* 0x040fe20000001808 */
[----:B------:R-:W3:Y:S07]  /*5b30*/  LDSM.16.MT88.4 R136, [R0+0xa400] ;  /* 0x00a400000088783b */ /* 0x000eee0000004200 */
[C---:B----4-:R-:W-:Y:S08]  /*5b40*/  HMMA.16816.F32 R12, R32.reuse, R140, R12 ;  /* 0x0000008c200c723c */ /* 0x050ff0000000180c */
        /* <DEDUP_REMOVED lines=24> */
[----:B------:R-:W1:Y:S06]  /*5cd0*/  LDSM.16.MT88.4 R28, [R0+0xec00] ;  /* 0x00ec0000001c783b */ /* 0x000e6c0000004200 */
[----:B-----5:R-:W-:Y:S01]  /*5ce0*/  @P0 IADD3 R32, P1, R150, UR6, RZ ;  /* 0x0000000696200c10 */ /* 0x020fe2000ff3e0ff */
[----:B------:R-:W-:Y:S01]  /*5cf0*/  @UP3 UIADD3 UR6, UP1, UR6, -0x100, URZ ;  /* 0xffffff0006063890 */ /* 0x000fe2000ff3e03f */
[C---:B---3--:R-:W-:Y:S05]  /*5d00*/  HMMA.16816.F32 R4, R132.reuse, R136, R4 ;  /* 0x000000888404723c */ /* 0x048fea0000001804 */
[----:B------:R-:W-:Y:S01]  /*5d10*/  @P0 IADD3.X R33, R149, UR5, RZ, P1, !PT ;  /* 0x0000000595210c10 */ /* 0x000fe20008ffe4ff */
[----:B------:R-:W-:Y:S01]  /*5d20*/  IMAD.MOV.U32 R149, RZ, RZ, c[0x0][0x1c0] ;  /* 0x00007000ff957624 */ /* 0x000fe200078e00ff */
[CC--:B------:R-:W-:Y:S01]  /*5d30*/  LEA R34, P1, R144.reuse, R232.reuse, 0x2 ;  /* 0x000000e890227211 */ /* 0x0c0fe200078210ff */
[C---:B------:R-:W-:Y:S01]  /*5d40*/  HMMA.16816.F32 R8, R132.reuse, R138, R8 ;  /* 0x0000008a8408723c */ /* 0x040fe20000001808 */
[----:B------:R-:W-:Y:S01]  /*5d50*/  @UP3 UIADD3.X UR5, UR5, -0x1, URZ, UP1, !UPT ;  /* 0xffffffff05053890 */ /* 0x000fe20008ffe43f */
[----:B------:R-:W3:Y:S02]  /*5d60*/  @P0 LDG.E R145, [R32.64] ;  /* 0x0000002220910981 */ /* 0x000ee4000c1e1900 */
[-C--:B------:R-:W-:Y:S01]  /*5d70*/  LEA.HI.X.SX32 R35, R144, R233.reuse, 0x2, P1 ;  /* 0x000000e990237211 */ /* 0x080fe200008f16ff */
[----:B------:R-:W-:Y:S01]  /*5d80*/  IMAD R149, R149, c[0x0][0x22c], RZ ;  /* 0x00008b0095957a24 */ /* 0x000fe200078e02ff */
[----:B------:R-:W5:Y:S02]  /*5d90*/  @P0 LDG.E R146, [R32.64+0xa0] ;  /* 0x0000a02220920981 */ /* 0x000f64000c1e1900 */
[C---:B----4-:R-:W-:Y:S02]  /*5da0*/  HMMA.16816.F32 R12, R132.reuse, R140, R12 ;  /* 0x0000008c840c723c */ /* 0x050fe4000000180c */
[----:B--2---:R-:W2:Y:S02]  /*5db0*/  @P0 LDG.E R147, [R32.64+0x80] ;  /* 0x0000802220930981 */ /* 0x004ea4000c1e1900 */
[----:B------:R-:W-:Y:S02]  /*5dc0*/  IMAD.SHL.U32 R149, R149, 0x20, RZ ;  /* 0x0000002095957824 */ /* 0x000fe400078e00ff */
[----:B------:R-:W4:Y:S02]  /*5dd0*/  @P0 LDG.E R148, [R32.64+0x20] ;  /* 0x0000202220940981 */ /* 0x000f24000c1e1900 */
        /* <DEDUP_REMOVED lines=9> */
[----:B-----5:R5:W-:Y:S04]  /*5e70*/  @P0 STL [R1], R146 ;  /* 0x0000009201000387 */ /* 0x020be80000100800 */
[----:B--2---:R2:W-:Y:S04]  /*5e80*/  @P0 STL [R1+0x4], R147 ;  /* 0x0000049301000387 */ /* 0x0045e80000100800 */
[----:B----4-:R4:W-:Y:S04]  /*5e90*/  @P0 STL [R1+0x8], R148 ;  /* 0x0000089401000387 */ /* 0x0109e80000100800 */
[----:B------:R-:W3:Y:S01]  /*5ea0*/  LDL R0, [R1+0x18] ;  /* 0x0000180001007983 */ /* 0x000ee20000100800 */
[----:B-1----:R-:W-:Y:S04]  /*5eb0*/  IMAD.MOV.U32 R145, RZ, RZ, c[0x0][0x1c0] ;  /* 0x00007000ff917624 */ /* 0x002fe800078e00ff */
[----:B------:R-:W-:Y:S04]  /*5ec0*/  IMAD R145, R145, c[0x0][0x22c], RZ ;  /* 0x00008b0091917a24 */ /* 0x000fe800078e02ff */
[----:B------:R-:W-:Y:S02]  /*5ed0*/  IMAD.SHL.U32 R145, R145, 0x10, RZ ;  /* 0x0000001091917824 */ /* 0x000fe400078e00ff */
[----:B-----5:R-:W-:Y:S03]  /*5ee0*/  IMAD.MOV.U32 R146, RZ, RZ, c[0x0][0x1c0] ;  /* 0x00007000ff927624 */ /* 0x020fe600078e00ff */
        /* <DEDUP_REMOVED lines=9> */
[----:B----4-:R-:W-:Y:S01]  /*5f80*/  IMAD.MOV.U32 R148, RZ, RZ, c[0x0][0x1c0] ;  /* 0x00007000ff947624 */ /* 0x010fe200078e00ff */
[-C--:B------:R-:W-:Y:S01]  /*5f90*/  LEA R4, P1, R146, R232.reuse, 0x2 ;  /* 0x000000e892047211 */ /* 0x080fe200078210ff */
[----:B------:R-:W-:Y:S02]  /*5fa0*/  IMAD R147, R147, c[0x0][0x22c], RZ ;  /* 0x00008b0093937a24 */ /* 0x000fe400078e02ff */
[----:B------:R-:W-:Y:S01]  /*5fb0*/  IMAD R148, R148, c[0x0][0x22c], RZ ;  /* 0x00008b0094947a24 */ /* 0x000fe200078e02ff */
[-C--:B------:R-:W-:Y:S01]  /*5fc0*/  LEA.HI.X.SX32 R5, R146, R233.reuse, 0x2, P1 ;  /* 0x000000e992057211 */ /* 0x080fe200008f16ff */
[----:B------:R-:W-:Y:S02]  /*5fd0*/  IMAD R147, R147, 0x30, RZ ;  /* 0x0000003093937824 */ /* 0x000fe400078e02ff */
[----:B------:R-:W-:Y:S02]  /*5fe0*/  IMAD R148, R148, 0x28, RZ ;  /* 0x0000002894947824 */ /* 0x000fe400078e02ff */
[----:B------:R2:W-:Y:S01]  /*5ff0*/  RED.E.ADD.F32.FTZ.RN.STRONG.GPU [R4.64], R7 ;  /* 0x000000070400798e */ /* 0x0005e2000c10e7a2 */
[----:B------:R-:W-:Y:S02]  /*6000*/  IMAD.MOV.U32 R146, RZ, RZ, c[0x0][0x1c0] ;  /* 0x00007000ff927624 */ /* 0x000fe400078e00ff */
[----:B------:R-:W-:Y:S01]  /*6010*/  IMAD.IADD R33, R144, 0x1, R33 ;  /* 0x0000000190217824 */ /* 0x000fe200078e0221 */
[----:B------:R4:W-:Y:S01]  /*6020*/  RED.E.ADD.F32.FTZ.RN.STRONG.GPU [R30.64], R8 ;  /* 0x000000081e00798e */ /* 0x0009e2000c10e7a2 */
[----:B------:R-:W-:Y:S04]  /*6030*/  IMAD R146, R146, c[0x0][0x22c], RZ ;  /* 0x00008b0092927a24 */ /* 0x000fe800078e02ff */
        /* <DEDUP_REMOVED lines=41> */
[-C--:B-----5:R-:W-:Y:S01]  /*62d0*/  LEA R4, P0, R139, R232.reuse, 0x2 ;  /* 0x000000e88b047211 */ /* 0x0a0fe200078010ff */
        /* <DEDUP_REMOVED lines=27> */
[CC--:B-----5:R-:W-:Y:S01]  /*6490*/  LEA R10, P3, R32.reuse, R232.reuse, 0x2 ;  /* 0x000000e8200a7211 */ /* 0x0e0fe200078610ff */
        /* <DEDUP_REMOVED lines=63> */
[----:B-----5:R-:W-:Y:S04]  /*6890*/  IMAD.MOV.U32 R3, RZ, RZ, R0 ;  /* 0x000000ffff037224 */ /* 0x020fe800078e0000 */
[C---:B------:R-:W-:Y:S08]  /*68a0*/  HMMA.16816.F32 R96, R4.reuse, R14, R96 ;  /* 0x0000000e0460723c */ /* 0x040ff00000001860 */
[-C--:B----4-:R-:W-:Y:S08]  /*68b0*/  HMMA.16816.F32 R100, R4, R20.reuse, R100 ;  /* 0x000000140464723c */ /* 0x090ff00000001864 */
        /* <DEDUP_REMOVED lines=20> */
.L_x_228:
        /* <DEDUP_REMOVED lines=235> */
.L_x_225:
        /* <DEDUP_REMOVED lines=11> */
.L_x_232:
[----:B------:R-:W-:Y:S05]  /*7960*/  EXIT ;  /* 0x000000000000794d */ /* 0x000fea0003800000 */
.L_x_234:
        /* <DEDUP_REMOVED lines=9> */
.L_x_672:


//--------------------- .text._ZN5flash44flash_bwd_dq_dk_dv_loop_seqk_parallel_kernelI23Flash_bwd_kernel_traitsILi96ELi64ELi128ELi8ELi2ELi4ELi4ELb1ELb0EN7cutlass6half_tE19Flash_kernel_traitsILi96ELi64ELi128ELi8ES3_EELb1ELb1ELb0ELb0ELb0ELb1ELb0EEEvNS_16Flash_bwd_paramsE --------------------------
	.section	.text._ZN5flash44flash_bwd_dq_dk_dv_loop_seqk_parallel_kernelI23Flash_bwd_kernel_traitsILi96ELi64ELi128ELi8ELi2ELi4ELi4ELb1ELb0EN7cutlass6half_tE19Flash_kernel_traitsILi96ELi64ELi128ELi8ES3_EELb1ELb1ELb0ELb0ELb0ELb1ELb0EEEvNS_16Flash_bwd_paramsE,"ax",@progbits
	.sectioninfo	@"SHI_REGISTERS=255"
	.align	128
        .global         _ZN5flash44flash_bwd_dq_dk_dv_loop_seqk_parallel_kernelI23Flash_bwd_kernel_traitsILi96ELi64ELi128ELi8ELi2ELi4ELi4ELb1ELb0EN7cutlass6half_tE19Flash_kernel_traitsILi96ELi64ELi128ELi8ES3_EELb1ELb1ELb0ELb0ELb0ELb1ELb0EEEvNS_16Flash_bwd_paramsE
        .type           _ZN5flash44flash_bwd_dq_dk_dv_loop_seqk_parallel_kernelI23Flash_bwd_kernel_traitsILi96ELi64ELi128ELi8ELi2ELi4ELi4ELb1ELb0EN7cutlass6half_tE19Flash_kernel_traitsILi96ELi64ELi128ELi8ES3_EELb1ELb1ELb0ELb0ELb0ELb1ELb0EEEvNS_16Flash_bwd_paramsE,@function
        .size           _ZN5flash44flash_bwd_dq_dk_dv_loop_seqk_parallel_kernelI23Flash_bwd_kernel_traitsILi96ELi64ELi128ELi8ELi2ELi4ELi4ELb1ELb0EN7cutlass6half_tE19Flash_kernel_traitsILi96ELi64ELi128ELi8ES3_EELb1ELb1ELb0ELb0ELb0ELb1ELb0EEEvNS_16Flash_bwd_paramsE,(.L_x_673 - _ZN5flash44flash_bwd_dq_dk_dv_loop_seqk_parallel_kernelI23Flash_bwd_kernel_traitsILi96ELi64ELi128ELi8ELi2ELi4ELi4ELb1ELb0EN7cutlass6half_tE19Flash_kernel_traitsILi96ELi64ELi128ELi8ES3_EELb1ELb1ELb0ELb0ELb0ELb1ELb0EEEvNS_16Flash_bwd_paramsE)
        .other          _ZN5flash44flash_bwd_dq_dk_dv_loop_seqk_parallel_kernelI23Flash_bwd_kernel_traitsILi96ELi64ELi128ELi8ELi2ELi4ELi4ELb1ELb0EN7cutlass6half_tE19Flash_kernel_traitsILi96ELi64ELi128ELi8ES3_EELb1ELb1ELb0ELb0ELb0ELb1ELb0EEEvNS_16Flash_bwd_paramsE,@"STO_CUDA_ENTRY STV_DEFAULT"
_ZN5flash44flash_bwd_dq_dk_dv_loop_seqk_parallel_kernelI23Flash_bwd_kernel_traitsILi96ELi64ELi128ELi8ELi2ELi4ELi4ELb1ELb0EN7cutlass6half_tE19Flash_kernel_traitsILi96ELi64ELi128ELi8ES3_EELb1ELb1ELb0ELb0ELb0ELb1ELb0EEEvNS_16Flash_bwd_paramsE:
.text._ZN5flash44flash_bwd_dq_dk_dv_loop_seqk_parallel_kernelI23Flash_bwd_kernel_traitsILi96ELi64ELi128ELi8ELi2ELi4ELi4ELb1ELb0EN7cutlass6half_tE19Flash_kernel_traitsILi96ELi64ELi128ELi8ES3_EELb1ELb1ELb0ELb0ELb0ELb1ELb0EEEvNS_16Flash_bwd_paramsE:
        /* <DEDUP_REMOVED lines=49> */
[----:B------:R-:W-:Y:S01]  /*0310*/  LOP3.LUT R8, R4, 0xffffffe0, RZ, 0xc0, !PT ;  /* 0xffffffe004087812 */ /* 0x000fe200078ec0ff */
        /* <DEDUP_REMOVED lines=23> */
[--C-:B------:R-:W-:Y:S01]  /*0490*/  SHF.R.S32.HI R0, RZ, 0x5, R4.reuse ;  /* 0x00000005ff007819 */ /* 0x100fe20000011404 */
[----:B------:R-:W-:Y:S01]  /*04a0*/  ULDC UR58, c[0x0][0x1c8] ;  /* 0x00007200003a7ab9 */ /* 0x000fe20000000800 */
[----:B------:R-:W-:Y:S01]  /*04b0*/  SHF.R.S32.HI R2, RZ, 0x1f, R4 ;  /* 0x0000001fff027819 */ /* 0x000fe20000011404 */
[----:B------:R-:W-:Y:S01]  /*04c0*/  ULDC.U8 UR8, c[0x0][0x3d0] ;  /* 0x0000f40000087ab9 */ /* 0x000fe20000000000 */
[----:B------:R-:W-:Y:S01]  /*04d0*/  LEA.HI R247, R3, R8, RZ, 0x2 ;  /* 0x0000000803f77211 */ /* 0x000fe200078f10ff */
[----:B------:R-:W-:Y:S01]  /*04e0*/  IMAD R5, R0, 0x8, R5 ;  /* 0x0000000800057824 */ /* 0x000fe200078e0205 */
[-C--:B------:R-:W-:Y:S01]  /*04f0*/  LEA.HI R4, R4, R0.reuse, RZ, 0x1 ;  /* 0x0000000004047211 */ /* 0x080fe200078f08ff */
[----:B------:R-:W-:Y:S01]  /*0500*/  ULDC UR52, c[0x0][0x224] ;  /* 0x0000890000347ab9 */ /* 0x000fe20000000800 */
[----:B------:R-:W-:Y:S01]  /*0510*/  LEA.HI R2, R2, R0, RZ, 0x2 ;  /* 0x0000000002027211 */ /* 0x000fe200078f10ff */
[----:B------:R-:W-:Y:S01]  /*0520*/  @UP5 UIMAD UR56, UR30, UR51, URZ ;  /* 0x000000331e3852a4 */ /* 0x000fe2000f8e023f */
[----:B------:R-:W-:Y:S01]  /*0530*/  SHF.R.S32.HI R3, RZ, 0x3, R12 ;  /* 0x00000003ff037819 */ /* 0x000fe2000001140c */
[----:B------:R-:W-:Y:S01]  /*0540*/  ULDC.64 UR12, c[0x0][0x118] ;  /* 0x00004600000c7ab9 */ /* 0x000fe20000000a00 */
[----:B------:R-:W-:Y:S01]  /*0550*/  LOP3.LUT R4, R4, 0xfffffffe, RZ, 0xc0, !PT ;  /* 0xfffffffe04047812 */ /* 0x000fe200078ec0ff */
[----:B------:R-:W-:Y:S01]  /*0560*/  ULOP3.LUT UR58, UR35, UR58, URZ, 0x3c, !UPT ;  /* 0x0000003a233a7292 */ /* 0x000fe2000f8e3c3f */
[----:B------:R-:W-:Y:S01]  /*0570*/  LOP3.LUT R2, R2, 0xfffffffc, RZ, 0xc0, !PT ;  /* 0xfffffffc02027812 */ /* 0x000fe200078ec0ff */
[----:B------:R-:W-:Y:S01]  /*0580*/  IMAD.SHL.U32 R3, R3, 0x40, RZ ;  /* 0x0000004003037824 */ /* 0x000fe200078e00ff */
[----:B------:R-:W-:Y:S01]  /*0590*/  LEA.HI R6, R11, R11, RZ, 0x1 ;  /* 0x0000000b0b067211 */ /* 0x000fe200078f08ff */
[C---:B------:R-:W-:Y:S01]  /*05a0*/  IMAD.IADD R19, R0.reuse, 0x1, -R4 ;  /* 0x0000000100137824 */ /* 0x040fe200078e0a04 */
[----:B------:R-:W-:Y:S01]  /*05b0*/  SHF.R.S32.HI R8, RZ, 0x1f, R9 ;  /* 0x0000001fff087819 */ /* 0x000fe20000011409 */
[----:B------:R-:W-:Y:S01]  /*05c0*/  IMAD.IADD R10, R0, 0x1, -R2 ;  /* 0x00000001000a7824 */ /* 0x000fe200078e0a02 */
[----:B------:R-:W-:Y:S01]  /*05d0*/  LOP3.LUT R0, R3, 0xc0, RZ, 0xc0, !PT ;  /* 0x000000c003007812 */ /* 0x000fe200078ec0ff */
[----:B------:R-:W-:Y:S01]  /*05e0*/  USHF.R.S32.HI UR59, URZ, 0x1f, UR35 ;  /* 0x0000001f3f3b7899 */ /* 0x000fe20008011423 */
[----:B------:R-:W-:Y:S01]  /*05f0*/  LOP3.LUT R2, R6, 0x7fffffe, RZ, 0xc0, !PT ;  /* 0x07fffffe06027812 */ /* 0x000fe200078ec0ff */
[----:B------:R-:W-:Y:S01]  /*0600*/  STL [R1+0x2c], R19 ;  /* 0x00002c1301007387 */ /* 0x000fe20000100800 */
[----:B------:R-:W-:Y:S01]  /*0610*/  SHF.R.U32.HI R4, RZ, 0x3, R0 ;  /* 0x00000003ff047819 */ /* 0x000fe20000011600 */
[----:B------:R-:W-:Y:S01]  /*0620*/  UISETP.NE.AND UP6, UPT, UR8, URZ, UPT ;  /* 0x0000003f0800728c */ /* 0x000fe2000bfc5270 */
[----:B------:R-:W-:Y:S01]  /*0630*/  LOP3.LUT R3, R0, 0x18, R22, 0xf8, !PT ;  /* 0x0000001800037812 */ /* 0x000fe200078ef816 */
[----:B------:R-:W-:Y:S01]  /*0640*/  IMAD.IADD R2, R11, 0x1, -R2 ;  /* 0x000000010b027824 */ /* 0x000fe200078e0a02 */
[-C--:B------:R-:W-:Y:S01]  /*0650*/  LEA.HI R8, R8, R9.reuse, RZ, 0x3 ;  /* 0x0000000908087211 */ /* 0x080fe200078f18ff */
[----:B------:R-:W-:Y:S01]  /*0660*/  IMAD R0, R20, 0x4, R13 ;  /* 0x0000000414007824 */ /* 0x000fe200078e020d */
[----:B------:R-:W-:Y:S01]  /*0670*/  LOP3.LUT R3, R3, R4, RZ, 0x3c, !PT ;  /* 0x0000000403037212 */ /* 0x000fe200078e3cff */
[----:B------:R-:W-:Y:S01]  /*0680*/  STL [R1+0x30], R22 ;  /* 0x0000301601007387 */ /* 0x000fe20000100800 */
[----:B------:R-:W-:Y:S01]  /*0690*/  LOP3.LUT P4, RZ, R7, 0x2, RZ, 0xc0, !PT ;  /* 0x0000000207ff7812 */ /* 0x000fe2000788c0ff */
[----:B------:R-:W-:Y:S01]  /*06a0*/  IMAD R17, R0, 0x8, R2 ;  /* 0x0000000800117824 */ /* 0x000fe200078e0202 */
[----:B------:R-:W-:Y:S01]  /*06b0*/  LEA.HI R0, R9, R9, RZ, 0x1 ;  /* 0x0000000909007211 */ /* 0x000fe200078f08ff */
[----:B------:R-:W-:Y:S01]  /*06c0*/  IMAD.U32 R3, R5, 0x20, R3 ;  /* 0x0000002005037824 */ /* 0x000fe200078e0003 */
[----:B------:R-:W-:Y:S01]  /*06d0*/  LOP3.LUT R2, R8, 0xfffffff8, RZ, 0xc0, !PT ;  /* 0xfffffff808027812 */ /* 0x000fe200078ec0ff */
[----:B------:R-:W-:Y:S01]  /*06e0*/  STL [R1+0x28], R20 ;  /* 0x0000281401007387 */ /* 0x000fe20000100800 */
[----:B------:R-:W-:Y:S01]  /*06f0*/  LOP3.LUT R4, R0, 0x7fffffe, RZ, 0xc0, !PT ;  /* 0x07fffffe00047812 */ /* 0x000fe200078ec0ff */
[----:B------:R-:W-:Y:S01]  /*0700*/  USHF.R.S32.HI UR61, URZ, 0x1f, UR30 ;  /* 0x0000001f3f3d7899 */ /* 0x000fe2000801141e */
[----:B------:R-:W-:Y:S01]  /*0710*/  SHF.R.S32.HI R247, RZ, 0x2, R247 ;  /* 0x00000002fff77819 */ /* 0x000fe200000114f7 */
[----:B------:R1:W-:Y:S01]  /*0720*/  STL [R1+0x20], R3 ;  /* 0x0000200301007387 */ /* 0x0003e20000100800 */
[C---:B------:R-:W-:Y:S01]  /*0730*/  IMAD.IADD R14, R9.reuse, 0x1, -R2 ;  /* 0x00000001090e7824 */ /* 0x040fe200078e0a02 */
[----:B------:R-:W-:Y:S01]  /*0740*/  USHF.R.S32.HI UR60, URZ, 0x1f, UR35 ;  /* 0x0000001f3f3c7899 */ /* 0x000fe20008011423 */
[----:B------:R-:W-:Y:S01]  /*0750*/  IMAD.IADD R15, R9, 0x1, -R4 ;  /* 0x00000001090f7824 */ /* 0x000fe200078e0a04 */
[--C-:B------:R-:W-:Y:S01]  /*0760*/  SHF.R.S32.HI R4, RZ, 0x1, R0.reuse ;  /* 0x00000001ff047819 */ /* 0x100fe20000011400 */
[----:B------:R-:W-:Y:S01]  /*0770*/  IMAD R247, R19, 0x10, R247 ;  /* 0x0000001013f77824 */ /* 0x000fe200078e02f7 */
[----:B------:R-:W-:Y:S01]  /*0780*/  SHF.R.S32.HI R0, RZ, 0x1f, R0 ;  /* 0x0000001fff007819 */ /* 0x000fe20000011400 */
[----:B------:R-:W-:-:S02]  /*0790*/  UIMAD.WIDE.U32 UR42, UR36, UR44, URZ ;  /* 0x0000002c242a72a5 */ /* 0x000fc4000f8e003f */
[----:B------:R-:W-:Y:S01]  /*07a0*/  UIMAD UR53, UR37, UR44, URZ ;  /* 0x0000002c253572a4 */ /* 0x000fe2000f8e023f */
[----:B------:R-:W-:Y:S01]  /*07b0*/  LEA.HI R2, R0, R4, RZ, 0x2 ;  /* 0x0000000400027211 */ /* 0x000fe200078f10ff */
[----:B------:R-:W-:Y:S01]  /*07c0*/  USHF.R.S32.HI UR55, URZ, 0x1f, UR48 ;  /* 0x0000001f3f377899 */ /* 0x000fe20008011430 */
[----:B------:R-:W-:Y:S01]  /*07d0*/  SHF.R.S32.HI R0, RZ, 0x1, R6 ;  /* 0x00000001ff007819 */ /* 0x000fe20000011406 */
[----:B------:R-:W-:Y:S01]  /*07e0*/  UIMAD UR52, UR5, UR52, URZ ;  /* 0x00000034053472a4 */ /* 0x000fe2000f8e023f */
[C---:B------:R-:W-:Y:S01]  /*07f0*/  LEA.HI R6, R7.reuse, R7, RZ, 0x1 ;  /* 0x0000000707067211 */ /* 0x040fe200078f08ff */
[----:B------:R-:W-:Y:S01]  /*0800*/  @!UP5 UIMAD UR51, UR6, UR51, URZ ;  /* 0x000000330633d2a4 */ /* 0x000fe2000f8e023f */
[C---:B------:R-:W-:Y:S01]  /*0810*/  LOP3.LUT P6, RZ, R0.reuse, 0x2, RZ, 0xc0, !PT ;  /* 0x0000000200ff7812 */ /* 0x040fe200078cc0ff */
[----:B------:R-:W-:Y:S01]  /*0820*/  IMAD.SHL.U32 R0, R0, 0x40, RZ ;  /* 0x0000004000007824 */ /* 0x000fe200078e00ff */
[----:B------:R-:W-:Y:S02]  /*0830*/  USHF.R.S32.HI UR50, URZ, 0x1f, UR46 ;  /* 0x0000001f3f327899 */ /* 0x000fe4000801142e */
[----:B------:R-:W-:Y:S01]  /*0840*/  SEL R222, R230, 0xffffffe0, !P6 ;  /* 0xffffffe0e6de7807 */ /* 0x000fe20007000000 */
[----:B------:R-:W-:Y:S01]  /*0850*/  USHF.R.S32.HI UR49, URZ, 0x1f, UR41 ;  /* 0x0000001f3f317899 */ /* 0x000fe20008011429 */
[----:B------:R-:W-:Y:S01]  /*0860*/  LOP3.LUT R0, R0, 0xc0, RZ, 0xc0, !PT ;  /* 0x000000c000007812 */ /* 0x000fe200078ec0ff */
[----:B------:R-:W-:Y:S01]  /*0870*/  UMOV UR40, 0xffffd000 ;  /* 0xffffd00000287882 */ /* 0x000fe20000000000 */
[----:B-1----:R-:W-:-:S04]  /*0880*/  LOP3.LUT R3, R7, 0x1, RZ, 0xc0, !PT ;  /* 0x0000000107037812 */ /* 0x002fc800078ec0ff */
[----:B------:R-:W-:Y:S01]  /*0890*/  ISETP.NE.U32.AND P5, PT, R3, 0x1, PT ;  /* 0x000000010300780c */ /* 0x000fe20003fa5070 */
[----:B------:R-:W-:-:S03]  /*08a0*/  IMAD.SHL.U32 R3, R11, 0x40, RZ ;  /* 0x000000400b037824 */ /* 0x000fc600078e00ff */
[----:B------:R-:W-:Y:S02]  /*08b0*/  SEL R236, R236, 0x10, !P5 ;  /* 0x00000010ecec7807 */ /* 0x000fe40006800000 */
[----:B------:R-:W-:Y:S02]  /*08c0*/  LOP3.LUT R5, R3, 0x1c0, RZ, 0xc0, !PT ;  /* 0x000001c003057812 */ /* 0x000fe400078ec0ff */
[----:B------:R-:W-:Y:S01]  /*08d0*/  LOP3.LUT R3, R2, 0xfffffffc, RZ, 0xc0, !PT ;  /* 0xfffffffc02037812 */ /* 0x000fe200078ec0ff */
[----:B------:R-:W-:-:S04]  /*08e0*/  IMAD.SHL.U32 R2, R10, 0x10, RZ ;  /* 0x000000100a027824 */ /* 0x000fc800078e00ff */
[----:B------:R-:W-:Y:S01]  /*08f0*/  IMAD.IADD R9, R4, 0x1, -R3 ;  /* 0x0000000104097824 */ /* 0x000fe200078e0a03 */
[----:B------:R-:W-:Y:S02]  /*0900*/  LOP3.LUT R3, R0, 0x8, R12, 0xf8, !PT ;  /* 0x0000000800037812 */ /* 0x000fe400078ef80c */
[----:B------:R-:W-:Y:S02]  /*0910*/  SHF.R.U32.HI R0, RZ, 0x3, R0 ;  /* 0x00000003ff007819 */ /* 0x000fe40000011600 */
[----:B------:R-:W-:Y:S02]  /*0920*/  LOP3.LUT R2, R5, 0x30, R2, 0xf8, !PT ;  /* 0x0000003005027812 */ /* 0x000fe400078ef802 */
[----:B------:R-:W-:Y:S01]  /*0930*/  LOP3.LUT R221, R3, R0, RZ, 0x3c, !PT ;  /* 0x0000000003dd7212 */ /* 0x000fe200078e3cff */
[----:B------:R-:W-:Y:S01]  /*0940*/  IMAD.SHL.U32 R3, R20, 0x20, RZ ;  /* 0x0000002014037824 */ /* 0x000fe200078e00ff */
[----:B------:R-:W-:Y:S02]  /*0950*/  LOP3.LUT R0, R6, 0x3fffffe, RZ, 0xc0, !PT ;  /* 0x03fffffe06007812 */ /* 0x000fe400078ec0ff */
[----:B------:R-:W-:Y:S01]  /*0960*/  LOP3.LUT R4, R2, 0x8, R12, 0xf8, !PT ;  /* 0x0000000802047812 */ /* 0x000fe200078ef80c */
[----:B------:R-:W-:Y:S01]  /*0970*/  IMAD.U32 R221, R17, 0x20, R221 ;  /* 0x0000002011dd7824 */ /* 0x000fe200078e00dd */
[----:B------:R-:W-:Y:S01]  /*0980*/  SHF.R.U32.HI R2, RZ, 0x3, R5 ;  /* 0x00000003ff027819 */ /* 0x000fe20000011605 */
[----:B------:R-:W-:-:S02]  /*0990*/  IMAD.IADD R5, R7, 0x1, -R0 ;  /* 0x0000000107057824 */ /* 0x000fc400078e0a00 */
[----:B------:R-:W-:Y:S01]  /*09a0*/  IMAD.SHL.U32 R0, R7, 0x40, RZ ;  /* 0x0000004007007824 */ /* 0x000fe200078e00ff */
[----:B------:R-:W-:Y:S01]  /*09b0*/  LOP3.LUT R11, R4, R2, RZ, 0x3c, !PT ;  /* 0x00000002040b7212 */ /* 0x000fe200078e3cff */
[----:B------:R-:W-:Y:S01]  /*09c0*/  IMAD.SHL.U32 R4, R16, 0x2, RZ ;  /* 0x0000000210047824 */ /* 0x000fe200078e00ff */
[----:B------:R-:W-:Y:S01]  /*09d0*/  SHF.R.S32.HI R2, RZ, 0x3, R8 ;  /* 0x00000003ff027819 */ /* 0x000fe20000011408 */
[----:B------:R-:W-:Y:S01]  /*09e0*/  IMAD.SHL.U32 R221, R221, 0x2, RZ ;  /* 0x00000002dddd7824 */ /* 0x000fe200078e00ff */
[----:B------:R-:W-:-:S03]  /*09f0*/  LOP3.LUT R0, R0, 0x1c0, RZ, 0xc0, !PT ;  /* 0x000001c000007812 */ /* 0x000fc600078ec0ff */
        /* <DEDUP_REMOVED lines=8> */
[----:B------:R-:W-:Y:S01]  /*0a80*/  SHF.R.S32.HI R0, RZ, 0x1, R6 ;  /* 0x00000001ff007819 */ /* 0x000fe20000011406 */
[----:B------:R-:W-:Y:S01]  /*0a90*/  IMAD.U32 R3, RZ, RZ, UR15 ;  /* 0x0000000fff037e24 */ /* 0x000fe2000f8e00ff */
[----:B------:R-:W-:-:S02]  /*0aa0*/  SHF.R.S32.HI R2, RZ, 0x7, R18 ;  /* 0x00000007ff027819 */ /* 0x000fc40000011412 */
[C---:B------:R-:W-:Y:S01]  /*0ab0*/  LOP3.LUT P3, RZ, R0.reuse, 0x2, RZ, 0xc0, !PT ;  /* 0x0000000200ff7812 */ /* 0x040fe2000786c0ff */
[----:B------:R-:W-:Y:S02]  /*0ac0*/  IMAD.SHL.U32 R0, R0, 0x40, RZ ;  /* 0x0000004000007824 */ /* 0x000fe400078e00ff */
[----:B------:R-:W-:Y:S01]  /*0ad0*/  IMAD R3, R2, 0x1000, R4 ;  /* 0x0000100002037824 */ /* 0x000fe200078e0204 */
        /* <DEDUP_REMOVED lines=47> */
.L_x_263:
[----:B------:R-:W-:Y:S02]  /*0dd0*/  ULDC.64 UR4, c[0x0][0x240] ;  /* 0x0000900000047ab9 */ /* 0x000fe40000000a00 */
[----:B------:R-:W-:Y:S02]  /*0de0*/  UISETP.NE.U32.AND UP1, UPT, URZ, UR4, UPT ;  /* 0x000000043f00728c */ /* 0x000fe4000bf25070 */
[----:B------:R-:W-:Y:S02]  /*0df0*/  USHF.L.U32 UR14, UR30, 0x2, URZ ;  /* 0x000000021e0e7899 */ /* 0x000fe4000800063f */
[----:B------:R-:W-:Y:S02]  /*0e00*/  USHF.R.S32.HI UR39, URZ, 0x1f, UR30 ;  /* 0x0000001f3f277899 */ /* 0x000fe4000801141e */
[----:B------:R-:W-:-:S02]  /*0e10*/  UISETP.NE.AND.EX UP1, UPT, URZ, UR5, UPT, UP1 ;  /* 0x000000053f00728c */ /* 0x000fc4000bf25310 */
[----:B------:R-:W-:Y:S02]  /*0e20*/  ULDC.64 UR8, c[0x0][0x250] ;  /* 0x0000940000087ab9 */ /* 0x000fe40000000a00 */
[----:B------:R-:W-:Y:S02]  /*0e30*/  UISETP.NE.U32.AND UP3, UPT, URZ, UR8, UPT ;  /* 0x000000083f00728c */ /* 0x000fe4000bf65070 */
[----:B------:R-:W-:Y:S01]  /*0e40*/  USHF.L.U64.HI UR10, UR30, 0x2, UR39 ;  /* 0x000000021e0a7899 */ /* 0x000fe20008010227 */
[----:B------:R-:W-:Y:S01]  /*0e50*/  PLOP3.LUT P2, PT, PT, PT, UP1, 0x80, 0x0 ;  /* 0x000000000000781c */ /* 0x000fe20003f4f018 */
[----:B------:R-:W-:Y:S02]  /*0e60*/  UIADD3 UR4, UP0, UR14, UR4, URZ ;  /* 0x000000040e047290 */ /* 0x000fe4000ff1e03f */
[----:B------:R-:W-:Y:S02]  /*0e70*/  UISETP.NE.AND.EX UP3, UPT, URZ, UR9, UPT, UP3 ;  /* 0x000000093f00728c */ /* 0x000fe4000bf65330 */
[----:B------:R-:W-:-:S02]  /*0e80*/  UIADD3.X UR5, UR10, UR5, URZ, UP0, !UPT ;  /* 0x000000050a057290 */ /* 0x000fc400087fe43f */
[----:B-1----:R-:W-:Y:S01]  /*0e90*/  IMAD.U32 R4, RZ, RZ, UR4 ;  /* 0x00000004ff047e24 */ /* 0x002fe2000f8e00ff */
[----:B------:R-:W-:Y:S01]  /*0ea0*/  ULDC.U8 UR11, c[0x0][0x312] ;  /* 0x0000c480000b7ab9 */ /* 0x000fe20000000000 */
[----:B------:R-:W-:Y:S01]  /*0eb0*/  PLOP3.LUT P0, PT, PT, PT, UP3, 0x80, 0x0 ;  /* 0x000000000000781c */ /* 0x000fe20003f0f038 */
[----:B------:R-:W-:Y:S01]  /*0ec0*/  ULDC.64 UR6, c[0x0][0x248] ;  /* 0x0000920000067ab9 */ /* 0x000fe20000000a00 */
[----:B------:R-:W-:Y:S01]  /*0ed0*/  IMAD.U32 R5, RZ, RZ, UR5 ;  /* 0x00000005ff057e24 */ /* 0x000fe2000f8e00ff */
[----:B------:R-:W-:Y:S02]  /*0ee0*/  UISETP.NE.AND UP4, UPT, UR11, URZ, UPT ;  /* 0x0000003f0b00728c */ /* 0x000fe4000bf85270 */
[----:B------:R-:W-:Y:S02]  /*0ef0*/  @UP3 UIADD3 UR4, UP0, UR14, UR8, URZ ;  /* 0x000000080e043290 */ /* 0x000fe4000ff1e03f */
[----:B------:R1:W2:Y:S01]  /*0f00*/  @P2 LDG.E R8, [R4.64] ;  /* 0x0000000c04082981 */ /* 0x0002a2000c1e1900 */
[----:B------:R-:W-:-:S02]  /*0f10*/  UISETP.EQ.U32.AND UP2, UPT, URZ, UR6, UPT ;  /* 0x000000063f00728c */ /* 0x000fc4000bf42070 */
        /* <DEDUP_REMOVED lines=32> */
.L_x_235:
        /* <DEDUP_REMOVED lines=59> */
.L_x_237:
        /* <DEDUP_REMOVED lines=8> */
[----:B------:R-:W-:-:S04]  /*1550*/  UIMAD UR6, UR6, UR4, URZ ;  /* 0x00000004060672a4 */ /* 0x000fc8000f8e023f */
[----:B------:R-:W-:-:S03]  /*1560*/  UIMAD UR8, UR21, UR5, UR6 ;  /* 0x00000005150872a4 */ /* 0x000fc6000f8e0206 */
[----:B------:R-:W-:Y:S02]  /*1570*/  ULDC.64 UR6, c[0x0][0x188] ;  /* 0x0000620000067ab9 */ /* 0x000fe40000000a00 */
[----:B------:R-:W-:-:S04]  /*1580*/  UIMAD UR5, UR39, UR6, URZ ;  /* 0x00000006270572a4 */ /* 0x000fc8000f8e023f */
[----:B------:R-:W-:Y:S02]  /*1590*/  UIMAD UR7, UR30, UR7, UR5 ;  /* 0x000000071e0772a4 */ /* 0x000fe4000f8e0205 */
[----:B------:R-:W-:-:S04]  /*15a0*/  UIMAD.WIDE.U32 UR4, UR21, UR4, URZ ;  /* 0x00000004150472a5 */ /* 0x000fc8000f8e003f */
[----:B------:R-:W-:-:S04]  /*15b0*/  UIADD3 UR5, UR5, UR8, URZ ;  /* 0x0000000805057290 */ /* 0x000fc8000fffe03f */
[----:B------:R-:W-:-:S04]  /*15c0*/  UIMAD.WIDE.U32 UR4, UR30, UR6, UR4 ;  /* 0x000000061e0472a5 */ /* 0x000fc8000f8e0004 */
[----:B------:R-:W-:-:S03]  /*15d0*/  UIADD3 UR29, UR5, UR7, URZ ;  /* 0x00000007051d7290 */ /* 0x000fc6000fffe03f */
[----:B------:R-:W-:Y:S02]  /*15e0*/  UMOV UR28, UR4 ;  /* 0x00000004001c7c82 */ /* 0x000fe40008000000 */
.L_x_238:
[----:B------:R-:W-:Y:S01]  /*15f0*/  IABS R6, c[0x0][0x1c8] ;  /* 0x0000720000067a13 */ /* 0x000fe20000000000 */
[----:B------:R-:W-:Y:S01]  /*1600*/  ULDC.64 UR6, c[0x0][0x370] ;  /* 0x0000dc0000067ab9 */ /* 0x000fe20000000a00 */
[----:B------:R-:W-:Y:S01]  /*1610*/  ISETP.NE.AND P2, PT, RZ, c[0x0][0x1c8], PT ;  /* 0x00007200ff007a0c */ /* 0x000fe20003f45270 */
[----:B------:R-:W-:Y:S01]  /*1620*/  @UP2 UIMAD.WIDE.U32 UR4, UR11, UR6, URZ ;  /* 0x000000060b0422a5 */ /* 0x000fe2000f8e003f */
[----:B------:R-:W1:Y:S01]  /*1630*/  I2F.RP R4, R6 ;  /* 0x0000000600047306 */ /* 0x000e620000209400 */
[----:B------:R-:W-:Y:S02]  /*1640*/  ULDC UR8, c[0x0][0x224] ;  /* 0x0000890000087ab9 */ /* 0x000fe40000000800 */
        /* <DEDUP_REMOVED lines=26> */
[----:B------:R-:W-:Y:S01]  /*17f0*/  IABS R0, UR35 ;  /* 0x0000002300007c13 */ /* 0x000fe20008000000 */
[----:B------:R-:W-:-:S02]  /*1800*/  USEL UR15, UR4, URZ, UP6 ;  /* 0x0000003f040f7287 */ /* 0x000fc4000b000000 */
[----:B------:R-:W-:Y:S01]  /*1810*/  IMAD.HI.U32 R3, R5, R3, R4 ;  /* 0x0000000305037227 */ /* 0x000fe200078e0004 */
[----:B------:R-:W-:Y:S02]  /*1820*/  UIMAD UR7, UR8, UR7, UR5 ;  /* 0x00000007080772a4 */ /* 0x000fe4000f8e0205 */
[----:B------:R-:W-:Y:S02]  /*1830*/  USHF.L.U64.HI UR4, UR30, 0x7, UR39 ;  /* 0x000000071e047899 */ /* 0x000fe40008010227 */
[----:B------:R-:W-:Y:S01]  /*1840*/  USHF.L.U32 UR8, UR30, 0x7, URZ ;  /* 0x000000071e087899 */ /* 0x000fe2000800063f */
[----:B------:R-:W-:Y:S01]  /*1850*/  IMAD.HI.U32 R3, R3, R0, RZ ;  /* 0x0000000003037227 */ /* 0x000fe200078e00ff */
[----:B------:R-:W-:Y:S02]  /*1860*/  USEL UR5, UR4, URZ, UP1 ;  /* 0x0000003f04057287 */ /* 0x000fe40008800000 */
[----:B------:R-:W-:Y:S01]  /*1870*/  USEL UR4, UR8, URZ, UP1 ;  /* 0x0000003f08047287 */ /* 0x000fe20008800000 */
[----:B------:R-:W-:-:S02]  /*1880*/  IMAD.MOV R4, RZ, RZ, -R3 ;  /* 0x000000ffff047224 */ /* 0x000fc400078e0a03 */
[----:B------:R-:W-:Y:S02]  /*1890*/  ULDC UR8, c[0x0][0x234] ;  /* 0x00008d0000087ab9 */ /* 0x000fe40000000800 */
[----:B------:R-:W-:Y:S01]  /*18a0*/  IMAD R0, R6, R4, R0 ;  /* 0x0000000406007224 */ /* 0x000fe200078e0200 */
[----:B------:R-:W-:-:S04]  /*18b0*/  UIADD3 UR4, UP1, UR14, UR4, URZ ;  /* 0x000000040e047290 */ /* 0x000fc8000ff3e03f */
[----:B------:R-:W-:Y:S01]  /*18c0*/  ISETP.GT.U32.AND P0, PT, R6, R0, PT ;  /* 0x000000000600720c */ /* 0x000fe20003f04070 */
[----:B------:R-:W-:Y:S02]  /*18d0*/  UIADD3.X UR6, UR27, UR5, URZ, UP1, !UPT ;  /* 0x000000051b067290 */ /* 0x000fe40008ffe43f */
[----:B------:R-:W-:-:S04]  /*18e0*/  UIMAD UR5, UR37, UR4, URZ ;  /* 0x00000004250572a4 */ /* 0x000fc8000f8e023f */
[----:B------:R-:W-:Y:S02]  /*18f0*/  UIMAD UR6, UR36, UR6, UR5 ;  /* 0x00000006240672a4 */ /* 0x000fe4000f8e0205 */
[----:B------:R-:W-:-:S04]  /*1900*/  @UP5 USEL UR5, UR56, UR11, !UP2 ;  /* 0x0000000b38055287 */ /* 0x000fc8000d000000 */
[----:B------:R-:W-:Y:S01]  /*1910*/  @!P0 IMAD.IADD R0, R0, 0x1, -R6 ;  /* 0x0000000100008824 */ /* 0x000fe200078e0a06 */
[----:B------:R-:W-:Y:S01]  /*1920*/  @!P0 IADD3 R3, R3, 0x1, RZ ;  /* 0x0000000103038810 */ /* 0x000fe20007ffe0ff */
[----:B------:R-:W-:Y:S01]  /*1930*/  @UP5 UIMAD UR10, UR35, UR8, UR5 ;  /* 0x00000008230a52a4 */ /* 0x000fe2000f8e0205 */
[----:B------:R-:W-:Y:S01]  /*1940*/  ISETP.LE.AND P0, PT, RZ, UR58, PT ;  /* 0x0000003aff007c0c */ /* 0x000fe2000bf03270 */
[----:B------:R-:W-:Y:S01]  /*1950*/  UIMAD.WIDE.U32 UR4, UR36, UR4, URZ ;  /* 0x00000004240472a5 */ /* 0x000fe2000f8e003f */
[----:B------:R-:W-:Y:S01]  /*1960*/  ISETP.GE.U32.AND P3, PT, R0, R6, PT ;  /* 0x000000060000720c */ /* 0x000fe20003f66070 */
[----:B------:R-:W-:Y:S02]  /*1970*/  USEL UR8, UR7, URZ, UP6 ;  /* 0x0000003f07087287 */ /* 0x000fe4000b000000 */
[----:B------:R-:W-:Y:S02]  /*1980*/  UIADD3 UR7, UR5, UR6, URZ ;  /* 0x0000000605077290 */ /* 0x000fe4000fffe03f */
[----:B------:R-:W-:-:S08]  /*1990*/  @!UP5 UMOV UR10, UR51 ;  /* 0x00000033000adc82 */ /* 0x000fd00008000000 */
        /* <DEDUP_REMOVED lines=11> */
.L_x_239:
[----:B------:R-:W-:Y:S02]  /*1a50*/  UMOV UR6, UR52 ;  /* 0x0000003400067c82 */ /* 0x000fe40008000000 */
.L_x_240:
[----:B------:R-:W2:Y:S04]  /*1a60*/  LDL.64 R4, [R1+0x30] ;  /* 0x0000300001047983 */ /* 0x000ea80000100a00 */
[----:B------:R1:W2:Y:S01]  /*1a70*/  LDL.64 R14, [R1+0x30] ;  /* 0x00003000010e7983 */ /* 0x0002a20000100a00 */
[----:B------:R-:W-:Y:S01]  /*1a80*/  UIADD3 UR4, UP4, UP3, UR4, UR46, UR48 ;  /* 0x0000002e04047290 */ /* 0x000fe2000fb9e030 */
[----:B------:R-:W-:Y:S01]  /*1a90*/  BSSY B1, `(.L_x_236) ;  /* 0x000077f000017945 */ /* 0x000fe20003800000 */
[----:B------:R-:W-:Y:S01]  /*1aa0*/  UIADD3 UR10, UR14, UR10, URZ ;  /* 0x0000000a0e0a7290 */ /* 0x000fe2000fffe03f */
[----:B------:R-:W3:Y:S01]  /*1ab0*/  S2R R22, SR_TID.X ;  /* 0x0000000000167919 */ /* 0x000ee20000002100 */
        /* <DEDUP_REMOVED lines=9> */
[----:B---3--:R-:W-:-:S03]  /*1b50*/  SHF.R.S32.HI R10, RZ, 0x1f, R22 ;  /* 0x0000001fff0a7819 */ /* 0x008fc60000011416 */
[----:B------:R-:W-:Y:S01]  /*1b60*/  UIMAD UR8, UR35, UR5, UR4 ;  /* 0x00000005230872a4 */ /* 0x000fe2000f8e0204 */
[----:B------:R-:W-:Y:S02]  /*1b70*/  LEA.HI R0, R10, R22, RZ, 0x2 ;  /* 0x000000160a007211 */ /* 0x000fe400078f10ff */
[----:B------:R-:W-:Y:S02]  /*1b80*/  ULDC.64 UR4, c[0x0][0x370] ;  /* 0x0000dc0000047ab9 */ /* 0x000fe40000000a00 */
[----:B------:R-:W-:Y:S01]  /*1b90*/  UIMAD UR4, UR27, UR4, URZ ;  /* 0x000000041b0472a4 */ /* 0x000fe2000f8e023f */
[----:B------:R-:W-:-:S03]  /*1ba0*/  SHF.R.S32.HI R0, RZ, 0x2, R0 ;  /* 0x00000002ff007819 */ /* 0x000fc60000011400 */
[----:B------:R-:W-:Y:S01]  /*1bb0*/  UIMAD UR7, UR14, UR5, UR4 ;  /* 0x000000050e0772a4 */ /* 0x000fe2000f8e0204 */
[----:B------:R-:W-:Y:S01]  /*1bc0*/  SHF.R.S32.HI R13, RZ, 0x1f, R0 ;  /* 0x0000001fff0d7819 */ /* 0x000fe20000011400 */
[----:B------:R-:W-:Y:S01]  /*1bd0*/  UIADD3 UR4, UR14, UR6, URZ ;  /* 0x000000060e047290 */ /* 0x000fe2000fffe03f */
[----:B------:R-:W-:-:S04]  /*1be0*/  IADD3 R6, P0, R0, UR14, RZ ;  /* 0x0000000e00067c10 */ /* 0x000fc8000ff1e0ff */
[----:B------:R-:W-:Y:S01]  /*1bf0*/  IADD3.X R7, R13, UR27, RZ, P0, !PT ;  /* 0x0000001b0d077c10 */ /* 0x000fe200087fe4ff */
[----:B------:R-:W-:-:S04]  /*1c00*/  UMOV UR27, 0x4 ;  /* 0x00000004001b7882 */ /* 0x000fc80000000000 */
[----:B------:R-:W-:Y:S02]  /*1c10*/  IMAD R7, R7, c[0x0][0x190], RZ ;  /* 0x0000640007077a24 */ /* 0x000fe400078e02ff */
[----:B--2---:R-:W-:-:S05]  /*1c20*/  IMAD.MOV.U32 R14, RZ, RZ, R4 ;  /* 0x000000ffff0e7224 */ /* 0x004fca00078e0004 */
[----:B------:R-:W-:-:S05]  /*1c30*/  SHF.R.S32.HI R15, RZ, 0x1f, R14 ;  /* 0x0000001fff0f7819 */ /* 0x000fca000001140e */
[C---:B------:R-:W-:Y:S01]  /*1c40*/  IMAD.WIDE.U32 R4, R6.reuse, c[0x0][0x190], R14 ;  /* 0x0000640006047a25 */ /* 0x040fe200078e000e */
[----:B------:R1:W-:Y:S03]  /*1c50*/  STL [R1+0x34], R15 ;  /* 0x0000340f01007387 */ /* 0x0003e60000100800 */
[----:B------:R-:W-:Y:S01]  /*1c60*/  IMAD R6, R6, c[0x0][0x194], R7 ;  /* 0x0000650006067a24 */ /* 0x000fe200078e0207 */
[----:B------:R-:W-:-:S04]  /*1c70*/  IADD3 R8, P0, R4, UR38, RZ ;  /* 0x0000002604087c10 */ /* 0x000fc8000ff1e0ff */
[----:B------:R-:W-:Y:S01]  /*1c80*/  IADD3.X R9, R5, UR32, R6, P0, !PT ;  /* 0x0000002005097c10 */ /* 0x000fe200087fe406 */
[----:B------:R-:W-:Y:S01]  /*1c90*/  IMAD.U32 R6, RZ, RZ, UR14 ;  /* 0x0000000eff067e24 */ /* 0x000fe2000f8e00ff */
[----:B------:R-:W-:Y:S01]  /*1ca0*/  ULDC.64 UR14, c[0x0][0x3c8] ;  /* 0x0000f200000e7ab9 */ /* 0x000fe20000000a00 */
[----:B------:R-:W-:Y:S01]  /*1cb0*/  IADD3 R4, P0, R14, UR25, RZ ;  /* 0x000000190e047c10 */ /* 0x000fe2000ff1e0ff */
[----:B------:R-:W-:-:S03]  /*1cc0*/  UIMAD.WIDE UR4, UR4, UR27, UR14 ;  /* 0x0000001b040472a5 */ /* 0x000fc6000f8e020e */
[----:B------:R-:W-:-:S04]  /*1cd0*/  IADD3.X R5, R15, UR26, RZ, P0, !PT ;  /* 0x0000001a0f057c10 */ /* 0x000fc800087fe4ff */
[----:B------:R-:W-:Y:S01]  /*1ce0*/  UMOV UR15, UR4 ;  /* 0x00000004000f7c82 */ /* 0x000fe20008000000 */
[----:B------:R-:W-:Y:S01]  /*1cf0*/  IMAD.WIDE.U32 R4, R6, c[0x0][0x370], R4 ;  /* 0x0000dc0006047a25 */ /* 0x000fe200078e0004 */
[----:B------:R-:W-:Y:S01]  /*1d00*/  UIADD3 UR4, -UR16, UR20, UR18 ;  /* 0x0000001410047290 */ /* 0x000fe2000fffe112 */
[----:B------:R-:W-:Y:S01]  /*1d10*/  LEA.HI R6, R10, R22, RZ, 0x5 ;  /* 0x000000160a067211 */ /* 0x000fe200078f28ff */
[----:B------:R-:W-:Y:S02]  /*1d20*/  UMOV UR14, UR5 ;  /* 0x00000005000e7c82 */ /* 0x000fe40008000000 */
[----:B------:R-:W-:Y:S01]  /*1d30*/  UIADD3 UR4, UR4, -UR17, URZ ;  /* 0x8000001104047290 */ /* 0x000fe2000fffe03f */
[----:B------:R-:W-:Y:S02]  /*1d40*/  LOP3.LUT R7, R6, 0xffffffe0, RZ, 0xc0, !PT ;  /* 0xffffffe006077812 */ /* 0x000fe400078ec0ff */
[----:B------:R-:W-:Y:S01]  /*1d50*/  IADD3 R5, R5, UR7, RZ ;  /* 0x0000000705057c10 */ /* 0x000fe2000fffe0ff */
[----:B------:R-:W-:Y:S01]  /*1d60*/  USHF.R.S32.HI UR17, URZ, 0x1f, UR4 ;  /* 0x0000001f3f117899 */ /* 0x000fe20008011404 */
[----:B------:R-:W-:Y:S01]  /*1d70*/  SHF.R.S32.HI R10, RZ, 0x5, R6 ;  /* 0x00000005ff0a7819 */ /* 0x000fe20000011406 */
[----:B------:R-:W-:Y:S01]  /*1d80*/  IMAD.U32 R6, RZ, RZ, UR35 ;  /* 0x00000023ff067e24 */ /* 0x000fe2000f8e00ff */
[----:B------:R-:W-:Y:S01]  /*1d90*/  UIADD3 UR7, UR33, -0x1, URZ ;  /* 0xffffffff21077890 */ /* 0x000fe2000fffe03f */
[----:B------:R-:W-:Y:S01]  /*1da0*/  IMAD.IADD R22, R22, 0x1, -R7 ;  /* 0x0000000116167824 */ /* 0x000fe200078e0a07 */
[----:B------:R-:W-:Y:S01]  /*1db0*/  ULEA.HI UR17, UR17, UR4, URZ, 0x6 ;  /* 0x0000000411117291 */ /* 0x000fe2000f8f303f */
[----:B------:R-:W-:-:S02]  /*1dc0*/  IMAD.WIDE.U32 R4, R6, c[0x0][0x378], R4 ;  /* 0x0000de0006047a25 */ /* 0x000fc400078e0004 */
[----:B------:R-:W-:Y:S02]  /*1dd0*/  ULDC.64 UR4, c[0x0][0x200] ;  /* 0x0000800000047ab9 */ /* 0x000fe40000000a00 */
[----:B------:R-:W-:Y:S01]  /*1de0*/  USHF.R.S32.HI UR17, URZ, 0x6, UR17 ;  /* 0x000000063f117899 */ /* 0x000fe20008011411 */
[----:B------:R-:W-:Y:S01]  /*1df0*/  IMAD.WIDE.U32 R6, R6, c[0x0][0x1a8], R8 ;  /* 0x00006a0006067a25 */ /* 0x000fe200078e0008 */
[----:B------:R-:W-:Y:S02]  /*1e00*/  IADD3 R5, R5, UR8, RZ ;  /* 0x0000000805057c10 */ /* 0x000fe4000fffe0ff */
[----:B------:R-:W-:Y:S01]  /*1e10*/  UISETP.LT.AND UP1, UPT, URZ, UR17, UPT ;  /* 0x000000113f00728c */ /* 0x000fe2000bf21270 */
[----:B------:R-:W-:Y:S01]  /*1e20*/  IMAD R10, R10, UR47, R22 ;  /* 0x0000002f0a0a7c24 */ /* 0x000fe2000f8e0216 */
[----:B------:R-:W-:Y:S01]  /*1e30*/  IADD3 R9, R7, UR9, RZ ;  /* 0x0000000907097c10 */ /* 0x000fe2000fffe0ff */
[----:B------:R-:W-:Y:S01]  /*1e40*/  IMAD R7, R13, c[0x0][0x370], RZ ;  /* 0x0000dc000d077a24 */ /* 0x000fe200078e02ff */
[----:B------:R-:W-:Y:S01]  /*1e50*/  USEL UR17, URZ, UR17, !UP1 ;  /* 0x000000113f117287 */ /* 0x000fe2000c800000 */
[----:B------:R-:W-:Y:S01]  /*1e60*/  IMAD.WIDE.U32 R4, R0, c[0x0][0x370], R4 ;  /* 0x0000dc0000047a25 */ /* 0x000fe200078e0004 */
[----:B------:R-:W-:-:S02]  /*1e70*/  IADD3 R11, P0, R10, UR23, RZ ;  /* 0x000000170a0b7c10 */ /* 0x000fc4000ff1e0ff */
[----:B------:R-:W-:Y:S01]  /*1e80*/  UISETP.GT.AND UP1, UPT, UR33, UR17, UPT ;  /* 0x000000112100728c */ /* 0x000fe2000bf24270 */
[----:B------:R-:W-:Y:S01]  /*1e90*/  IMAD R8, R0, c[0x0][0x374], R7 ;  /* 0x0000dd0000087a24 */ /* 0x000fe200078e0207 */
[----:B------:R-:W-:Y:S01]  /*1ea0*/  LEA.HI.X.SX32 R7, R10, UR11, 0x1, P0 ;  /* 0x0000000b0a077c11 */ /* 0x000fe200080f0eff */
[----:B------:R-:W-:Y:S01]  /*1eb0*/  UIMAD.WIDE UR10, UR10, UR27, UR4 ;  /* 0x0000001b0a0a72a5 */ /* 0x000fe2000f8e0204 */
[----:B------:R-:W-:Y:S01]  /*1ec0*/  LEA R246, P2, R11, c[0x0][0x350], 0x2 ;  /* 0x0000d4000bf67a11 */ /* 0x000fe200078410ff */
[----:B------:R-:W-:Y:S01]  /*1ed0*/  IMAD.IADD R5, R5, 0x1, R8 ;  /* 0x0000000105057824 */ /* 0x000fe200078e0208 */
[----:B------:R-:W-:Y:S02]  /*1ee0*/  PLOP3.LUT P0, PT, PT, PT, UP1, 0x80, 0x0 ;  /* 0x000000000000781c */ /* 0x000fe40003f0f018 */
[----:B------:R-:W-:Y:S02]  /*1ef0*/  LEA R240, P3, R4, c[0x0][0x330], 0x1 ;  /* 0x0000cc0004f07a11 */ /* 0x000fe400078608ff */
[----:B------:R-:W-:-:S02]  /*1f00*/  LEA R242, P4, R6, c[0x0][0x160], 0x1 ;  /* 0x0000580006f27a11 */ /* 0x000fc400078808ff */
[----:B------:R-:W-:Y:S02]  /*1f10*/  LEA.HI.X R241, R4, c[0x0][0x334], R5, 0x1, P3 ;  /* 0x0000cd0004f17a11 */ /* 0x000fe400018f0c05 */
[----:B------:R-:W-:Y:S02]  /*1f20*/  LEA.HI.X R243, R6, c[0x0][0x164], R9, 0x1, P4 ;  /* 0x0000590006f37a11 */ /* 0x000fe400020f0c09 */
[----:B------:R-:W-:-:S03]  /*1f30*/  LEA.HI.X R245, R11, c[0x0][0x354], R7, 0x2, P2 ;  /* 0x0000d5000bf57a11 */ /* 0x000fc600010f1407 */
        /* <DEDUP_REMOVED lines=19> */
.L_x_242:
        /* <DEDUP_REMOVED lines=18> */
.L_x_243:
        /* <DEDUP_REMOVED lines=29> */
.L_x_245:
[----:B------:R-:W-:Y:S05]  /*2360*/  BSYNC B0 ;  /* 0x0000000000007941 */ /* 0x000fea0003800000 */
.L_x_244:
        /* <DEDUP_REMOVED lines=16> */
.L_x_247:
[----:B------:R-:W-:Y:S05]  /*2470*/  BSYNC B0 ;  /* 0x0000000000007941 */ /* 0x000fea0003800000 */
.L_x_246:
        /* <DEDUP_REMOVED lines=26> */
.L_x_249:
[----:B------:R-:W-:Y:S05]  /*2620*/  BSYNC B0 ;  /* 0x0000000000007941 */ /* 0x000fea0003800000 */
.L_x_248:
        /* <DEDUP_REMOVED lines=14> */
.L_x_241:
[----:B-1----:R-:W2:Y:S01]  /*2710*/  LDL R23, [R1+0x20] ;  /* 0x0000200001177983 */ /* 0x002ea20000100800 */
[----:B------:R-:W-:Y:S01]  /*2720*/  ULDC.64 UR4, c[0x0][0x1a0] ;  /* 0x0000680000047ab9 */ /* 0x000fe20000000a00 */
[----:B------:R-:W-:Y:S01]  /*2730*/  IMAD.U32 R4, RZ, RZ, UR18 ;  /* 0x00000012ff047e24 */ /* 0x000fe2000f8e00ff */
[----:B------:R-:W-:Y:S01]  /*2740*/  UIMAD UR4, UR22, UR4, URZ ;  /* 0x00000004160472a4 */ /* 0x000fe2000f8e023f */
[----:B------:R-:W-:-:S02]  /*2750*/  IADD3 R8, R0, 0x40, RZ ;  /* 0x0000004000087810 */ /* 0x000fc40007ffe0ff */
[----:B------:R-:W-:Y:S01]  /*2760*/  IMAD.WIDE.U32 R6, R4, c[0x0][0x1a0], R14 ;  /* 0x0000680004067a25 */ /* 0x000fe200078e000e */
[----:B------:R-:W-:-:S03]  /*2770*/  UIMAD UR4, UR18, UR5, UR4 ;  /* 0x00000005120472a4 */ /* 0x000fc6000f8e0204 */
[----:B------:R-:W-:Y:S01]  /*2780*/  IMAD.WIDE.U32 R4, R4, c[0x0][0x198], R14 ;  /* 0x0000660004047a25 */ /* 0x000fe200078e000e */
[----:B------:R-:W-:-:S03]  /*2790*/  IADD3 R6, P1, R6, UR28, RZ ;  /* 0x0000001c06067c10 */ /* 0x000fc6000ff3e0ff */
[----:B------:R-:W-:Y:S01]  /*27a0*/  IMAD.U32 R11, RZ, RZ, UR4 ;  /* 0x00000004ff0b7e24 */ /* 0x000fe2000f8e00ff */
[----:B------:R-:W-:Y:S02]  /*27b0*/  ULDC.64 UR4, c[0x0][0x198] ;  /* 0x0000660000047ab9 */ /* 0x000fe40000000a00 */
[----:B------:R-:W-:Y:S02]  /*27c0*/  UIMAD UR6, UR22, UR4, URZ ;  /* 0x00000004160672a4 */ /* 0x000fe4000f8e023f */
[----:B------:R-:W-:Y:S02]  /*27d0*/  UIMAD UR4, UR19, -0x80, UR16 ;  /* 0xffffff80130478a4 */ /* 0x000fe4000f8e0210 */
[----:B------:R-:W-:-:S04]  /*27e0*/  UIMAD UR5, UR18, UR5, UR6 ;  /* 0x00000005120572a4 */ /* 0x000fc8000f8e0206 */
[----:B------:R-:W-:Y:S02]  /*27f0*/  ISETP.GE.AND P2, PT, R8, UR4, PT ;  /* 0x0000000408007c0c */ /* 0x000fe4000bf46270 */
[----:B------:R-:W-:Y:S01]  /*2800*/  IMAD.U32 R10, RZ, RZ, UR5 ;  /* 0x00000005ff0a7e24 */ /* 0x000fe2000f8e00ff */
[----:B------:R-:W-:Y:S02]  /*2810*/  IADD3 R4, P0, R4, UR31, RZ ;  /* 0x0000001f04047c10 */ /* 0x000fe4000ff1e0ff */
[----:B------:R-:W-:Y:S01]  /*2820*/  ISETP.GE.AND P3, PT, R0, UR4, PT ;  /* 0x0000000400007c0c */ /* 0x000fe2000bf66270 */
[C---:B------:R-:W-:Y:S01]  /*2830*/  IMAD R9, R12.reuse, c[0x0][0x1b8], RZ ;  /* 0x00006e000c097a24 */ /* 0x040fe200078e02ff */
[----:B------:R-:W-:Y:S01]  /*2840*/  IADD3.X R7, R7, UR29, R11, P1, !PT ;  /* 0x0000001d07077c10 */ /* 0x000fe20008ffe40b */
[----:B------:R-:W-:Y:S01]  /*2850*/  IMAD R8, R12, c[0x0][0x1b0], RZ ;  /* 0x00006c000c087a24 */ /* 0x000fe200078e02ff */
[----:B------:R-:W-:-:S04]  /*2860*/  IADD3.X R5, R5, UR34, R10, P0, !PT ;  /* 0x0000002205057c10 */ /* 0x000fc800087fe40a */
[----:B------:R-:W-:Y:S01]  /*2870*/  @!P2 IADD3 R16, P0, R0, 0x40, RZ ;  /* 0x000000400010a810 */ /* 0x000fe20007f1e0ff */
[C---:B------:R-:W-:Y:S02]  /*2880*/  IMAD R9, R3.reuse, c[0x0][0x1bc], R9 ;  /* 0x00006f0003097a24 */ /* 0x040fe400078e0209 */
[C---:B------:R-:W-:Y:S02]  /*2890*/  IMAD R8, R3.reuse, c[0x0][0x1b4], R8 ;  /* 0x00006d0003087a24 */ /* 0x040fe400078e0208 */
[----:B------:R-:W-:-:S04]  /*28a0*/  IMAD.WIDE.U32 R6, R3, c[0x0][0x1b8], R6 ;  /* 0x00006e0003067a25 */ /* 0x000fc800078e0006 */
[----:B------:R-:W-:-:S04]  /*28b0*/  IMAD.WIDE.U32 R4, R3, c[0x0][0x1b0], R4 ;  /* 0x00006c0003047a25 */ /* 0x000fc800078e0004 */
[--C-:B------:R-:W-:Y:S01]  /*28c0*/  @!P2 IMAD.X R3, RZ, RZ, R13.reuse, P0 ;  /* 0x000000ffff03a224 */ /* 0x100fe200000e060d */
[----:B------:R-:W-:Y:S02]  /*28d0*/  @!P2 IADD3 R14, P0, R0, 0x40, RZ ;  /* 0x00000040000ea810 */ /* 0x000fe40007f1e0ff */
[----:B------:R-:W-:Y:S01]  /*28e0*/  IADD3 R7, R7, R9, RZ ;  /* 0x0000000907077210 */ /* 0x000fe20007ffe0ff */
[----:B------:R-:W-:Y:S02]  /*28f0*/  @!P2 IMAD R3, R3, c[0x0][0x1a0], RZ ;  /* 0x000068000303aa24 */ /* 0x000fe400078e02ff */
[----:B------:R-:W-:Y:S02]  /*2900*/  @!P3 IMAD R11, R13, c[0x0][0x1a0], RZ ;  /* 0x000068000d0bba24 */ /* 0x000fe400078e02ff */
[----:B------:R-:W-:Y:S02]  /*2910*/  @!P2 IMAD.X R10, RZ, RZ, R13, P0 ;  /* 0x000000ffff0aa224 */ /* 0x000fe400000e060d */
[----:B------:R-:W-:Y:S01]  /*2920*/  IMAD.IADD R5, R5, 0x1, R8 ;  /* 0x0000000105057824 */ /* 0x000fe200078e0208 */
[----:B------:R-:W-:Y:S01]  /*2930*/  @!P2 MOV R8, R6 ;  /* 0x000000060008a202 */ /* 0x000fe20000000f00 */
[----:B------:R-:W-:-:S02]  /*2940*/  @!P2 IMAD R21, R16, c[0x0][0x1a4], R3 ;  /* 0x000069001015aa24 */ /* 0x000fc400078e0203 */
[----:B------:R-:W-:Y:S02]  /*2950*/  @!P2 IMAD.MOV.U32 R9, RZ, RZ, R7 ;  /* 0x000000ffff09a224 */ /* 0x000fe400078e0007 */
[----:B------:R-:W-:Y:S02]  /*2960*/  @!P3 IMAD R3, R13, c[0x0][0x198], RZ ;  /* 0x000066000d03ba24 */ /* 0x000fe400078e02ff */
[----:B------:R-:W-:Y:S02]  /*2970*/  @!P3 IMAD R11, R0, c[0x0][0x1a4], R11 ;  /* 0x00006900000bba24 */ /* 0x000fe400078e020b */
[----:B------:R-:W-:Y:S02]  /*2980*/  @!P2 IMAD R10, R10, c[0x0][0x198], RZ ;  /* 0x000066000a0aaa24 */ /* 0x000fe400078e02ff */
[----:B------:R-:W-:-:S04]  /*2990*/  @!P3 IMAD.WIDE.U32 R6, R0, c[0x0][0x1a0], R6 ;  /* 0x000068000006ba25 */ /* 0x000fc800078e0006 */
[--C-:B------:R-:W-:Y:S02]  /*29a0*/  @!P2 IMAD.MOV.U32 R18, RZ, RZ, R4.reuse ;  /* 0x000000ffff12a224 */ /* 0x100fe400078e0004 */
[C---:B------:R-:W-:Y:S02]  /*29b0*/  @!P3 IMAD R20, R0.reuse, c[0x0][0x19c], R3 ;  /* 0x000067000014ba24 */ /* 0x040fe400078e0203 */
[----:B------:R-:W-:-:S04]  /*29c0*/  @!P3 IMAD.WIDE.U32 R12, R0, c[0x0][0x198], R4 ;  /* 0x00006600000cba25 */ /* 0x000fc800078e0004 */
[----:B------:R-:W-:Y:S01]  /*29d0*/  @!P2 IMAD R4, R14, c[0x0][0x19c], R10 ;  /* 0x000067000e04aa24 */ /* 0x000fe200078e020a */
[----:B------:R-:W-:Y:S01]  /*29e0*/  @!P3 LEA R10, P0, R6, c[0x0][0x170], 0x1 ;  /* 0x00005c00060aba11 */ /* 0x000fe200078008ff */
[----:B------:R-:W-:-:S05]  /*29f0*/  @!P3 IMAD.IADD R3, R7, 0x1, R11 ;  /* 0x000000010703b824 */ /* 0x000fca00078e020b */
[----:B------:R-:W-:Y:S02]  /*2a00*/  @!P3 LEA.HI.X R11, R6, c[0x0][0x174], R3, 0x1, P0 ;  /* 0x00005d00060bba11 */ /* 0x000fe400000f0c03 */
[----:B------:R-:W-:Y:S01]  /*2a10*/  PLOP3.LUT P0, PT, PT, PT, UP6, 0x80, 0x0 ;  /* 0x000000000000781c */ /* 0x000fe20003f0f068 */
[----:B------:R-:W-:Y:S01]  /*2a20*/  UIMAD UR4, UR7, -0x40, UR20 ;  /* 0xffffffc0070478a4 */ /* 0x000fe2000f8e0214 */
[----:B------:R-:W-:Y:S01]  /*2a30*/  @!P2 IMAD.WIDE.U32 R16, R16, c[0x0][0x1a0], R8 ;  /* 0x000068001010aa25 */ /* 0x000fe200078e0008 */
[----:B------:R-:W-:Y:S01]  /*2a40*/  ULEA.HI UR5, UR7, UR7, URZ, 0x1 ;  /* 0x0000000707057291 */ /* 0x000fe2000f8f083f */
[----:B------:R-:W-:-:S03]  /*2a50*/  @!P2 MOV R19, R5 ;  /* 0x000000050013a202 */ /* 0x000fc60000000f00 */
[----:B------:R-:W-:Y:S01]  /*2a60*/  ISETP.GE.AND P1, PT, R0, UR4, PT ;  /* 0x0000000400007c0c */ /* 0x000fe2000bf26270 */
[----:B------:R-:W-:Y:S01]  /*2a70*/  ULOP3.LUT UR5, UR5, 0xfffffffe, URZ, 0xc0, !UPT ;  /* 0xfffffffe05057892 */ /* 0x000fe2000f8ec03f */
[----:B------:R-:W-:Y:S02]  /*2a80*/  @!P2 IADD3 R0, R17, R21, RZ ;  /* 0x000000151100a210 */ /* 0x000fe40007ffe0ff */
[----:B------:R-:W-:Y:S01]  /*2a90*/  @!P2 LEA R8, P4, R16, c[0x0][0x170], 0x1 ;  /* 0x00005c001008aa11 */ /* 0x000fe200078808ff */
[----:B------:R-:W-:Y:S01]  /*2aa0*/  @!P2 IMAD.WIDE.U32 R14, R14, c[0x0][0x198], R18 ;  /* 0x000066000e0eaa25 */ /* 0x000fe200078e0012 */
[----:B------:R-:W-:Y:S02]  /*2ab0*/  UIADD3 UR5, UR7, -UR5, URZ ;  /* 0x8000000507057290 */ /* 0x000fe4000fffe03f */
[----:B------:R-:W-:Y:S01]  /*2ac0*/  @!P2 LEA.HI.X R9, R16, c[0x0][0x174], R0, 0x1, P4 ;  /* 0x00005d001009aa11 */ /* 0x000fe200020f0c00 */
[----:B------:R-:W-:Y:S01]  /*2ad0*/  @!P3 IMAD.IADD R0, R13, 0x1, R20 ;  /* 0x000000010d00b824 */ /* 0x000fe200078e0214 */
[----:B------:R-:W-:Y:S01]  /*2ae0*/  @!P3 LEA R6, P5, R12, c[0x0][0x168], 0x1 ;  /* 0x00005a000c06ba11 */ /* 0x000fe200078a08ff */
[----:B------:R-:W-:Y:S01]  /*2af0*/  @!P2 IMAD.IADD R3, R15, 0x1, R4 ;  /* 0x000000010f03a824 */ /* 0x000fe200078e0204 */
[----:B------:R-:W-:Y:S01]  /*2b00*/  UISETP.NE.AND UP0, UPT, UR5, 0x1, UPT ;  /* 0x000000010500788c */ /* 0x000fe2000bf05270 */
[----:B------:R-:W-:Y:S01]  /*2b10*/  @P0 BAR.SYNC.DEFER_BLOCKING 0x0 ;  /* 0x0000000000000b1d */ /* 0x000fe20000010000 */
[----:B------:R-:W-:-:S02]  /*2b20*/  @!P2 LEA R4, P4, R14, c[0x0][0x168], 0x1 ;  /* 0x00005a000e04aa11 */ /* 0x000fc400078808ff */
[----:B------:R-:W-:Y:S02]  /*2b30*/  @!P3 LEA.HI.X R7, R12, c[0x0][0x16c], R0, 0x1, P5 ;  /* 0x00005b000c07ba11 */ /* 0x000fe400028f0c00 */
[----:B------:R-:W-:Y:S02]  /*2b40*/  @!P2 LEA.HI.X R5, R14, c[0x0][0x16c], R3, 0x1, P4 ;  /* 0x00005b000e05aa11 */ /* 0x000fe400020f0c03 */
[----:B------:R-:W-:Y:S02]  /*2b50*/  PLOP3.LUT P0, PT, PT, PT, UP0, 0x80, 0x0 ;  /* 0x000000000000781c */ /* 0x000fe40003f0f008 */
[----:B------:R-:W-:Y:S01]  /*2b60*/  ISETP.GE.AND P4, PT, R247, UR4, PT ;  /* 0x00000004f7007c0c */ /* 0x000fe2000bf86270 */
[----:B------:R-:W-:Y:S01]  /*2b70*/  IMAD.MOV.U32 R251, RZ, RZ, 0x7f800000 ;  /* 0x7f800000fffb7424 */ /* 0x000fe200078e00ff */
[----:B------:R-:W-:Y:S01]  /*2b80*/  MOV R250, 0x7f800000 ;  /* 0x7f80000000fa7802 */ /* 0x000fe20000000f00 */
[----:B------:R-:W-:Y:S01]  /*2b90*/  IMAD.MOV.U32 R249, RZ, RZ, 0x7f800000 ;  /* 0x7f800000fff97424 */ /* 0x000fe200078e00ff */
[----:B------:R-:W-:-:S02]  /*2ba0*/  MOV R248, 0x7f800000 ;  /* 0x7f80000000f87802 */ /* 0x000fc40000000f00 */
[C---:B--2---:R-:W-:Y:S02]  /*2bb0*/  SHF.L.U32 R0, R23.reuse, 0x1, RZ ;  /* 0x0000000117007819 */ /* 0x044fe400000006ff */
[----:B------:R-:W-:-:S03]  /*2bc0*/  IADD3 R3, R23, 0x1800, RZ ;  /* 0x0000180017037810 */ /* 0x000fc60007ffe0ff */
[----:B------:R-:W-:Y:S01]  /*2bd0*/  @P3 STS [R0+0xf000], RZ ;  /* 0x00f000ff00003388 */ /* 0x000fe20000000800 */
[----:B------:R-:W-:-:S03]  /*2be0*/  SEL R3, R3, R23, !P0 ;  /* 0x0000001703037207 */ /* 0x000fc60004000000 */
        /* <DEDUP_REMOVED lines=12> */
[----:B------:R-:W-:Y:S01]  /*2cb0*/  @P2 STS.128 [R0+0x14000], RZ ;  /* 0x014000ff00002388 */ /* 0x000fe20000000c00 */
[----:B------:R-:W-:-:S03]  /*2cc0*/  IMAD.SHL.U32 R244, R3, 0x2, RZ ;  /* 0x0000000203f47824 */ /* 0x000fc600078e00ff */
[----:B------:R-:W-:Y:S01]  /*2cd0*/  @!PT LDS RZ, [RZ] ;  /* 0x00000000fffff984 */ /* 0x000fe20000000800 */
[----:B------:R-:W-:Y:S01]  /*2ce0*/  @!PT LDS RZ, [RZ] ;  /* 0x00000000fffff984 */ /* 0x000fe20000000800 */
[----:B------:R-:W-:Y:S01]  /*2cf0*/  @!PT LDS RZ, [RZ] ;  /* 0x00000000fffff984 */ /* 0x000fe20000000800 */
[----:B------:R2:W-:Y:S04]  /*2d00*/  @!P2 LDGSTS.E.BYPASS.LTC128B.128 [R0+0x10000], [R8.64] ;  /* 0x100000000800afae */ /* 0x0005e8000b901d4c */
[----:B------:R2:W-:Y:S04]  /*2d10*/  @!P2 LDGSTS.E.BYPASS.LTC128B.128 [R0+0x12000], [R8.64+0x40] ;  /* 0x120000400800afae */ /* 0x0005e8000b901d4c */
[----:B------:R2:W-:Y:S04]  /*2d20*/  @!P2 LDGSTS.E.BYPASS.LTC128B.128 [R0+0x14000], [R8.64+0x80] ;  /* 0x140000800800afae */ /* 0x0005e8000b901d4c */
[----:B------:R-:W0:Y:S04]  /*2d30*/  LDGDEPBAR ;  /* 0x00000000000079af */ /* 0x000e280000000000 */
        /* <DEDUP_REMOVED lines=47> */
[----:B------:R1:W-:Y:S01]  /*3030*/  @!P2 LDGSTS.E.BYPASS.LTC128B.128 [R0+0xc000], [R4.64+0x40] ;  /* 0x0c0000400400afae */ /* 0x0003e2000b901d4c */
[----:B------:R-:W-:-:S03]  /*3040*/  IADD3 R3, R247, 0x28, RZ ;  /* 0x00000028f7037810 */ /* 0x000fc60007ffe0ff */
[----:B------:R1:W-:Y:S04]  /*3050*/  @!P2 LDGSTS.E.BYPASS.LTC128B.128 [R0+0xe000], [R4.64+0x80] ;  /* 0x0e0000800400afae */ /* 0x0003e8000b901d4c */
[----:B------:R-:W0:Y:S01]  /*3060*/  LDGDEPBAR ;  /* 0x00000000000079af */ /* 0x000e220000000000 */
[----:B------:R-:W-:Y:S02]  /*3070*/  ISETP.GE.AND P1, PT, R3, UR4, PT ;  /* 0x0000000403007c0c */ /* 0x000fe4000bf26270 */
[C---:B--2---:R-:W-:Y:S02]  /*3080*/  IADD3 R9, R247.reuse, 0x8, RZ ;  /* 0x00000008f7097810 */ /* 0x044fe40007ffe0ff */
[----:B------:R-:W-:Y:S02]  /*3090*/  IADD3 R8, R247, 0x20, RZ ;  /* 0x00000020f7087810 */ /* 0x000fe40007ffe0ff */
[----:B------:R-:W-:-:S02]  /*30a0*/  ISETP.GE.AND P3, PT, R9, UR4, PT ;  /* 0x0000000409007c0c */ /* 0x000fc4000bf66270 */
[----:B------:R-:W-:Y:S01]  /*30b0*/  ISETP.GE.AND P2, PT, R8, UR4, PT ;  /* 0x0000000408007c0c */ /* 0x000fe2000bf46270 */
[----:B----4-:R-:W-:-:S04]  /*30c0*/  IMAD.MOV.U32 R6, RZ, RZ, 0x4 ;  /* 0x00000004ff067424 */ /* 0x010fc800078e00ff */
[----:B------:R-:W-:-:S05]  /*30d0*/  @!P1 IMAD.WIDE R6, R3, R6, UR10 ;  /* 0x0000000a03069e25 */ /* 0x000fca000f8e0206 */
[----:B------:R2:W5:Y:S01]  /*30e0*/  @!P1 LDG.E R249, [R6.64] ;  /* 0x0000000c06f99981 */ /* 0x000562000c1e1900 */
[----:B-1----:R-:W-:Y:S01]  /*30f0*/  IMAD.MOV.U32 R4, RZ, RZ, 0x4 ;  /* 0x00000004ff047424 */ /* 0x002fe200078e00ff */
[----:B------:R-:W-:-:S04]  /*3100*/  DEPBAR.LE SB0, 0x1 ;  /* 0x000080400000791a */ /* 0x000fc80000000000 */
[----:B------:R-:W-:-:S05]  /*3110*/  IMAD.WIDE R4, R247, R4, UR10 ;  /* 0x0000000af7047e25 */ /* 0x000fca000f8e0204 */
[----:B------:R1:W5:Y:S04]  /*3120*/  @!P4 LDG.E R250, [R4.64] ;  /* 0x0000000c04fac981 */ /* 0x000368000c1e1900 */
[----:B------:R1:W5:Y:S04]  /*3130*/  @!P3 LDG.E R251, [R4.64+0x20] ;  /* 0x0000200c04fbb981 */ /* 0x000368000c1e1900 */
[----:B------:R1:W5:Y:S04]  /*3140*/  @!P2 LDG.E R248, [R4.64+0x80] ;  /* 0x0000800c04f8a981 */ /* 0x000368000c1e1900 */
[----:B------:R-:W-:Y:S01]  /*3150*/  BAR.SYNC.DEFER_BLOCKING 0x0 ;  /* 0x0000000000007b1d */ /* 0x000fe20000010000 */
[----:B--2---:R-:W-:Y:S01]  /*3160*/  IMAD.MOV.U32 R6, RZ, RZ, c[0x0][0x308] ;  /* 0x0000c200ff067624 */ /* 0x004fe200078e00ff */
[----:B------:R-:W-:-:S05]  /*3170*/  MOV R7, c[0x0][0x30c] ;  /* 0x0000c30000077a02 */ /* 0x000fca0000000f00 */
[----:B-1----:R1:W2:Y:S01]  /*3180*/  LDG.E.64 R4, [R6.64+0x8] ;  /* 0x0000080c06047981 */ /* 0x0022a2000c1e1b00 */
[----:B------:R-:W-:-:S03]  /*3190*/  SHF.R.S32.HI R0, RZ, 0x1f, R22 ;  /* 0x0000001fff007819 */ /* 0x000fc60000011416 */
[----:B------:R-:W4:Y:S01]  /*31a0*/  S2R R8, SR_TID.X ;  /* 0x0000000000087919 */ /* 0x000f220000002100 */
[----:B------:R-:W-:-:S03]  /*31b0*/  IADD3 R3, R231, 0x1800, RZ ;  /* 0x00001800e7037810 */ /* 0x000fc60007ffe0ff */
[----:B------:R-:W2:Y:S04]  /*31c0*/  LDSM.16.M88.4 R172, [R221+0xf000] ;  /* 0x00f00000ddac783b */ /* 0x000ea80000000200 */
[----:B------:R-:W2:Y:S04]  /*31d0*/  LDSM.16.M88.4 R176, [R221+0xf400] ;  /* 0x00f40000ddb0783b */ /* 0x000ea80000000200 */
[----:B------:R-:W2:Y:S04]  /*31e0*/  LDSM.16.M88.4 R180, [R222+0xf000] ;  /* 0x00f00000deb4783b */ /* 0x000ea80000000200 */
[----:B------:R-:W2:Y:S04]  /*31f0*/  LDSM.16.M88.4 R184, [R222+0xf400] ;  /* 0x00f40000deb8783b */ /* 0x000ea80000000200 */
[----:B------:R-:W2:Y:S04]  /*3200*/  LDSM.16.M88.4 R188, [R221+0x11000] ;  /* 0x01100000ddbc783b */ /* 0x000ea80000000200 */
[----:B-1----:R-:W3:Y:S01]  /*3210*/  LDG.E.64 R6, [R6.64] ;  /* 0x0000000c06067981 */ /* 0x002ee2000c1e1b00 */
[----:B------:R-:W-:-:S03]  /*3220*/  SEL R3, R3, R231, !P0 ;  /* 0x000000e703037207 */ /* 0x000fc60004000000 */
[----:B------:R-:W1:Y:S02]  /*3230*/  LDSM.16.M88.4 R192, [R221+0x11400] ;  /* 0x01140000ddc0783b */ /* 0x000e640000000200 */
[----:B------:R-:W-:Y:S02]  /*3240*/  IMAD.SHL.U32 R220, R3, 0x2, RZ ;  /* 0x0000000203dc7824 */ /* 0x000fe400078e00ff */
[----:B------:R-:W1:Y:S04]  /*3250*/  LDSM.16.M88.4 R196, [R222+0x11000] ;  /* 0x01100000dec4783b */ /* 0x000e680000000200 */
[----:B------:R-:W1:Y:S04]  /*3260*/  LDSM.16.M88.4 R200, [R222+0x11400] ;  /* 0x01140000dec8783b */ /* 0x000e680000000200 */
[----:B------:R-:W1:Y:S04]  /*3270*/  LDSM.16.M88.4 R204, [R221+0x13000] ;  /* 0x01300000ddcc783b */ /* 0x000e680000000200 */
[----:B------:R-:W1:Y:S04]  /*3280*/  LDSM.16.M88.4 R208, [R221+0x13400] ;  /* 0x01340000ddd0783b */ /* 0x000e680000000200 */
[----:B------:R-:W1:Y:S04]  /*3290*/  LDSM.16.M88.4 R212, [R222+0x13000] ;  /* 0x01300000ded4783b */ /* 0x000e680000000200 */
[----:B------:R-:W1:Y:S01]  /*32a0*/  LDSM.16.M88.4 R216, [R222+0x13400] ;  /* 0x01340000ded8783b */ /* 0x000e620000000200 */
[----:B------:R-:W-:Y:S01]  /*32b0*/  IMAD.SHL.U32 R223, R231, 0x2, RZ ;  /* 0x00000002e7df7824 */ /* 0x000fe200078e00ff */
        /* <DEDUP_REMOVED lines=49> */
[----:B------:R-:W-:Y:S01]  /*35d0*/  IMAD.IADD R224, R223, 0x1, R230 ;  /* 0x00000001dfe07824 */ /* 0x000fe200078e02e6 */
[----:B------:R-:W-:Y:S01]  /*35e0*/  UIADD3 UR18, UR18, -UR16, URZ ;  /* 0x8000001012127290 */ /* 0x000fe2000fffe03f */
[----:B--2---:R-:W-:-:S04]  /*35f0*/  IADD3 R22, P2, P1, R4, UR41, R22 ;  /* 0x0000002904167c10 */ /* 0x004fc8000f95e016 */
[----:B------:R-:W-:-:S05]  /*3600*/  IADD3.X R0, R5, UR49, R0, P2, P1 ;  /* 0x0000003105007c10 */ /* 0x000fca00097e2400 */
[----:B------:R2:W-:Y:S01]  /*3610*/  STL [R1+0x24], R0 ;  /* 0x0000240001007387 */ /* 0x0005e20000100800 */
[----:B---3--:R3:W1:Y:S01]  /*3620*/  R2UR UR8, R7 ;  /* 0x00000000070873c2 */ /* 0x00866200000e0000 */
[----:B--2---:R-:W-:Y:S02]  /*3630*/  IADD3 R0, R229, 0x1800, RZ ;  /* 0x00001800e5007810 */ /* 0x004fe40007ffe0ff */
[----:B---3--:R-:W2:Y:S02]  /*3640*/  S2R R7, SR_TID.X ;  /* 0x0000000000077919 */ /* 0x008ea40000002100 */
[----:B------:R-:W-:-:S05]  /*3650*/  SEL R0, R0, R229, !P0 ;  /* 0x000000e500007207 */ /* 0x000fca0004000000 */
[----:B------:R-:W-:Y:S01]  /*3660*/  IMAD.SHL.U32 R3, R0, 0x2, RZ ;  /* 0x0000000200037824 */ /* 0x000fe200078e00ff */
[----:B------:R-:W-:Y:S01]  /*3670*/  MOV R0, c[0x0][0x22c] ;  /* 0x00008b0000007a02 */ /* 0x000fe20000000f00 */
[----:B------:R3:W1:Y:S04]  /*3680*/  R2UR UR9, R6 ;  /* 0x00000000060973c2 */ /* 0x00066800000e0000 */
[----:B------:R-:W-:Y:S01]  /*3690*/  IMAD R0, R0, c[0x0][0x1c0], RZ ;  /* 0x0000700000007a24 */ /* 0x000fe200078e02ff */
[----:B--2---:R-:W-:-:S04]  /*36a0*/  SHF.R.S32.HI R7, RZ, 0x1f, R7 ;  /* 0x0000001fff077819 */ /* 0x004fc80000011407 */
[----:B----4-:R-:W-:Y:S01]  /*36b0*/  LEA.HI R7, R7, R8, RZ, 0x6 ;  /* 0x0000000807077211 */ /* 0x010fe200078f30ff */
[----:B---3--:R-:W-:-:S03]  /*36c0*/  IMAD.SHL.U32 R6, R0, 0x10, RZ ;  /* 0x0000001000067824 */ /* 0x008fc600078e00ff */
[----:B------:R-:W-:Y:S02]  /*36d0*/  SHF.R.S32.HI R7, RZ, 0x6, R7 ;  /* 0x00000006ff077819 */ /* 0x000fe40000011407 */
[----:B------:R-:W-:Y:S02]  /*36e0*/  SHF.L.U32 R252, R0, 0x3, RZ ;  /* 0x0000000300fc7819 */ /* 0x000fe400000006ff */
[C---:B------:R-:W-:Y:S01]  /*36f0*/  IADD3 R4, R6.reuse, 0x20, RZ ;  /* 0x0000002006047810 */ /* 0x040fe20007ffe0ff */
[----:B------:R-:W-:Y:S01]  /*3700*/  IMAD.SHL.U32 R5, R7, 0x20, RZ ;  /* 0x0000002007057824 */ /* 0x000fe200078e00ff */
[----:B------:R-:W-:-:S03]  /*3710*/  IADD3 R0, R6, 0x40, RZ ;  /* 0x0000004006007810 */ /* 0x000fc60007ffe0ff */
[C---:B------:R-:W-:Y:S01]  /*3720*/  IMAD.IADD R4, R252.reuse, 0x1, R4 ;  /* 0x00000001fc047824 */ /* 0x040fe200078e0204 */
[----:B------:R-:W-:Y:S01]  /*3730*/  IADD3 R0, R252, R0, RZ ;  /* 0x00000000fc007210 */ /* 0x000fe20007ffe0ff */
[----:B------:R2:W-:Y:S01]  /*3740*/  STL [R1+0x38], R5 ;  /* 0x0000380501007387 */ /* 0x0005e20000100800 */
[----:B------:R-:W-:-:S05]  /*3750*/  IMAD.WIDE.U32 R6, R22, -0x2daee0ad, RZ ;  /* 0xd2511f5316067825 */ /* 0x000fca00078e00ff */
[----:B------:R-:W-:Y:S01]  /*3760*/  STL.64 [R1+0x8], R6 ;  /* 0x0000080601007387 */ /* 0x000fe20000100a00 */
[C---:B--2---:R-:W-:Y:S01]  /*3770*/  IMAD.IADD R5, R252.reuse, 0x1, R4 ;  /* 0x00000001fc057824 */ /* 0x044fe200078e0204 */
[----:B------:R-:W-:-:S03]  /*3780*/  IADD3 R4, R252, R0, RZ ;  /* 0x00000000fc047210 */ /* 0x000fc60007ffe0ff */
[C---:B------:R-:W-:Y:S02]  /*3790*/  IMAD.IADD R5, R252.reuse, 0x1, R5 ;  /* 0x00000001fc057824 */ /* 0x040fe400078e0205 */
[----:B------:R-:W-:-:S03]  /*37a0*/  IMAD.IADD R4, R252, 0x1, R4 ;  /* 0x00000001fc047824 */ /* 0x000fc600078e0204 */
[C---:B------:R-:W-:Y:S01]  /*37b0*/  IADD3 R5, R252.reuse, R5, RZ ;  /* 0x00000005fc057210 */ /* 0x040fe20007ffe0ff */
[----:B------:R-:W-:-:S04]  /*37c0*/  IMAD.IADD R4, R252, 0x1, R4 ;  /* 0x00000001fc047824 */ /* 0x000fc800078e0204 */
[----:B------:R2:W-:Y:S01]  /*37d0*/  STL [R1+0x4], R5 ;  /* 0x0000040501007387 */ /* 0x0005e20000100800 */
[----:B------:R-:W-:-:S03]  /*37e0*/  IADD3 R0, R252, R4, RZ ;  /* 0x00000004fc007210 */ /* 0x000fc60007ffe0ff */
[----:B------:R3:W-:Y:S01]  /*37f0*/  STL [R1], R4 ;  /* 0x0000000401007387 */ /* 0x0007e20000100800 */
[----:B--2---:R-:W-:-:S05]  /*3800*/  IMAD.IADD R5, R252, 0x1, R5 ;  /* 0x00000001fc057824 */ /* 0x004fca00078e0205 */
[----:B------:R3:W-:Y:S04]  /*3810*/  STL [R1+0x14], R5 ;  /* 0x0000140501007387 */ /* 0x0007e80000100800 */
[----:B-1----:R3:W-:Y:S02]  /*3820*/  STL [R1+0x10], R0 ;  /* 0x0000100001007387 */ /* 0x0027e40000100800 */
.L_x_253:
[----:B------:R-:W0:Y:S01]  /*3830*/  LDGDEPBAR ;  /* 0x00000000000079af */ /* 0x000e220000000000 */
[----:B---3--:R-:W-:Y:S01]  /*3840*/  IMAD.IADD R0, R230, 0x1, R220 ;  /* 0x00000001e6007824 */ /* 0x008fe200078e02dc */
[----:B------:R-:W-:Y:S01]  /*3850*/  USHF.L.U32 UR4, UR19, 0x7, URZ ;  /* 0x0000000713047899 */ /* 0x000fe2000800063f */
[----:B-----5:R-:W-:Y:S01]  /*3860*/  FSETP.NEU.FTZ.AND P2, PT, R250, -INF , PT ;  /* 0xff800000fa00780b */ /* 0x020fe20003f5d000 */
[----:B------:R-:W-:Y:S01]  /*3870*/  USHF.L.U32 UR5, UR7, 0x6, URZ ;  /* 0x0000000607057899 */ /* 0x000fe2000800063f */
[----:B------:R-:W-:Y:S01]  /*3880*/  FSETP.NEU.FTZ.AND P1, PT, R251, -INF , PT ;  /* 0xff800000fb00780b */ /* 0x000fe20003f3d000 */
        /* <DEDUP_REMOVED lines=57> */
[----:B------:R-:W3:Y:S07]  /*3c20*/  LDSM.16.M88.4 R132, [R221+0xd400] ;  /* 0x00d40000dd84783b */ /* 0x000eee0000000200 */
[-C--:B------:R-:W-:Y:S08]  /*3c30*/  HMMA.16816.F32 R4, R164, R168.reuse, R4 ;  /* 0x000000a8a404723c */ /* 0x080ff00000001804 */
        /* <DEDUP_REMOVED lines=23> */
[----:B------:R4:W1:Y:S03]  /*3db0*/  LDSM.16.M88.4 R132, [R0+0x2800] ;  /* 0x002800000084783b */ /* 0x0008660000000200 */
[----:B------:R-:W-:Y:S06]  /*3dc0*/  LOP3.LUT R144, R233, UR8, R149, 0x96, !PT ;  /* 0x00000008e9907c12 */ /* 0x000fec000f8e9695 */
[----:B------:R-:W-:Y:S04]  /*3dd0*/  IMAD.WIDE.U32 R144, R144, -0x326172a9, RZ ;  /* 0xcd9e8d5790907825 */ /* 0x000fe800078e00ff */
[----:B----4-:R-:W-:Y:S04]  /*3de0*/  IMAD R0, R148, 0x4, R163 ;  /* 0x0000000494007824 */ /* 0x010fe800078e02a3 */
        /* <DEDUP_REMOVED lines=11> */
[C---:B-1----:R-:W-:Y:S01]  /*3ea0*/  HMMA.16816.F32 R8, R132.reuse, R140, R8 ;  /* 0x0000008c8408723c */ /* 0x042fe20000001808 */
        /* <DEDUP_REMOVED lines=47> */
[C---:B------:R-:W-:Y:S01]  /*41a0*/  FMUL.FTZ R145, R248.reuse, 1.4426950216293334961 ;  /* 0x3fb8aa3bf8917820 */ /* 0x040fe20000410000 */
        /* <DEDUP_REMOVED lines=15> */
[CC--:B------:R-:W-:Y:S02]  /*42a0*/  @!P0 ISETP.GE.AND P5, PT, R142.reuse, R140.reuse, PT ;  /* 0x0000008c8e00820c */ /* 0x0c0fe40003fa6270 */
[----:B------:R-:W-:Y:S01]  /*42b0*/  @!P0 ISETP.GE.AND P4, PT, R149, R140, PT ;  /* 0x0000008c9500820c */ /* 0x000fe20003f86270 */
[C---:B------:R-:W-:Y:S01]  /*42c0*/  FMUL.FTZ R149, R249.reuse, 1.4426950216293334961 ;  /* 0x3fb8aa3bf9957820 */ /* 0x040fe20000410000 */
        /* <DEDUP_REMOVED lines=295> */
[----:B------:R-:W-:Y:S02]  /*5540*/  LEA R142, P0, R247, R140, 0x2 ;  /* 0x0000008cf78e7211 */ /* 0x000fe400078010ff */
        /* <DEDUP_REMOVED lines=85> */
[----:B------:R-:W-:Y:S01]  /*5aa0*/  FSETP.GE.FTZ.AND P0, PT, R148, RZ, PT ;  /* 0x000000ff9400720b */ /* 0x000fe20003f16000 */
[----:B------:R-:W-:Y:S01]  /*5ab0*/  FMUL.FTZ R165, R165, R4 ;  /* 0x00000004a5a57220 */ /* 0x000fe20000410000 */
[----:B------:R-:W-:Y:S01]  /*5ac0*/  FSETP.GE.FTZ.AND P1, PT, R149, RZ, PT ;  /* 0x000000ff9500720b */ /* 0x000fe20003f36000 */
[----:B------:R-:W-:Y:S01]  /*5ad0*/  FMUL.FTZ R164, R164, R0 ;  /* 0x00000000a4a47220 */ /* 0x000fe20000410000 */
[----:B------:R-:W-:Y:S01]  /*5ae0*/  FSETP.GE.FTZ.AND P2, PT, R158, RZ, PT ;  /* 0x000000ff9e00720b */ /* 0x000fe20003f56000 */
[----:B------:R-:W2:Y:S04]  /*5af0*/  LDG.E R4, [R142.64+0x80] ;  /* 0x0000800c8e047981 */ /* 0x000ea8000c1e1900 */
        /* <DEDUP_REMOVED lines=135> */
.L_x_251:
        /* <DEDUP_REMOVED lines=119> */
.L_x_252:
        /* <DEDUP_REMOVED lines=11> */
[----:B------:R-:W-:Y:S01]  /*6b90*/  IMAD.U32 R145, R145, -0x40, RZ ;  /* 0xffffffc091917824 */ /* 0x000fe200078e00ff */
[----:B------:R-:W-:Y:S01]  /*6ba0*/  UIADD3 UR6, UR7, -0x1, URZ ;  /* 0xffffffff07067890 */ /* 0x000fe2000fffe03f */
[----:B------:R-:W-:Y:S01]  /*6bb0*/  IMAD R149, R149, c[0x0][0x1c0], RZ ;  /* 0x0000700095957a24 */ /* 0x000fe200078e02ff */
[----:B------:R-:W-:Y:S01]  /*6bc0*/  @UP3 UIADD3.X UR4, UR11, -0x1, URZ, UP1, !UPT ;  /* 0xffffffff0b043890 */ /* 0x000fe20008ffe43f */
[----:B------:R-:W4:Y:S01]  /*6bd0*/  LDSM.16.MT88.4 R28, [R0+0xd000] ;  /* 0x00d00000001c783b */ /* 0x000f220000004200 */
[----:B------:R-:W-:Y:S01]  /*6be0*/  LEA R246, P1, R145, R150, 0x2 ;  /* 0x0000009691f67211 */ /* 0x000fe200078210ff */
[----:B------:R-:W-:Y:S02]  /*6bf0*/  IMAD.SHL.U32 R149, R149, 0x20, RZ ;  /* 0x0000002095957824 */ /* 0x000fe400078e00ff */
[----:B------:R-:W-:Y:S01]  /*6c00*/  IMAD.MOV.U32 R147, RZ, RZ, c[0x0][0x22c] ;  /* 0x00008b00ff937624 */ /* 0x000fe200078e00ff */
[----:B------:R-:W-:Y:S01]  /*6c10*/  LDSM.16.M88.4 R32, [R226] ;  /* 0x00000000e220783b */ /* 0x000fe20000000200 */
[----:B------:R-:W-:Y:S01]  /*6c20*/  LEA.HI.X.SX32 R245, R145, R151, 0x2, P1 ;  /* 0x0000009791f57211 */ /* 0x000fe200008f16ff */
[----:B------:R-:W-:Y:S01]  /*6c30*/  IMAD.MOV.U32 R145, RZ, RZ, c[0x0][0x22c] ;  /* 0x00008b00ff917624 */ /* 0x000fe200078e00ff */
[----:B------:R-:W-:Y:S01]  /*6c40*/  UMOV UR7, UR6 ;  /* 0x0000000600077c82 */ /* 0x000fe20008000000 */
[----:B------:R-:W-:Y:S01]  /*6c50*/  IMAD R147, R147, c[0x0][0x1c0], RZ ;  /* 0x0000700093937a24 */ /* 0x000fe200078e02ff */
[----:B------:R-:W1:Y:S01]  /*6c60*/  LDSM.16.MT88.4 R132, [R0+0x9400] ;  /* 0x009400000084783b */ /* 0x000e620000004200 */
[----:B------:R-:W-:Y:S02]  /*6c70*/  IMAD R145, R145, c[0x0][0x1c0], RZ ;  /* 0x0000700091917a24 */ /* 0x000fe400078e02ff */
[----:B------:R-:W-:Y:S02]  /*6c80*/  IMAD R147, R147, 0x28, RZ ;  /* 0x0000002893937824 */ /* 0x000fe400078e02ff */
[----:B------:R-:W1:Y:S01]  /*6c90*/  LDSM.16.MT88.4 R136, [R0+0xb400] ;  /* 0x00b400000088783b */ /* 0x000e620000004200 */
[----:B------:R-:W-:Y:S02]  /*6ca0*/  IMAD.SHL.U32 R145, R145, 0x10, RZ ;  /* 0x0000001091917824 */ /* 0x000fe400078e00ff */
[----:B------:R-:W-:Y:S02]  /*6cb0*/  IMAD.MOV.U32 R148, RZ, RZ, c[0x0][0x22c] ;  /* 0x00008b00ff947624 */ /* 0x000fe400078e00ff */
[----:B------:R-:W1:Y:S02]  /*6cc0*/  LDSM.16.MT88.4 R140, [R0+0xd400] ;  /* 0x00d40000008c783b */ /* 0x000e640000004200 */
        /* <DEDUP_REMOVED lines=8> */
[----:B------:R-:W-:Y:S07]  /*6d50*/  LDSM.16.M88.4 R28, [R228] ;  /* 0x00000000e41c783b */ /* 0x000fee0000000200 */
[C---:B------:R-:W-:Y:S08]  /*6d60*/  HMMA.16816.F32 R4, R32.reuse, R132, R4 ;  /* 0x000000842004723c */ /* 0x040ff00000001804 */
[C---:B------:R-:W-:Y:S01]  /*6d70*/  HMMA.16816.F32 R8, R32.reuse, R134, R8 ;  /* 0x000000862008723c */ /* 0x040fe20000001808 */
[----:B------:R-:W1:Y:S07]  /*6d80*/  LDSM.16.MT88.4 R132, [R0+0x9800] ;  /* 0x009800000084783b */ /* 0x000e6e0000004200 */
[C---:B------:R-:W-:Y:S08]  /*6d90*/  HMMA.16816.F32 R12, R32.reuse, R136, R12 ;  /* 0x00000088200c723c */ /* 0x040ff0000000180c */
[C---:B------:R-:W-:Y:S01]  /*6da0*/  HMMA.16816.F32 R16, R32.reuse, R138, R16 ;  /* 0x0000008a2010723c */ /* 0x040fe20000001810 */
[----:B------:R-:W2:Y:S07]  /*6db0*/  LDSM.16.MT88.4 R136, [R0+0xb800] ;  /* 0x00b800000088783b */ /* 0x000eae0000004200 */
[C---:B------:R-:W-:Y:S08]  /*6dc0*/  HMMA.16816.F32 R20, R32.reuse, R140, R20 ;  /* 0x0000008c2014723c */ /* 0x040ff00000001814 */
[----:B------:R-:W-:Y:S01]  /*6dd0*/  HMMA.16816.F32 R24, R32, R142, R24 ;  /* 0x0000008e2018723c */ /* 0x000fe20000001818 */
[----:B------:R-:W3:Y:S05]  /*6de0*/  LDSM.16.MT88.4 R32, [R0+0xd800] ;  /* 0x00d800000020783b */ /* 0x000eea0000004200 */
[----:B------:R-:W-:Y:S02]  /*6df0*/  LDSM.16.MT88.4 R140, [R0+0xbc00] ;  /* 0x00bc0000008c783b */ /* 0x000fe40000004200 */
[C---:B-1----:R-:W-:Y:S08]  /*6e00*/  HMMA.16816.F32 R4, R28.reuse, R132, R4 ;  /* 0x000000841c04723c */ /* 0x042ff00000001804 */
[C---:B------:R-:W-:Y:S01]  /*6e10*/  HMMA.16816.F32 R8, R28.reuse, R134, R8 ;  /* 0x000000861c08723c */ /* 0x040fe20000001808 */
[----:B------:R-:W-:Y:S07]  /*6e20*/  LDSM.16.M88.4 R132, [R227] ;  /* 0x00000000e384783b */ /* 0x000fee0000000200 */
[C---:B--2---:R-:W-:Y:S08]  /*6e30*/  HMMA.16816.F32 R12, R28.reuse, R136, R12 ;  /* 0x000000881c0c723c */ /* 0x044ff0000000180c */
[C---:B------:R-:W-:Y:S01]  /*6e40*/  HMMA.16816.F32 R16, R28.reuse, R138, R16 ;  /* 0x0000008a1c10723c */ /* 0x040fe20000001810 */
[----:B------:R-:W1:Y:S07]  /*6e50*/  LDSM.16.MT88.4 R136, [R0+0x9c00] ;  /* 0x009c00000088783b */ /* 0x000e6e0000004200 */
[C---:B---3--:R-:W-:Y:S08]  /*6e60*/  HMMA.16816.F32 R20, R28.reuse, R32, R20 ;  /* 0x000000201c14723c */ /* 0x048ff00000001814 */
[----:B------:R-:W-:Y:S01]  /*6e70*/  HMMA.16816.F32 R24, R28, R34, R24 ;  /* 0x000000221c18723c */ /* 0x000fe20000001818 */
[----:B------:R-:W2:Y:S05]  /*6e80*/  LDSM.16.MT88.4 R28, [R0+0xdc00] ;  /* 0x00dc0000001c783b */ /* 0x000eaa0000004200 */
[----:B------:R-:W-:Y:S02]  /*6e90*/  LDSM.16.M88.4 R32, [R225+0x2000] ;  /* 0x00200000e120783b */ /* 0x000fe40000000200 */
[C---:B-1----:R-:W-:Y:S08]  /*6ea0*/  HMMA.16816.F32 R4, R132.reuse, R136, R4 ;  /* 0x000000888404723c */ /* 0x042ff00000001804 */
[C---:B------:R-:W-:Y:S01]  /*6eb0*/  HMMA.16816.F32 R8, R132.reuse, R138, R8 ;  /* 0x0000008a8408723c */ /* 0x040fe20000001808 */
[----:B------:R-:W1:Y:S07]  /*6ec0*/  LDSM.16.MT88.4 R136, [R0+0xa000] ;  /* 0x00a000000088783b */ /* 0x000e6e0000004200 */
[C---:B------:R-:W-:Y:S08]  /*6ed0*/  HMMA.16816.F32 R12, R132.reuse, R140, R12 ;  /* 0x0000008c840c723c */ /* 0x040ff0000000180c */
[C---:B------:R-:W-:Y:S01]  /*6ee0*/  HMMA.16816.F32 R16, R132.reuse, R142, R16 ;  /* 0x0000008e8410723c */ /* 0x040fe20000001810 */
[----:B------:R-:W3:Y:S07]  /*6ef0*/  LDSM.16.MT88.4 R140, [R0+0xc000] ;  /* 0x00c00000008c783b */ /* 0x000eee0000004200 */
[C---:B--2---:R-:W-:Y:S08]  /*6f00*/  HMMA.16816.F32 R20, R132.reuse, R28, R20 ;  /* 0x0000001c8414723c */ /* 0x044ff00000001814 */
[----:B------:R-:W-:Y:S01]  /*6f10*/  HMMA.16816.F32 R24, R132, R30, R24 ;  /* 0x0000001e8418723c */ /* 0x000fe20000001818 */
[----:B------:R-:W2:Y:S05]  /*6f20*/  LDSM.16.MT88.4 R28, [R0+0xe000] ;  /* 0x00e00000001c783b */ /* 0x000eaa0000004200 */
[----:B------:R-:W-:Y:S02]  /*6f30*/  LDSM.16.M88.4 R132, [R226+0x2000] ;  /* 0x00200000e284783b */ /* 0x000fe40000000200 */
[C---:B-1----:R-:W-:Y:S08]  /*6f40*/  HMMA.16816.F32 R4, R32.reuse, R136, R4 ;  /* 0x000000882004723c */ /* 0x042ff00000001804 */
[C---:B------:R-:W-:Y:S01]  /*6f50*/  HMMA.16816.F32 R8, R32.reuse, R138, R8 ;  /* 0x0000008a2008723c */ /* 0x040fe20000001808 */
[----:B------:R-:W1:Y:S07]  /*6f60*/  LDSM.16.MT88.4 R136, [R0+0xa400] ;  /* 0x00a400000088783b */ /* 0x000e6e0000004200 */
[C---:B---3--:R-:W-:Y:S08]  /*6f70*/  HMMA.16816.F32 R12, R32.reuse, R140, R12 ;  /* 0x0000008c200c723c */ /* 0x048ff0000000180c */
        /* <DEDUP_REMOVED lines=24> */
[----:B------:R2:W2:Y:S06]  /*7100*/  LDSM.16.MT88.4 R28, [R0+0xec00] ;  /* 0x00ec0000001c783b */ /* 0x0004ac0000004200 */
[----:B------:R-:W-:Y:S01]  /*7110*/  @P0 IADD3 R34, R247, -0x40, RZ ;  /* 0xffffffc0f7220810 */ /* 0x000fe20007ffe0ff */
[C---:B-1----:R-:W-:Y:S05]  /*7120*/  HMMA.16816.F32 R4, R132.reuse, R136, R4 ;  /* 0x000000888404723c */ /* 0x042fea0000001804 */
[----:B------:R-:W-:Y:S01]  /*7130*/  @P0 IMAD.WIDE R34, R34, R146, UR10 ;  /* 0x0000000a22220e25 */ /* 0x000fe2000f8e0292 */
[----:B------:R-:W-:Y:S02]  /*7140*/  @UP3 UMOV UR10, UR5 ;  /* 0x00000005000a3c82 */ /* 0x000fe40008000000 */
[C---:B------:R-:W-:Y:S01]  /*7150*/  HMMA.16816.F32 R8, R132.reuse, R138, R8 ;  /* 0x0000008a8408723c */ /* 0x040fe20000001808 */
[----:B------:R-:W4:Y:S01]  /*7160*/  LDL R139, [R1+0x4] ;  /* 0x00000400018b7983 */ /* 0x000f220000100800 */
[----:B------:R-:W-:Y:S02]  /*7170*/  @UP3 UMOV UR11, UR4 ;  /* 0x00000004000b3c82 */ /* 0x000fe40008000000 */
[----:B------:R-:W-:Y:S02]  /*7180*/  IMAD.MOV.U32 R146, RZ, RZ, c[0x0][0x22c] ;  /* 0x00008b00ff927624 */ /* 0x000fe400078e00ff */
[----:B------:R-:W4:Y:S02]  /*7190*/  LDL R138, [R1+0x14] ;  /* 0x00001400018a7983 */ /* 0x000f240000100800 */
[C---:B---3--:R-:W-:Y:S03]  /*71a0*/  HMMA.16816.F32 R12, R132.reuse, R140, R12 ;  /* 0x0000008c840c723c */ /* 0x048fe6000000180c */
[----:B--2---:R-:W2:Y:S01]  /*71b0*/  LDL R0, [R1+0x10] ;  /* 0x0000100001007983 */ /* 0x004ea20000100800 */
[----:B------:R-:W-:Y:S04]  /*71c0*/  IMAD R146, R146, c[0x0][0x1c0], RZ ;  /* 0x0000700092927a24 */ /* 0x000fe800078e02ff */
[C---:B------:R-:W-:Y:S01]  /*71d0*/  HMMA.16816.F32 R16, R132.reuse, R142, R16 ;  /* 0x0000008e8410723c */ /* 0x040fe20000001810 */
[----:B------:R1:W5:Y:S03]  /*71e0*/  @P0 LDG.E R250, [R34.64] ;  /* 0x0000000c22fa0981 */ /* 0x000366000c1e1900 */
[----:B------:R-:W-:Y:S02]  /*71f0*/  IMAD R146, R146, 0x18, RZ ;  /* 0x0000001892927824 */ /* 0x000fe400078e02ff */
[----:B------:R1:W5:Y:S02]  /*7200*/  @P0 LDG.E R251, [R34.64+0x20] ;  /* 0x0000200c22fb0981 */ /* 0x000364000c1e1900 */
[C---:B------:R-:W-:Y:S03]  /*7210*/  HMMA.16816.F32 R20, R132.reuse, R28, R20 ;  /* 0x0000001c8414723c */ /* 0x040fe60000001814 */
[----:B------:R1:W5:Y:S04]  /*7220*/  @P0 LDG.E R248, [R34.64+0x80] ;  /* 0x0000800c22f80981 */ /* 0x000368000c1e1900 */
[----:B------:R-:W-:Y:S01]  /*7230*/  IMAD.MOV.U32 R28, RZ, RZ, R246 ;  /* 0x000000ffff1c7224 */ /* 0x000fe200078e00f6 */
[----:B------:R-:W-:Y:S01]  /*7240*/  HMMA.16816.F32 R24, R132, R30, R24 ;  /* 0x0000001e8418723c */ /* 0x000fe20000001818 */
[----:B------:R1:W5:Y:S03]  /*7250*/  @P0 LDG.E R249, [R34.64+0xa0] ;  /* 0x0000a00c22f90981 */ /* 0x000366000c1e1900 */
[----:B------:R-:W-:Y:S01]  /*7260*/  IMAD.MOV.U32 R29, RZ, RZ, R245 ;  /* 0x000000ffff1d7224 */ /* 0x000fe200078e00f5 */
[CC--:B------:R-:W-:Y:S02]  /*7270*/  LEA R32, P1, R252.reuse, R28.reuse, 0x2 ;  /* 0x0000001cfc207211 */ /* 0x0c0fe400078210ff */
[CC--:B------:R-:W-:Y:S02]  /*7280*/  LEA R136, P0, R145.reuse, R28.reuse, 0x2 ;  /* 0x0000001c91887211 */ /* 0x0c0fe400078010ff */
[----:B------:R3:W-:Y:S03]  /*7290*/  RED.E.ADD.F32.FTZ.RN.STRONG.GPU [R28.64], R4 ;  /* 0x000000041c00798e */ /* 0x0007e6000c10e78c */
[-C--:B------:R-:W-:Y:S02]  /*72a0*/  LEA.HI.X.SX32 R33, R252, R29.reuse, 0x2, P1 ;  /* 0x0000001dfc217211 */ /* 0x080fe400008f16ff */
[-C--:B------:R-:W-:Y:S02]  /*72b0*/  LEA.HI.X.SX32 R137, R145, R29.reuse, 0x2, P0 ;  /* 0x0000001d91897211 */ /* 0x080fe400000f16ff */
[CC--:B------:R-:W-:Y:S01]  /*72c0*/  LEA R132, P1, R146.reuse, R28.reuse, 0x2 ;  /* 0x0000001c92847211 */ /* 0x0c0fe200078210ff */
[----:B------:R3:W-:Y:S01]  /*72d0*/  RED.E.ADD.F32.FTZ.RN.STRONG.GPU [R32.64], R5 ;  /* 0x000000052000798e */ /* 0x0007e2000c10e78c */
[CC--:B------:R-:W-:Y:S02]  /*72e0*/  LEA R30, P2, R147.reuse, R28.reuse, 0x2 ;  /* 0x0000001c931e7211 */ /* 0x0c0fe400078410ff */
[-C--:B------:R-:W-:Y:S01]  /*72f0*/  LEA.HI.X.SX32 R133, R146, R29.reuse, 0x2, P1 ;  /* 0x0000001d92857211 */ /* 0x080fe200008f16ff */
[----:B------:R-:W-:Y:S01]  /*7300*/  IMAD.MOV.U32 R146, RZ, RZ, c[0x0][0x22c] ;  /* 0x00008b00ff927624 */ /* 0x000fe200078e00ff */
[----:B------:R3:W-:Y:S01]  /*7310*/  RED.E.ADD.F32.FTZ.RN.STRONG.GPU [R136.64], R6 ;  /* 0x000000068800798e */ /* 0x0007e2000c10e78c */
[-C--:B------:R-:W-:Y:S01]  /*7320*/  LEA.HI.X.SX32 R31, R147, R29.reuse, 0x2, P2 ;  /* 0x0000001d931f7211 */ /* 0x080fe200010f16ff */
[----:B------:R-:W-:Y:S01]  /*7330*/  IMAD.MOV.U32 R147, RZ, RZ, c[0x0][0x22c] ;  /* 0x00008b00ff937624 */ /* 0x000fe200078e00ff */
[----:B------:R-:W-:Y:S01]  /*7340*/  IADD3 R134, R145, 0x40, RZ ;  /* 0x0000004091867810 */ /* 0x000fe20007ffe0ff */
[----:B------:R-:W-:Y:S01]  /*7350*/  IMAD R146, R146, c[0x0][0x1c0], RZ ;  /* 0x0000700092927a24 */ /* 0x000fe200078e02ff */
[----:B------:R3:W-:Y:S01]  /*7360*/  RED.E.ADD.F32.FTZ.RN.STRONG.GPU [R132.64], R7 ;  /* 0x000000078400798e */ /* 0x0007e2000c10e78c */
[-C--:B-1----:R-:W-:Y:S01]  /*7370*/  LEA R34, P0, R149, R28.reuse, 0x2 ;  /* 0x0000001c95227211 */ /* 0x082fe200078010ff */
[----:B------:R-:W-:Y:S02]  /*7380*/  IMAD R147, R147, c[0x0][0x1c0], RZ ;  /* 0x0000700093937a24 */ /* 0x000fe400078e02ff */
[----:B------:R-:W-:Y:S01]  /*7390*/  IMAD R146, R146, 0x30, RZ ;  /* 0x0000003092927824 */ /* 0x000fe200078e02ff */
[-C--:B------:R-:W-:Y:S01]  /*73a0*/  LEA.HI.X.SX32 R35, R149, R29.reuse, 0x2, P0 ;  /* 0x0000001d95237211 */ /* 0x080fe200000f16ff */
[----:B------:R-:W-:Y:S03]  /*73b0*/  IMAD.SHL.U32 R147, R147, 0x10, RZ ;  /* 0x0000001093937824 */ /* 0x000fe600078e00ff */
[CC--:B---3--:R-:W-:Y:S01]  /*73c0*/  LEA R4, P1, R146.reuse, R28.reuse, 0x2 ;  /* 0x0000001c92047211 */ /* 0x0c8fe200078210ff */
[----:B------:R1:W-:Y:S01]  /*73d0*/  RED.E.ADD.F32.FTZ.RN.STRONG.GPU [R34.64], R8 ;  /* 0x000000082200798e */ /* 0x0003e2000c10e78c */
[----:B------:R-:W-:Y:S04]  /*73e0*/  IADD3 R140, R147, 0x20, RZ ;  /* 0x00000020938c7810 */ /* 0x000fe80007ffe0ff */
[----:B------:R3:W-:Y:S01]  /*73f0*/  RED.E.ADD.F32.FTZ.RN.STRONG.GPU [R30.64], R9 ;  /* 0x000000091e00798e */ /* 0x0007e2000c10e78c */
[-C--:B------:R-:W-:Y:S01]  /*7400*/  LEA.HI.X.SX32 R5, R146, R29.reuse, 0x2, P1 ;  /* 0x0000001d92057211 */ /* 0x080fe200008f16ff */
[----:B------:R-:W-:Y:S04]  /*7410*/  IMAD.MOV.U32 R146, RZ, RZ, c[0x0][0x22c] ;  /* 0x00008b00ff927624 */ /* 0x000fe800078e00ff */
[----:B------:R3:W-:Y:S01]  /*7420*/  RED.E.ADD.F32.FTZ.RN.STRONG.GPU [R4.64], R10 ;  /* 0x0000000a0400798e */ /* 0x0007e2000c10e78c */
[-C--:B------:R-:W-:Y:S01]  /*7430*/  LEA R6, P0, R148, R28.reuse, 0x2 ;  /* 0x0000001c94067211 */ /* 0x080fe200078010ff */
[----:B------:R-:W-:Y:S03]  /*7440*/  IMAD R146, R146, c[0x0][0x1c0], RZ ;  /* 0x0000700092927a24 */ /* 0x000fe600078e02ff */
[----:B------:R-:W2:Y:S01]  /*7450*/  LDL R132, [R1] ;  /* 0x0000000001847983 */ /* 0x000ea20000100800 */
[-C--:B------:R-:W-:Y:S01]  /*7460*/  LEA.HI.X.SX32 R7, R148, R29.reuse, 0x2, P0 ;  /* 0x0000001d94077211 */ /* 0x080fe200000f16ff */
[----:B------:R-:W-:Y:S01]  /*7470*/  IMAD.SHL.U32 R146, R146, 0x10, RZ ;  /* 0x0000001092927824 */ /* 0x000fe200078e00ff */
[C---:B------:R-:W-:Y:S03]  /*7480*/  IADD3 R133, R145.reuse, 0x40, RZ ;  /* 0x0000004091857810 */ /* 0x040fe60007ffe0ff */
[----:B------:R3:W-:Y:S01]  /*7490*/  RED.E.ADD.F32.FTZ.RN.STRONG.GPU [R6.64], R11 ;  /* 0x0000000b0600798e */ /* 0x0007e2000c10e78c */
[----:B------:R-:W-:Y:S01]  /*74a0*/  IADD3 R142, R146, 0x20, RZ ;  /* 0x00000020928e7810 */ /* 0x000fe20007ffe0ff */
[----:B------:R-:W-:Y:S01]  /*74b0*/  IMAD.IADD R133, R252, 0x1, R133 ;  /* 0x00000001fc857824 */ /* 0x000fe200078e0285 */
[----:B------:R-:W-:Y:S02]  /*74c0*/  IADD3 R141, R146, 0x20, RZ ;  /* 0x00000020928d7810 */ /* 0x000fe40007ffe0ff */
[----:B------:R3:W-:Y:S01]  /*74d0*/  RED.E.ADD.F32.FTZ.RN.STRONG.GPU [R28.64+0x80], R12 ;  /* 0x0000800c1c00798e */ /* 0x0007e2000c10e78c */
[C---:B------:R-:W-:Y:S01]  /*74e0*/  IMAD.IADD R142, R252.reuse, 0x1, R142 ;  /* 0x00000001fc8e7824 */ /* 0x040fe200078e028e */
[C---:B-1----:R-:W-:Y:S01]  /*74f0*/  IADD3 R35, R145.reuse, 0x40, RZ ;  /* 0x0000004091237810 */ /* 0x042fe20007ffe0ff */
[----:B------:R-:W-:Y:S01]  /*7500*/  IMAD.IADD R141, R252, 0x1, R141 ;  /* 0x00000001fc8d7824 */ /* 0x000fe200078e028d */
[----:B------:R-:W-:Y:S01]  /*7510*/  IADD3 R34, R145, 0x40, RZ ;  /* 0x0000004091227810 */ /* 0x000fe20007ffe0ff */
[----:B------:R1:W-:Y:S01]  /*7520*/  RED.E.ADD.F32.FTZ.RN.STRONG.GPU [R32.64+0x80], R13 ;  /* 0x0000800d2000798e */ /* 0x0003e2000c10e78c */
[-C--:B---3--:R-:W-:Y:S01]  /*7530*/  LEA R30, P1, R142, R28.reuse, 0x2 ;  /* 0x0000001c8e1e7211 */ /* 0x088fe200078210ff */
[C---:B------:R-:W-:Y:S02]  /*7540*/  IMAD.IADD R141, R252.reuse, 0x1, R141 ;  /* 0x00000001fc8d7824 */ /* 0x040fe400078e028d */
[----:B------:R-:W-:Y:S01]  /*7550*/  IMAD.IADD R35, R252, 0x1, R35 ;  /* 0x00000001fc237824 */ /* 0x000fe200078e0223 */
[-C--:B------:R-:W-:Y:S01]  /*7560*/  LEA.HI.X.SX32 R31, R142, R29.reuse, 0x2, P1 ;  /* 0x0000001d8e1f7211 */ /* 0x080fe200008f16ff */
        /* <DEDUP_REMOVED lines=9> */
[C---:B------:R-:W-:Y:S01]  /*7600*/  IMAD.IADD R140, R252.reuse, 0x1, R140 ;  /* 0x00000001fc8c7824 */ /* 0x040fe200078e028c */
[-C--:B------:R-:W-:Y:S02]  /*7610*/  LEA.HI.X.SX32 R11, R141, R29.reuse, 0x2, P0 ;  /* 0x0000001d8d0b7211 */ /* 0x080fe400000f16ff */
[----:B------:R3:W-:Y:S01]  /*7620*/  RED.E.ADD.F32.FTZ.RN.STRONG.GPU [R30.64], R15 ;  /* 0x0000000f1e00798e */ /* 0x0007e2000c10e78c */
[C---:B------:R-:W-:Y:S01]  /*7630*/  IMAD.IADD R140, R252.reuse, 0x1, R140 ;  /* 0x00000001fc8c7824 */ /* 0x040fe200078e028c */
[CC--:B------:R-:W-:Y:S03]  /*7640*/  LEA R12, P4, R35.reuse, R28.reuse, 0x2 ;  /* 0x0000001c230c7211 */ /* 0x0c0fe600078810ff */
[----:B------:R-:W-:Y:S01]  /*7650*/  IMAD.IADD R140, R252, 0x1, R140 ;  /* 0x00000001fc8c7824 */ /* 0x000fe200078e028c */
[----:B------:R3:W-:Y:S01]  /*7660*/  RED.E.ADD.F32.FTZ.RN.STRONG.GPU [R10.64], R16 ;  /* 0x000000100a00798e */ /* 0x0007e2000c10e78c */
[-C--:B-1----:R-:W-:Y:S03]  /*7670*/  LEA.HI.X.SX32 R13, R35, R29.reuse, 0x2, P4 ;  /* 0x0000001d230d7211 */ /* 0x082fe600020f16ff */
[CC--:B------:R-:W-:Y:S04]  /*7680*/  LEA R8, P2, R140.reuse, R28.reuse, 0x2 ;  /* 0x0000001c8c087211 */ /* 0x0c0fe800078410ff */
[-C--:B------:R-:W-:Y:S02]  /*7690*/  LEA.HI.X.SX32 R9, R140, R29.reuse, 0x2, P2 ;  /* 0x0000001d8c097211 */ /* 0x080fe400010f16ff */
[----:B------:R-:W-:Y:S05]  /*76a0*/  LDSM.16.MT88.4 R140, [R3+0x1c00] ;  /* 0x001c0000038c783b */ /* 0x000fea0000004200 */
[----:B------:R1:W-:Y:S01]  /*76b0*/  RED.E.ADD.F32.FTZ.RN.STRONG.GPU [R8.64], R17 ;  /* 0x000000110800798e */ /* 0x0003e2000c10e78c */
[CC--:B---3--:R-:W-:Y:S04]  /*76c0*/  LEA R14, P5, R134.reuse, R28.reuse, 0x2 ;  /* 0x0000001c860e7211 */ /* 0x0c8fe800078a10ff */
[-C--:B------:R-:W-:Y:S02]  /*76d0*/  LEA.HI.X.SX32 R15, R134, R29.reuse, 0x2, P5 ;  /* 0x0000001d860f7211 */ /* 0x080fe400028f16ff */
[CC--:B------:R-:W-:Y:S04]  /*76e0*/  LEA R10, P3, R34.reuse, R28.reuse, 0x2 ;  /* 0x0000001c220a7211 */ /* 0x0c0fe800078610ff */
[-C--:B------:R-:W-:Y:S02]  /*76f0*/  LEA.HI.X.SX32 R11, R34, R29.reuse, 0x2, P3 ;  /* 0x0000001d220b7211 */ /* 0x080fe400018f16ff */
[CC--:B-1----:R-:W-:Y:S04]  /*7700*/  LEA R8, P2, R133.reuse, R28.reuse, 0x2 ;  /* 0x0000001c85087211 */ /* 0x0c2fe800078410ff */
[-C--:B------:R-:W-:Y:S02]  /*7710*/  LEA.HI.X.SX32 R9, R133, R29.reuse, 0x2, P2 ;  /* 0x0000001d85097211 */ /* 0x080fe400010f16ff */
[CC--:B----4-:R-:W-:Y:S04]  /*7720*/  LEA R6, P1, R139.reuse, R28.reuse, 0x2 ;  /* 0x0000001c8b067211 */ /* 0x0d0fe800078210ff */
[-C--:B------:R-:W-:Y:S02]  /*7730*/  LEA.HI.X.SX32 R7, R139, R29.reuse, 0x2, P1 ;  /* 0x0000001d8b077211 */ /* 0x080fe400008f16ff */
[CC--:B------:R-:W-:Y:S03]  /*7740*/  LEA R4, P0, R138.reuse, R28.reuse, 0x2 ;  /* 0x0000001c8a047211 */ /* 0x0c0fe600078010ff */
[----:B------:R-:W-:Y:S01]  /*7750*/  RED.E.ADD.F32.FTZ.RN.STRONG.GPU [R6.64], R18 ;  /* 0x000000120600798e */ /* 0x000fe2000c10e78c */
[-C--:B------:R-:W-:Y:S04]  /*7760*/  LEA.HI.X.SX32 R5, R138, R29.reuse, 0x2, P0 ;  /* 0x0000001d8a057211 */ /* 0x080fe800000f16ff */
[----:B------:R-:W-:Y:S05]  /*7770*/  LDSM.16.MT88.4 R136, [R2+0x12800] ;  /* 0x012800000288783b */ /* 0x000fea0000004200 */
[----:B------:R2:W-:Y:S05]  /*7780*/  RED.E.ADD.F32.FTZ.RN.STRONG.GPU [R4.64], R19 ;  /* 0x000000130400798e */ /* 0x0005ea000c10e78c */
[----:B------:R-:W-:Y:S05]  /*7790*/  RED.E.ADD.F32.FTZ.RN.STRONG.GPU [R28.64+0x100], R20 ;  /* 0x000100141c00798e */ /* 0x000fea000c10e78c */
[----:B------:R-:W-:Y:S05]  /*77a0*/  RED.E.ADD.F32.FTZ.RN.STRONG.GPU [R32.64+0x100], R21 ;  /* 0x000100152000798e */ /* 0x000fea000c10e78c */
[----:B------:R-:W-:Y:S05]  /*77b0*/  RED.E.ADD.F32.FTZ.RN.STRONG.GPU [R14.64], R22 ;  /* 0x000000160e00798e */ /* 0x000fea000c10e78c */
[----:B------:R-:W-:Y:S05]  /*77c0*/  RED.E.ADD.F32.FTZ.RN.STRONG.GPU [R12.64], R23 ;  /* 0x000000170c00798e */ /* 0x000fea000c10e78c */
[----:B------:R-:W-:Y:S01]  /*77d0*/  RED.E.ADD.F32.FTZ.RN.STRONG.GPU [R10.64], R24 ;  /* 0x000000180a00798e */ /* 0x000fe2000c10e78c */
[CC--:B--2---:R-:W-:Y:S04]  /*77e0*/  LEA R4, P0, R0.reuse, R28.reuse, 0x2 ;  /* 0x0000001c00047211 */ /* 0x0c4fe800078010ff */
[----:B------:R-:W-:Y:S01]  /*77f0*/  RED.E.ADD.F32.FTZ.RN.STRONG.GPU [R8.64], R25 ;  /* 0x000000190800798e */ /* 0x000fe2000c10e78c */
[-C--:B------:R-:W-:Y:S02]  /*7800*/  LEA.HI.X.SX32 R5, R0, R29.reuse, 0x2, P0 ;  /* 0x0000001d00057211 */ /* 0x080fe400000f16ff */
[----:B------:R-:W-:Y:S02]  /*7810*/  PLOP3.LUT P0, PT, PT, PT, UP2, 0x80, 0x0 ;  /* 0x000000000000781c */ /* 0x000fe40003f0f028 */
[----:B------:R-:W-:Y:S01]  /*7820*/  LDSM.16.MT88.4 R8, [R3] ;  /* 0x000000000308783b */ /* 0x000fe20000004200 */
[C---:B------:R-:W-:Y:S04]  /*7830*/  IADD3 R0, R3.reuse, -0x3000, RZ ;  /* 0xffffd00003007810 */ /* 0x040fe80007ffe0ff */
[----:B------:R-:W-:Y:S05]  /*7840*/  LDSM.16.MT88.4 R12, [R2+0x11000] ;  /* 0x01100000020c783b */ /* 0x000fea0000004200 */
        /* <DEDUP_REMOVED lines=13> */
[----:B------:R-:W2:Y:S05]  /*7920*/  LDSM.16.MT88.4 R132, [R2+0x11800] ;  /* 0x011800000284783b */ /* 0x000eaa0000004200 */
        /* <DEDUP_REMOVED lines=16> */
[----:B------:R-:W4:Y:S05]  /*7a30*/  LDSM.16.MT88.4 R4, [R2+0x10000] ;  /* 0x010000000204783b */ /* 0x000f2a0000004200 */
[----:B------:R-:W1:Y:S02]  /*7a40*/  LDSM.16.MT88.4 R28, [R3+0x1800] ;  /* 0x00180000031c783b */ /* 0x000e640000004200 */
        /* <DEDUP_REMOVED lines=257> */
.L_x_254:
        /* <DEDUP_REMOVED lines=18> */
.L_x_255:
[----:B-1----:R-:W2:Y:S01]  /*8b80*/  LDL.64 R4, [R1+0x30] ;  /* 0x0000300001047983 */ /* 0x002ea20000100a00 */
[----:B-----5:R-:W-:Y:S01]  /*8b90*/  IMAD.SHL.U32 R3, R144, 0x2, RZ ;  /* 0x0000000290037824 */ /* 0x020fe200078e00ff */
[----:B------:R-:W-:Y:S01]  /*8ba0*/  USHF.L.U32 UR4, UR19, 0x7, URZ ;  /* 0x0000000713047899 */ /* 0x000fe2000800063f */
[----:B------:R-:W-:Y:S01]  /*8bb0*/  BSSY B0, `(.L_x_256) ;  /* 0x0000032000007945 */ /* 0x000fe20003800000 */
[----:B------:R-:W-:Y:S02]  /*8bc0*/  BAR.SYNC.DEFER_BLOCKING 0x0 ;  /* 0x0000000000007b1d */ /* 0x000fe40000010000 */
[----:B------:R-:W-:Y:S02]  /*8bd0*/  USHF.R.S32.HI UR8, URZ, 0x1f, UR4 ;  /* 0x0000001f3f087899 */ /* 0x000fe40008011404 */
[----:B------:R-:W-:-:S02]  /*8be0*/  IMAD.U32 R25, RZ, RZ, UR4 ;  /* 0x00000004ff197e24 */ /* 0x000fc4000f8e00ff */
[----:B------:R-:W1:Y:S01]  /*8bf0*/  S2R R9, SR_TID.X ;  /* 0x0000000000097919 */ /* 0x000e620000002100 */
[----:B------:R-:W-:Y:S02]  /*8c00*/  ULDC.64 UR6, c[0x0][0x3a0] ;  /* 0x0000e80000067ab9 */ /* 0x000fe40000000a00 */
[----:B------:R-:W-:-:S04]  /*8c10*/  UIMAD UR5, UR8, UR6, URZ ;  /* 0x00000006080572a4 */ /* 0x000fc8000f8e023f */
[----:B------:R-:W-:-:S03]  /*8c20*/  UIMAD UR5, UR4, UR7, UR5 ;  /* 0x00000007040572a4 */ /* 0x000fc6000f8e0205 */
[----:B------:R-:W-:Y:S02]  /*8c30*/  ULDC.64 UR6, c[0x0][0x3b8] ;  /* 0x0000ee0000067ab9 */ /* 0x000fe40000000a00 */
[----:B------:R-:W-:Y:S01]  /*8c40*/  UIMAD UR6, UR60, UR6, URZ ;  /* 0x000000063c0672a4 */ /* 0x000fe2000f8e023f */
[----:B------:R-:W-:Y:S01]  /*8c50*/  IMAD.U32 R8, RZ, RZ, UR5 ;  /* 0x00000005ff087e24 */ /* 0x000fe2000f8e00ff */
[----:B------:R-:W-:Y:S02]  /*8c60*/  UIMAD UR5, UR19, -0x80, UR16 ;  /* 0xffffff80130578a4 */ /* 0x000fe4000f8e0210 */
[----:B------:R-:W-:Y:S01]  /*8c70*/  UIMAD UR6, UR35, UR7, UR6 ;  /* 0x00000007230672a4 */ /* 0x000fe2000f8e0206 */
[----:B------:R3:W4:Y:S04]  /*8c80*/  LDS.128 R36, [R3+0xa000] ;  /* 0x00a0000003247984 */ /* 0x0007280000000c00 */
[----:B------:R3:W2:Y:S01]  /*8c90*/  LDS.128 R32, [R3+0xc000] ;  /* 0x00c0000003207984 */ /* 0x0006a20000000c00 */
[----:B-1----:R-:W-:-:S03]  /*8ca0*/  SHF.R.S32.HI R0, RZ, 0x1f, R9 ;  /* 0x0000001fff007819 */ /* 0x002fc60000011409 */
[----:B------:R3:W1:Y:S01]  /*8cb0*/  LDS.128 R28, [R3+0xe000] ;  /* 0x00e00000031c7984 */ /* 0x0006620000000c00 */
[----:B------:R-:W-:-:S03]  /*8cc0*/  LEA.HI R0, R0, R9, RZ, 0x2 ;  /* 0x0000000900007211 */ /* 0x000fc600078f10ff */
[----:B------:R3:W1:Y:S01]  /*8cd0*/  LDS.128 R48, [R3+0xf000] ;  /* 0x00f0000003307984 */ /* 0x0006620000000c00 */
[----:B------:R-:W-:-:S03]  /*8ce0*/  SHF.R.S32.HI R0, RZ, 0x2, R0 ;  /* 0x00000002ff007819 */ /* 0x000fc60000011400 */
[----:B------:R3:W1:Y:S01]  /*8cf0*/  LDS.128 R60, [R3+0x10000] ;  /* 0x01000000033c7984 */ /* 0x0006620000000c00 */
[----:B------:R-:W-:-:S03]  /*8d00*/  ISETP.GE.AND P2, PT, R0, UR5, PT ;  /* 0x0000000500007c0c */ /* 0x000fc6000bf46270 */
[----:B------:R3:W1:Y:S01]  /*8d10*/  LDS.128 R44, [R3+0x11000] ;  /* 0x01100000032c7984 */ /* 0x0006620000000c00 */
[----:B------:R-:W-:-:S03]  /*8d20*/  SHF.R.S32.HI R26, RZ, 0x1f, R0 ;  /* 0x0000001fff1a7819 */ /* 0x000fc60000011400 */
[----:B------:R3:W1:Y:S04]  /*8d30*/  LDS.128 R56, [R3+0x12000] ;  /* 0x0120000003387984 */ /* 0x0006680000000c00 */
[----:B------:R3:W1:Y:S04]  /*8d40*/  LDS.128 R40, [R3+0x13000] ;  /* 0x0130000003287984 */ /* 0x0006680000000c00 */
[----:B------:R3:W1:Y:S01]  /*8d50*/  LDS.128 R52, [R3+0x14000] ;  /* 0x0140000003347984 */ /* 0x0006620000000c00 */
[--C-:B--2---:R-:W-:Y:S01]  /*8d60*/  SHF.R.S32.HI R7, RZ, 0x1f, R4.reuse ;  /* 0x0000001fff077819 */ /* 0x104fe20000011404 */
[----:B------:R-:W-:-:S04]  /*8d70*/  IMAD.MOV.U32 R6, RZ, RZ, R4 ;  /* 0x000000ffff067224 */ /* 0x000fc800078e0004 */
[----:B------:R-:W-:-:S05]  /*8d80*/  IMAD.WIDE.U32 R4, R25, c[0x0][0x3a0], R6 ;  /* 0x0000e80019047a25 */ /* 0x000fca00078e0006 */
[----:B------:R-:W-:-:S04]  /*8d90*/  IADD3 R4, P0, R4, UR11, RZ ;  /* 0x0000000b04047c10 */ /* 0x000fc8000ff1e0ff */
[----:B------:R-:W-:Y:S01]  /*8da0*/  IADD3.X R5, R5, UR14, R8, P0, !PT ;  /* 0x0000000e05057c10 */ /* 0x000fe200087fe408 */
[----:B------:R-:W-:-:S04]  /*8db0*/  IMAD.U32 R8, RZ, RZ, UR35 ;  /* 0x00000023ff087e24 */ /* 0x000fc8000f8e00ff */
[----:B------:R-:W-:-:S05]  /*8dc0*/  IMAD.WIDE.U32 R8, R8, c[0x0][0x3b8], R4 ;  /* 0x0000ee0008087a25 */ /* 0x000fca00078e0004 */
[----:B------:R-:W-:Y:S01]  /*8dd0*/  IADD3 R24, R9, UR6, RZ ;  /* 0x0000000609187c10 */ /* 0x000fe2000fffe0ff */
[----:B------:R-:W-:Y:S05]  /*8de0*/  @P2 BRA `(.L_x_257) ;  /* 0x000000e000002947 */ /* 0x000fea0003800000 */
[----:B-1-34-:R-:W1:Y:S01]  /*8df0*/  LDS.128 R20, [R3+0xb000] ;  /* 0x00b0000003147984 */ /* 0x01ae620000000c00 */
[----:B------:R-:W-:Y:S02]  /*8e00*/  MOV R4, R8 ;  /* 0x0000000800047202 */ /* 0x000fe40000000f00 */
[----:B------:R-:W-:Y:S01]  /*8e10*/  MOV R5, R24 ;  /* 0x0000001800057202 */ /* 0x000fe20000000f00 */
[----:B------:R-:W2:Y:S04]  /*8e20*/  LDS.128 R16, [R3+0x9000] ;  /* 0x0090000003107984 */ /* 0x000ea80000000c00 */
[----:B------:R3:W4:Y:S01]  /*8e30*/  LDS.128 R12, [R3+0xd000] ;  /* 0x00d00000030c7984 */ /* 0x0007220000000c00 */
[----:B------:R-:W-:-:S05]  /*8e40*/  IMAD.WIDE.U32 R10, R0, c[0x0][0x3a0], R4 ;  /* 0x0000e800000a7a25 */ /* 0x000fca00078e0004 */
[----:B------:R-:W-:Y:S01]  /*8e50*/  LEA R4, P0, R10, c[0x0][0x340], 0x1 ;  /* 0x0000d0000a047a11 */ /* 0x000fe200078008ff */
[----:B---3--:R-:W-:-:S04]  /*8e60*/  IMAD R3, R26, c[0x0][0x3a0], RZ ;  /* 0x0000e8001a037a24 */ /* 0x008fc800078e02ff */
[----:B------:R-:W-:-:S05]  /*8e70*/  IMAD R3, R0, c[0x0][0x3a4], R3 ;  /* 0x0000e90000037a24 */ /* 0x000fca00078e0203 */
[----:B------:R-:W-:-:S04]  /*8e80*/  IADD3 R3, R3, R11, RZ ;  /* 0x0000000b03037210 */ /* 0x000fc80007ffe0ff */
[----:B------:R-:W-:-:S05]  /*8e90*/  LEA.HI.X R5, R10, c[0x0][0x344], R3, 0x1, P0 ;  /* 0x0000d1000a057a11 */ /* 0x000fca00000f0c03 */
[----:B-1----:R1:W-:Y:S04]  /*8ea0*/  STG.E.128 [R4.64+0x40], R20 ;  /* 0x0000401404007986 */ /* 0x0023e8000c101d0c */
[----:B--2---:R1:W-:Y:S04]  /*8eb0*/  STG.E.128 [R4.64], R16 ;  /* 0x0000001004007986 */ /* 0x0043e8000c101d0c */
[----:B----4-:R1:W-:Y:S02]  /*8ec0*/  STG.E.128 [R4.64+0x80], R12 ;  /* 0x0000800c04007986 */ /* 0x0103e4000c101d0c */
.L_x_257:
[----:B-1-34-:R-:W-:Y:S05]  /*8ed0*/  BSYNC B0 ;  /* 0x0000000000007941 */ /* 0x01afea0003800000 */
.L_x_256:
[----:B------:R-:W-:Y:S01]  /*8ee0*/  IADD3 R3, R0, 0x40, RZ ;  /* 0x0000004000037810 */ /* 0x000fe20007ffe0ff */
        /* <DEDUP_REMOVED lines=16> */
.L_x_259:
[----:B------:R-:W-:Y:S05]  /*8ff0*/  BSYNC B0 ;  /* 0x0000000000007941 */ /* 0x000fea0003800000 */
.L_x_258:
        /* <DEDUP_REMOVED lines=26> */
.L_x_261:
[----:B------:R-:W-:Y:S05]  /*91a0*/  BSYNC B0 ;  /* 0x0000000000007941 */ /* 0x000fea0003800000 */
.L_x_260:
        /* <DEDUP_REMOVED lines=13> */
.L_x_250:
[----:B------:R-:W-:Y:S05]  /*9280*/  BSYNC B1 ;  /* 0x0000000000017941 */ /* 0x000fea0003800000 */
.L_x_236:
        /* <DEDUP_REMOVED lines=11> */
.L_x_262:
[----:B------:R-:W-:Y:S05]  /*9340*/  EXIT ;  /* 0x000000000000794d */ /* 0x000fea0003800000 */
.L_x_264:
        /* <DEDUP_REMOVED lines=11> */
.L_x_673:


//--------------------- .text._ZN5flash44flash_bwd_dq_dk_dv_loop_seqk_parallel_kernelI23Flash_bwd_kernel_traitsILi96ELi64ELi128ELi8ELi2ELi4ELi4ELb1ELb0EN7cutlass6half_tE19Flash_kernel_traitsILi96ELi64ELi128ELi8ES3_EELb0ELb1ELb0ELb0ELb0ELb1ELb1EEEvNS_16Flash_bwd_paramsE --------------------------
	.section	.text._ZN5flash44flash_bwd_dq_dk_dv_loop_seqk_parallel_kernelI23Flash_bwd_kernel_traitsILi96ELi64ELi128ELi8ELi2ELi4ELi4ELb1ELb0EN7cutlass6half_tE19Flash_kernel_traitsILi96ELi64ELi128ELi8ES3_EELb0ELb1ELb0ELb0ELb0ELb1ELb1EEEvNS_16Flash_bwd_paramsE,"ax",@progbits
	.sectioninfo	@"SHI_REGISTERS=255"
	.align	128
        .global         _ZN5flash44flash_bwd_dq_dk_dv_loop_seqk_parallel_kernelI23Flash_bwd_kernel_traitsILi96ELi64ELi128ELi8ELi2ELi4ELi4ELb1ELb0EN7cutlass6half_tE19Flash_kernel_traitsILi96ELi64ELi128ELi8ES3_EELb0ELb1ELb0ELb0ELb0ELb1ELb1EEEvNS_16Flash_bwd_paramsE
        .type           _ZN5flash44flash_bwd_dq_dk_dv_loop_seqk_parallel_kernelI23Flash_bwd_kernel_traitsILi96ELi64ELi128ELi8ELi2ELi4ELi4ELb1ELb0EN7cutlass6half_tE19Flash_kernel_traitsILi96ELi64ELi128ELi8ES3_EELb0ELb1ELb0ELb0ELb0ELb1ELb1EEEvNS_16Flash_bwd_paramsE,@function
        .size           _ZN5flash44flash_bwd_dq_dk_dv_loop_seqk_parallel_kernelI23Flash_bwd_kernel_traitsILi96ELi64ELi128ELi8ELi2ELi4ELi4ELb1ELb0EN7cutlass6half_tE19Flash_kernel_traitsILi96ELi64ELi128ELi8ES3_EELb0ELb1ELb0ELb0ELb0ELb1ELb1EEEvNS_16Flash_bwd_paramsE,(.L_x_674 - _ZN5flash44flash_bwd_dq_dk_dv_loop_seqk_parallel_kernelI23Flash_bwd_kernel_traitsILi96ELi64ELi128ELi8ELi2ELi4ELi4ELb1ELb0EN7cutlass6half_tE19Flash_kernel_traitsILi96ELi64ELi128ELi8ES3_EELb0ELb1ELb0ELb0ELb0ELb1ELb1EEEvNS_16Flash_bwd_paramsE)
        .other          _ZN5flash44flash_bwd_dq_dk_dv_loop_seqk_parallel_kernelI23Flash_bwd_kernel_traitsILi96ELi64ELi128ELi8ELi2ELi4ELi4ELb1ELb0EN7cutlass6half_tE19Flash_kernel_traitsILi96ELi64ELi128ELi8ES3_EELb0ELb1ELb0ELb0ELb0ELb1ELb1EEEvNS_16Flash_bwd_paramsE,@"STO_CUDA_ENTRY STV_DEFAULT"
_ZN5flash44flash_bwd_dq_dk_dv_loop_seqk_parallel_kernelI23Flash_bwd_kernel_traitsILi96ELi64ELi128ELi8ELi2ELi4ELi4ELb1ELb0EN7cutlass6half_tE19Flash_kernel_traitsILi96ELi64ELi128ELi8ES3_EELb0ELb1ELb0ELb0ELb0ELb1ELb1EEEvNS_16Flash_bwd_paramsE:
.text._ZN5flash44flash_bwd_dq_dk_dv_loop_seqk_parallel_kernelI23Flash_bwd_kernel_traitsILi96ELi64ELi128ELi8ELi2ELi4ELi4ELb1ELb0EN7cutlass6half_tE19Flash_kernel_traitsILi96ELi64ELi128ELi8ES3_EELb0ELb1ELb0ELb0ELb0ELb1ELb1EEEvNS_16Flash_bwd_paramsE:
        /* <DEDUP_REMOVED lines=34> */
[----:B------:R-:W-:Y:S01]  /*0220*/  LEA.HI R13, R20, R21, RZ, 0x4 ;  /* 0x00000015140d7211 */ /* 0x000fe200078f20ff */
[----:B------:R-:W-:Y:S01]  /*0230*/  ULDC UR9, c[0x0][0x1c0] ;  /* 0x0000700000097ab9 */ /* 0x000fe20000000800 */
[--C-:B------:R-:W-:Y:S01]  /*0240*/  SHF.R.S32.HI R5, RZ, 0x2, R4.reuse ;  /* 0x00000002ff057819 */ /* 0x100fe20000011404 */
[----:B------:R-:W-:Y:S01]  /*0250*/  UIMAD UR54, UR6, UR4, UR54 ;  /* 0x00000004063672a4 */ /* 0x000fe2000f8e0236 */
[----:B------:R-:W-:Y:S01]  /*0260*/  SHF.R.S32.HI R0, RZ, 0x1f, R4 ;  /* 0x0000001fff007819 */ /* 0x000fe20000011404 */
[----:B---3--:R-:W-:Y:S01]  /*0270*/  UIMAD UR51, UR5, UR29, URZ ;  /* 0x0000001d053372a4 */ /* 0x008fe2000f8e023f */
[-C--:B------:R-:W-:Y:S01]  /*0280*/  LEA.HI R3, R4, R5.reuse, RZ, 0x1 ;  /* 0x0000000504037211 */ /* 0x080fe200078f08ff */
[----:B------:R-:W-:Y:S01]  /*0290*/  UIMAD.WIDE.U32 UR42, UR29, UR14, URZ ;  /* 0x0000000e1d2a72a5 */ /* 0x000fe2000f8e003f */
[----:B------:R-:W-:Y:S01]  /*02a0*/  LEA.HI R0, R0, R5, RZ, 0x3 ;  /* 0x0000000500007211 */ /* 0x000fe200078f18ff */
[----:B------:R-:W-:Y:S01]  /*02b0*/  UIMAD UR4, UR29, UR9, UR36 ;  /* 0x000000091d0472a4 */ /* 0x000fe2000f8e0224 */
[----:B------:R-:W-:Y:S01]  /*02c0*/  SHF.R.S32.HI R6, RZ, 0x4, R13 ;  /* 0x00000004ff067819 */ /* 0x000fe2000001140d */
[----:B------:R-:W-:Y:S01]  /*02d0*/  @!UP5 UIMAD UR5, UR29, UR11, UR36 ;  /* 0x0000000b1d05d2a4 */ /* 0x000fe2000f8e0224 */
[----:B------:R-:W-:Y:S01]  /*02e0*/  LOP3.LUT R3, R3, 0x7fffffe, RZ, 0xc0, !PT ;  /* 0x07fffffe03037812 */ /* 0x000fe200078ec0ff */
[----:B------:R-:W-:Y:S01]  /*02f0*/  USHF.L.U32 UR44, UR45, 0x6, URZ ;  /* 0x000000062d2c7899 */ /* 0x000fe2000800063f */
[----:B------:R-:W-:Y:S01]  /*0300*/  LOP3.LUT R0, R0, 0xfffffff8, RZ, 0xc0, !PT ;  /* 0xfffffff800007812 */ /* 0x000fe200078ec0ff */
[----:B------:R-:W-:Y:S01]  /*0310*/  ULDC UR48, c[0x0][0x214] ;  /* 0x0000850000307ab9 */ /* 0x000fe20000000800 */
[----:B------:R-:W-:Y:S01]  /*0320*/  LEA.HI R2, R13, R6, RZ, 0x1 ;  /* 0x000000060d027211 */ /* 0x000fe200078f08ff */
[C---:B------:R-:W-:Y:S01]  /*0330*/  IMAD.IADD R10, R5.reuse, 0x1, -R3 ;  /* 0x00000001050a7824 */ /* 0x040fe200078e0a03 */
[-C--:B------:R-:W-:Y:S01]  /*0340*/  LEA.HI R16, R20, R21.reuse, RZ, 0x3 ;  /* 0x0000001514107211 */ /* 0x080fe200078f18ff */
[----:B------:R-:W-:Y:S01]  /*0350*/  IMAD.IADD R9, R5, 0x1, -R0 ;  /* 0x0000000105097824 */ /* 0x000fe200078e0a00 */
[----:B------:R-:W-:Y:S01]  /*0360*/  LOP3.LUT R2, R2, 0xfffffffe, RZ, 0xc0, !PT ;  /* 0xfffffffe02027812 */ /* 0x000fe200078ec0ff */
[----:B------:R-:W-:Y:S01]  /*0370*/  ULDC UR55, c[0x0][0x1c8] ;  /* 0x0000720000377ab9 */ /* 0x000fe20000000800 */
[----:B------:R-:W-:Y:S01]  /*0380*/  LEA.HI R5, R20, R21, RZ, 0x5 ;  /* 0x0000001514057211 */ /* 0x000fe200078f28ff */
[----:B------:R-:W-:Y:S01]  /*0390*/  ULDC.U8 UR8, c[0x0][0x3d0] ;  /* 0x0000f40000087ab9 */ /* 0x000fe20000000000 */
[----:B------:R-:W-:Y:S01]  /*03a0*/  SHF.R.S32.HI R7, RZ, 0x3, R16 ;  /* 0x00000003ff077819 */ /* 0x000fe20000011410 */
[----:B------:R-:W-:Y:S01]  /*03b0*/  IMAD.IADD R14, R6, 0x1, -R2 ;  /* 0x00000001060e7824 */ /* 0x000fe200078e0a02 */
[--C-:B------:R-:W-:Y:S01]  /*03c0*/  SHF.R.S32.HI R0, RZ, 0x5, R5.reuse ;  /* 0x00000005ff007819 */ /* 0x100fe20000011405 */
[----:B------:R-:W-:Y:S01]  /*03d0*/  ULDC UR49, c[0x0][0x224] ;  /* 0x0000890000317ab9 */ /* 0x000fe20000000800 */
[C---:B------:R-:W-:Y:S01]  /*03e0*/  LOP3.LUT R3, R5.reuse, 0xffffffe0, RZ, 0xc0, !PT ;  /* 0xffffffe005037812 */ /* 0x040fe200078ec0ff */
[----:B------:R-:W-:Y:S01]  /*03f0*/  @UP5 UIMAD UR53, UR29, UR48, URZ ;  /* 0x000000301d3552a4 */ /* 0x000fe2000f8e023f */
[----:B------:R-:W-:Y:S01]  /*0400*/  SHF.R.S32.HI R2, RZ, 0x1f, R5 ;  /* 0x0000001fff027819 */ /* 0x000fe20000011405 */
[----:B------:R-:W-:Y:S01]  /*0410*/  ULDC.64 UR12, c[0x0][0x118] ;  /* 0x00004600000c7ab9 */ /* 0x000fe20000000a00 */
[----:B------:R-:W-:Y:S01]  /*0420*/  LOP3.LUT R6, R4, 0xfffffffc, RZ, 0xc0, !PT ;  /* 0xfffffffc04067812 */ /* 0x000fe200078ec0ff */
[----:B------:R-:W-:Y:S01]  /*0430*/  UMOV UR60, 0x4 ;  /* 0x00000004003c7882 */ /* 0x000fe20000000000 */
[-C--:B------:R-:W-:Y:S01]  /*0440*/  LEA.HI R4, R5, R0.reuse, RZ, 0x1 ;  /* 0x0000000005047211 */ /* 0x080fe200078f08ff */
[----:B------:R-:W-:Y:S01]  /*0450*/  IMAD.IADD R5, R21, 0x1, -R3 ;  /* 0x0000000115057824 */ /* 0x000fe200078e0a03 */
[----:B------:R-:W-:Y:S01]  /*0460*/  LEA.HI R3, R2, R0, RZ, 0x2 ;  /* 0x0000000002037211 */ /* 0x000fe200078f10ff */
[----:B------:R-:W-:Y:S01]  /*0470*/  IMAD.SHL.U32 R2, R7, 0x40, RZ ;  /* 0x0000004007027824 */ /* 0x000fe200078e00ff */
[----:B------:R-:W-:Y:S01]  /*0480*/  LOP3.LUT R8, R16, 0xfffffff8, RZ, 0xc0, !PT ;  /* 0xfffffff810087812 */ /* 0x000fe200078ec0ff */
[----:B------:R-:W-:Y:S01]  /*0490*/  IMAD.IADD R17, R21, 0x1, -R6 ;  /* 0x0000000115117824 */ /* 0x000fe200078e0a06 */
[----:B------:R-:W-:Y:S01]  /*04a0*/  LOP3.LUT R6, R4, 0xfffffffe, RZ, 0xc0, !PT ;  /* 0xfffffffe04067812 */ /* 0x000fe200078ec0ff */
[----:B------:R-:W-:Y:S01]  /*04b0*/  ULOP3.LUT UR55, UR36, UR55, URZ, 0x3c, !UPT ;  /* 0x0000003724377292 */ /* 0x000fe2000f8e3c3f */
[----:B------:R-:W-:Y:S01]  /*04c0*/  LOP3.LUT R2, R2, 0xc0, RZ, 0xc0, !PT ;  /* 0x000000c002027812 */ /* 0x000fe200078ec0ff */
[----:B------:R-:W-:Y:S01]  /*04d0*/  IMAD.SHL.U32 R18, R17, 0x8, RZ ;  /* 0x0000000811127824 */ /* 0x000fe200078e00ff */
[----:B------:R-:W-:Y:S01]  /*04e0*/  LOP3.LUT R3, R3, 0xfffffffc, RZ, 0xc0, !PT ;  /* 0xfffffffc03037812 */ /* 0x000fe200078ec0ff */
[----:B------:R-:W-:Y:S01]  /*04f0*/  IMAD.IADD R7, R21, 0x1, -R8 ;  /* 0x0000000115077824 */ /* 0x000fe200078e0a08 */
[----:B------:R-:W-:Y:S01]  /*0500*/  SHF.R.U32.HI R4, RZ, 0x3, R2 ;  /* 0x00000003ff047819 */ /* 0x000fe20000011602 */
[----:B------:R-:W-:Y:S01]  /*0510*/  IMAD.IADD R231, R0, 0x1, -R6 ;  /* 0x0000000100e77824 */ /* 0x000fe200078e0a06 */
[----:B------:R-:W-:Y:S01]  /*0520*/  LOP3.LUT R2, R2, 0x18, R18, 0xf8, !PT ;  /* 0x0000001802027812 */ /* 0x000fe200078ef812 */
[C---:B------:R-:W-:Y:S01]  /*0530*/  IMAD.IADD R12, R0.reuse, 0x1, -R3 ;  /* 0x00000001000c7824 */ /* 0x040fe200078e0a03 */
[----:B------:R-:W-:Y:S01]  /*0540*/  SHF.R.S32.HI R8, RZ, 0x1f, R5 ;  /* 0x0000001fff087819 */ /* 0x000fe20000011405 */
[----:B------:R-:W-:Y:S01]  /*0550*/  IMAD R0, R0, 0x8, R10 ;  /* 0x0000000800007824 */ /* 0x000fe200078e020a */
[----:B------:R-:W-:Y:S01]  /*0560*/  LOP3.LUT R2, R2, R4, RZ, 0x3c, !PT ;  /* 0x0000000402027212 */ /* 0x000fe200078e3cff */
[----:B------:R-:W-:Y:S01]  /*0570*/  STL [R1+0x48], R18 ;  /* 0x0000481201007387 */ /* 0x000fe20000100800 */
[----:B------:R-:W-:Y:S01]  /*0580*/  LEA.HI R22, R8, R5, RZ, 0x2 ;  /* 0x0000000508167211 */ /* 0x000fe200078f10ff */
[----:B------:R-:W-:Y:S01]  /*0590*/  USHF.R.S32.HI UR56, URZ, 0x1f, UR36 ;  /* 0x0000001f3f387899 */ /* 0x000fe20008011424 */
[----:B------:R-:W-:Y:S01]  /*05a0*/  LEA.HI R5, R7, R7, RZ, 0x1 ;  /* 0x0000000707057211 */ /* 0x000fe200078f08ff */
[----:B------:R-:W-:Y:S01]  /*05b0*/  IMAD.U32 R2, R0, 0x20, R2 ;  /* 0x0000002000027824 */ /* 0x000fe200078e0002 */
[CC--:B------:R-:W-:Y:S01]  /*05c0*/  LEA.HI R3, R20.reuse, R21.reuse, RZ, 0x6 ;  /* 0x0000001514037211 */ /* 0x0c0fe200078f30ff */
[----:B------:R-:W-:Y:S01]  /*05d0*/  USHF.L.U32 UR61, UR29, 0x7, URZ ;  /* 0x000000071d3d7899 */ /* 0x000fe2000800063f */
[----:B------:R-:W-:Y:S01]  /*05e0*/  LOP3.LUT R0, R5, 0x3fffffe, RZ, 0xc0, !PT ;  /* 0x03fffffe05007812 */ /* 0x000fe200078ec0ff */
[----:B------:R-:W-:Y:S01]  /*05f0*/  UISETP.NE.AND UP6, UPT, UR8, URZ, UPT ;  /* 0x0000003f0800728c */ /* 0x000fe2000bfc5270 */
[----:B------:R-:W-:Y:S01]  /*0600*/  SHF.R.S32.HI R11, RZ, 0x6, R3 ;  /* 0x00000006ff0b7819 */ /* 0x000fe20000011403 */
[----:B------:R1:W-:Y:S01]  /*0610*/  STL [R1+0x28], R2 ;  /* 0x0000280201007387 */ /* 0x0003e20000100800 */
[----:B------:R-:W-:Y:S01]  /*0620*/  LOP3.LUT R4, R13, 0xfffffff0, RZ, 0xc0, !PT ;  /* 0xfffffff00d047812 */ /* 0x000fe200078ec0ff */
[----:B------:R-:W-:Y:S01]  /*0630*/  IMAD.IADD R3, R7, 0x1, -R0 ;  /* 0x0000000107037824 */ /* 0x000fe200078e0a00 */
[----:B------:R-:W-:Y:S01]  /*0640*/  LEA.HI R8, R20, R21, RZ, 0x7 ;  /* 0x0000001514087211 */ /* 0x000fe200078f38ff */
[----:B------:R-:W-:Y:S01]  /*0650*/  USHF.R.S32.HI UR58, URZ, 0x1f, UR29 ;  /* 0x0000001f3f3a7899 */ /* 0x000fe2000801141d */
[----:B------:R-:W-:Y:S01]  /*0660*/  LOP3.LUT P4, RZ, R9, 0x2, RZ, 0xc0, !PT ;  /* 0x0000000209ff7812 */ /* 0x000fe2000788c0ff */
[C---:B------:R-:W-:Y:S01]  /*0670*/  IMAD.IADD R0, R21.reuse, 0x1, -R4 ;  /* 0x0000000115007824 */ /* 0x040fe200078e0a04 */
[----:B------:R-:W-:Y:S01]  /*0680*/  USHF.R.S32.HI UR57, URZ, 0x1f, UR36 ;  /* 0x0000001f3f397899 */ /* 0x000fe20008011424 */
[----:B------:R-:W-:Y:S01]  /*0690*/  IMAD.SHL.U32 R21, R21, 0x2, RZ ;  /* 0x0000000215157824 */ /* 0x000fe200078e00ff */
[----:B------:R-:W-:-:S02]  /*06a0*/  UIMAD.WIDE.U32 UR40, UR34, UR42, URZ ;  /* 0x0000002a222872a5 */ /* 0x000fc4000f8e003f */
[----:B------:R-:W-:Y:S02]  /*06b0*/  UIMAD UR50, UR35, UR42, URZ ;  /* 0x0000002a233272a4 */ /* 0x000fe4000f8e023f */
[----:B------:R-:W-:Y:S02]  /*06c0*/  USHF.R.S32.HI UR52, URZ, 0x1f, UR46 ;  /* 0x0000001f3f347899 */ /* 0x000fe4000801142e */
[----:B------:R-:W-:Y:S02]  /*06d0*/  UIMAD UR49, UR4, UR49, URZ ;  /* 0x00000031043172a4 */ /* 0x000fe4000f8e023f */
[----:B------:R-:W-:Y:S02]  /*06e0*/  @!UP5 UIMAD UR48, UR5, UR48, URZ ;  /* 0x000000300530d2a4 */ /* 0x000fe4000f8e023f */
[----:B------:R-:W-:Y:S02]  /*06f0*/  USHF.R.S32.HI UR47, URZ, 0x1f, UR44 ;  /* 0x0000001f3f2f7899 */ /* 0x000fe4000801142c */
[----:B------:R-:W-:Y:S01]  /*0700*/  UMOV UR39, 0xffffd000 ;  /* 0xffffd00000277882 */ /* 0x000fe20000000000 */
[----:B-1----:R-:W-:-:S04]  /*0710*/  IMAD R2, R11, 0x4, R14 ;  /* 0x000000040b027824 */ /* 0x002fc800078e020e */
[----:B------:R-:W-:Y:S01]  /*0720*/  IMAD R19, R2, 0x8, R3 ;  /* 0x0000000802137824 */ /* 0x000fe200078e0203 */
[----:B------:R-:W-:Y:S02]  /*0730*/  SHF.R.S32.HI R3, RZ, 0x1f, R0 ;  /* 0x0000001fff037819 */ /* 0x000fe40000011400 */
[-C--:B------:R-:W-:Y:S02]  /*0740*/  LEA.HI R2, R0, R0.reuse, RZ, 0x1 ;  /* 0x0000000000027211 */ /* 0x080fe400078f08ff */
[----:B------:R-:W-:Y:S02]  /*0750*/  LEA.HI R10, R3, R0, RZ, 0x3 ;  /* 0x00000000030a7211 */ /* 0x000fe400078f18ff */
[----:B------:R-:W-:Y:S02]  /*0760*/  LOP3.LUT R4, R2, 0x7fffffe, RZ, 0xc0, !PT ;  /* 0x07fffffe02047812 */ /* 0x000fe400078ec0ff */
[----:B------:R-:W-:Y:S02]  /*0770*/  LOP3.LUT R3, R10, 0xfffffff8, RZ, 0xc0, !PT ;  /* 0xfffffff80a037812 */ /* 0x000fe400078ec0ff */
[----:B------:R-:W-:Y:S01]  /*0780*/  SHF.R.S32.HI R6, RZ, 0x1, R2 ;  /* 0x00000001ff067819 */ /* 0x000fe20000011402 */
[C---:B------:R-:W-:Y:S01]  /*0790*/  IMAD.IADD R18, R0.reuse, 0x1, -R4 ;  /* 0x0000000100127824 */ /* 0x040fe200078e0a04 */
[----:B------:R-:W-:Y:S01]  /*07a0*/  LOP3.LUT R4, R9, 0x1, RZ, 0xc0, !PT ;  /* 0x0000000109047812 */ /* 0x000fe200078ec0ff */
[----:B------:R-:W-:Y:S01]  /*07b0*/  IMAD.IADD R15, R0, 0x1, -R3 ;  /* 0x00000001000f7824 */ /* 0x000fe200078e0a03 */
[----:B------:R-:W-:Y:S01]  /*07c0*/  SHF.R.S32.HI R3, RZ, 0x1, R5 ;  /* 0x00000001ff037819 */ /* 0x000fe20000011405 */
[----:B------:R-:W-:Y:S01]  /*07d0*/  IMAD.SHL.U32 R0, R7, 0x40, RZ ;  /* 0x0000004007007824 */ /* 0x000fe200078e00ff */
[----:B------:R-:W-:-:S02]  /*07e0*/  SHF.R.S32.HI R2, RZ, 0x1f, R2 ;  /* 0x0000001fff027819 */ /* 0x000fc40000011402 */
[C---:B------:R-:W-:Y:S01]  /*07f0*/  LOP3.LUT P6, RZ, R3.reuse, 0x2, RZ, 0xc0, !PT ;  /* 0x0000000203ff7812 */ /* 0x040fe200078cc0ff */
[----:B------:R-:W-:Y:S01]  /*0800*/  IMAD.SHL.U32 R3, R3, 0x40, RZ ;  /* 0x0000004003037824 */ /* 0x000fe200078e00ff */
[----:B------:R-:W-:Y:S01]  /*0810*/  LOP3.LUT R5, R0, 0x1c0, RZ, 0xc0, !PT ;  /* 0x000001c000057812 */ /* 0x000fe200078ec0ff */
[----:B------:R-:W-:Y:S01]  /*0820*/  IMAD.SHL.U32 R0, R12, 0x10, RZ ;  /* 0x000000100c007824 */ /* 0x000fe200078e00ff */
[----:B------:R-:W-:Y:S02]  /*0830*/  ISETP.NE.U32.AND P5, PT, R4, 0x1, PT ;  /* 0x000000010400780c */ /* 0x000fe40003fa5070 */
[----:B------:R-:W-:Y:S02]  /*0840*/  LEA.HI R4, R2, R6, RZ, 0x2 ;  /* 0x0000000602047211 */ /* 0x000fe400078f10ff */
[----:B------:R-:W-:Y:S02]  /*0850*/  LOP3.LUT R2, R5, 0x30, R0, 0xf8, !PT ;  /* 0x0000003005027812 */ /* 0x000fe400078ef800 */
[----:B------:R-:W-:-:S02]  /*0860*/  LOP3.LUT R0, R3, 0xc0, RZ, 0xc0, !PT ;  /* 0x000000c003007812 */ /* 0x000fc400078ec0ff */
[--C-:B------:R-:W-:Y:S02]  /*0870*/  LOP3.LUT R3, R2, 0x8, R16.reuse, 0xf8, !PT ;  /* 0x0000000802037812 */ /* 0x100fe400078ef810 */
[----:B------:R-:W-:Y:S02]  /*0880*/  LOP3.LUT R2, R0, 0x8, R16, 0xf8, !PT ;  /* 0x0000000800027812 */ /* 0x000fe400078ef810 */
[----:B------:R-:W-:Y:S02]  /*0890*/  SHF.R.U32.HI R0, RZ, 0x3, R0 ;  /* 0x00000003ff007819 */ /* 0x000fe40000011600 */
        /* <DEDUP_REMOVED lines=88> */
.L_x_293:
        /* <DEDUP_REMOVED lines=53> */
.L_x_265:
        /* <DEDUP_REMOVED lines=59> */
.L_x_267:
        /* <DEDUP_REMOVED lines=18> */
.L_x_268:
        /* <DEDUP_REMOVED lines=68> */
.L_x_269:
[----:B------:R-:W-:Y:S02]  /*1a80*/  UMOV UR6, UR49 ;  /* 0x0000003100067c82 */ /* 0x000fe40008000000 */
.L_x_270:
[----:B------:R-:W2:Y:S04]  /*1a90*/  LDL.64 R4, [R1+0x48] ;  /* 0x0000480001047983 */ /* 0x000ea80000100a00 */
[----:B------:R1:W2:Y:S01]  /*1aa0*/  LDL.64 R14, [R1+0x48] ;  /* 0x00004800010e7983 */ /* 0x0002a20000100a00 */
[----:B------:R-:W-:Y:S01]  /*1ab0*/  UIADD3 UR4, UP4, UP3, UR4, UR44, UR46 ;  /* 0x0000002c04047290 */ /* 0x000fe2000fb9e02e */
[----:B------:R-:W-:Y:S01]  /*1ac0*/  IMAD.U32 R13, RZ, RZ, UR36 ;  /* 0x00000024ff0d7e24 */ /* 0x000fe2000f8e00ff */
[----:B------:R-:W-:Y:S01]  /*1ad0*/  ULDC UR15, c[0x0][0x2e8] ;  /* 0x0000ba00000f7ab9 */ /* 0x000fe20000000800 */
[----:B------:R-:W3:Y:S01]  /*1ae0*/  S2R R11, SR_TID.X ;  /* 0x00000000000b7919 */ /* 0x000ee20000002100 */
[----:B------:R-:W-:Y:S01]  /*1af0*/  UIADD3 UR17, UP2, UP1, UR16, UR4, UR17 ;  /* 0x0000000410117290 */ /* 0x000fe2000f95e011 */
[----:B------:R-:W-:Y:S01]  /*1b00*/  BSSY B1, `(.L_x_266) ;  /* 0x0000745000017945 */ /* 0x000fe20003800000 */
[----:B------:R-:W-:-:S02]  /*1b10*/  UIADD3.X UR4, UR7, UR47, UR52, UP4, UP3 ;  /* 0x0000002f07047290 */ /* 0x000fc4000a7e6434 */
[----:B------:R-:W-:Y:S02]  /*1b20*/  UIADD3 UR16, UR11, UR6, URZ ;  /* 0x000000060b107290 */ /* 0x000fe4000fffe03f */
[----:B------:R-:W-:Y:S02]  /*1b30*/  UIADD3.X UR10, UR8, UR4, UR10, UP2, UP1 ;  /* 0x00000004080a7290 */ /* 0x000fe400097e240a */
[----:B------:R-:W-:Y:S02]  /*1b40*/  UIADD3 UR6, UR11, UR9, URZ ;  /* 0x000000090b067290 */ /* 0x000fe4000fffe03f */
        /* <DEDUP_REMOVED lines=15> */
[----:B------:R-:W-:Y:S01]  /*1c40*/  UIADD3 UR4, UR4, -UR15, URZ ;  /* 0x8000000f04047290 */ /* 0x000fe2000fffe03f */
[----:B------:R-:W-:-:S05]  /*1c50*/  IADD3.X R7, R18, UR23, RZ, P0, !PT ;  /* 0x0000001712077c10 */ /* 0x000fca00087fe4ff */
[----:B------:R-:W-:Y:S02]  /*1c60*/  IMAD R7, R7, c[0x0][0x190], RZ ;  /* 0x0000640007077a24 */ /* 0x000fe400078e02ff */
[----:B--2---:R-:W-:-:S05]  /*1c70*/  IMAD.MOV.U32 R14, RZ, RZ, R4 ;  /* 0x000000ffff0e7224 */ /* 0x004fca00078e0004 */
[----:B------:R-:W-:-:S05]  /*1c80*/  SHF.R.S32.HI R15, RZ, 0x1f, R14 ;  /* 0x0000001fff0f7819 */ /* 0x000fca000001140e */
[C---:B------:R-:W-:Y:S01]  /*1c90*/  IMAD.WIDE.U32 R4, R6.reuse, c[0x0][0x190], R14 ;  /* 0x0000640006047a25 */ /* 0x040fe200078e000e */
[----:B------:R1:W-:Y:S03]  /*1ca0*/  STL [R1+0x4c], R15 ;  /* 0x00004c0f01007387 */ /* 0x0003e60000100800 */
[----:B------:R-:W-:Y:S01]  /*1cb0*/  IMAD R6, R6, c[0x0][0x194], R7 ;  /* 0x0000650006067a24 */ /* 0x000fe200078e0207 */
[----:B------:R-:W-:Y:S01]  /*1cc0*/  IADD3 R8, P0, R4, UR37, RZ ;  /* 0x0000002504087c10 */ /* 0x000fe2000ff1e0ff */
[----:B------:R-:W-:-:S03]  /*1cd0*/  IMAD.U32 R7, RZ, RZ, UR36 ;  /* 0x00000024ff077e24 */ /* 0x000fc6000f8e00ff */
[----:B------:R-:W-:Y:S01]  /*1ce0*/  IADD3.X R9, R5, UR30, R6, P0, !PT ;  /* 0x0000001e05097c10 */ /* 0x000fe200087fe406 */
[----:B------:R-:W-:Y:S01]  /*1cf0*/  IMAD.U32 R6, RZ, RZ, UR11 ;  /* 0x0000000bff067e24 */ /* 0x000fe2000f8e00ff */
[----:B------:R-:W-:Y:S01]  /*1d00*/  IADD3 R4, P0, R14, UR21, RZ ;  /* 0x000000150e047c10 */ /* 0x000fe2000ff1e0ff */
[----:B------:R-:W-:-:S03]  /*1d10*/  USHF.R.S32.HI UR11, URZ, 0x1f, UR4 ;  /* 0x0000001f3f0b7899 */ /* 0x000fc60008011404 */
[----:B------:R-:W-:Y:S01]  /*1d20*/  IADD3.X R5, R15, UR22, RZ, P0, !PT ;  /* 0x000000160f057c10 */ /* 0x000fe200087fe4ff */
[----:B------:R-:W-:Y:S02]  /*1d30*/  ULEA.HI UR11, UR11, UR4, URZ, 0x6 ;  /* 0x000000040b0b7291 */ /* 0x000fe4000f8f303f */
[----:B------:R-:W-:Y:S02]  /*1d40*/  ULDC.64 UR22, c[0x0][0x200] ;  /* 0x0000800000167ab9 */ /* 0x000fe40000000a00 */
[----:B------:R-:W-:Y:S01]  /*1d50*/  IMAD.WIDE.U32 R4, R6, c[0x0][0x370], R4 ;  /* 0x0000dc0006047a25 */ /* 0x000fe200078e0004 */
[----:B------:R-:W-:Y:S01]  /*1d60*/  LEA.HI R6, R10, R11, RZ, 0x5 ;  /* 0x0000000b0a067211 */ /* 0x000fe200078f28ff */
[----:B------:R-:W-:-:S03]  /*1d70*/  USHF.R.S32.HI UR11, URZ, 0x6, UR11 ;  /* 0x000000063f0b7899 */ /* 0x000fc6000801140b */
[----:B------:R-:W-:Y:S01]  /*1d80*/  IADD3 R5, R5, UR5, RZ ;  /* 0x0000000505057c10 */ /* 0x000fe2000fffe0ff */
[----:B------:R-:W-:Y:S01]  /*1d90*/  UISETP.LT.AND UP1, UPT, URZ, UR11, UPT ;  /* 0x0000000b3f00728c */ /* 0x000fe2000bf21270 */
[----:B------:R-:W-:Y:S01]  /*1da0*/  LOP3.LUT R10, R6, 0xffffffe0, RZ, 0xc0, !PT ;  /* 0xffffffe0060a7812 */ /* 0x000fe200078ec0ff */
[----:B------:R-:W-:Y:S02]  /*1db0*/  UIADD3 UR5, UR32, -0x1, URZ ;  /* 0xffffffff20057890 */ /* 0x000fe4000fffe03f */
[----:B------:R-:W-:Y:S01]  /*1dc0*/  IMAD.WIDE.U32 R4, R7, c[0x0][0x378], R4 ;  /* 0x0000de0007047a25 */ /* 0x000fe200078e0004 */
[----:B------:R-:W-:-:S03]  /*1dd0*/  USEL UR11, URZ, UR11, !UP1 ;  /* 0x0000000b3f0b7287 */ /* 0x000fc6000c800000 */
[----:B------:R-:W-:Y:S01]  /*1de0*/  IMAD.IADD R7, R11, 0x1, -R10 ;  /* 0x000000010b077824 */ /* 0x000fe200078e0a0a */
[----:B------:R-:W-:Y:S01]  /*1df0*/  SHF.R.S32.HI R10, RZ, 0x5, R6 ;  /* 0x00000005ff0a7819 */ /* 0x000fe20000011406 */
[----:B------:R-:W-:Y:S01]  /*1e00*/  IMAD R6, R18, c[0x0][0x370], RZ ;  /* 0x0000dc0012067a24 */ /* 0x000fe200078e02ff */
[----:B------:R-:W-:Y:S01]  /*1e10*/  IADD3 R5, R5, UR7, RZ ;  /* 0x0000000705057c10 */ /* 0x000fe2000fffe0ff */
[----:B------:R-:W-:Y:S02]  /*1e20*/  UISETP.GT.AND UP1, UPT, UR32, UR11, UPT ;  /* 0x0000000b2000728c */ /* 0x000fe4000bf24270 */
[----:B------:R-:W-:Y:S01]  /*1e30*/  IMAD R10, R10, UR45, R7 ;  /* 0x0000002d0a0a7c24 */ /* 0x000fe2000f8e0207 */
[----:B------:R-:W-:Y:S01]  /*1e40*/  UIMAD.WIDE UR6, UR6, UR60, UR22 ;  /* 0x0000003c060672a5 */ /* 0x000fe2000f8e0216 */
[C---:B------:R-:W-:Y:S02]  /*1e50*/  IMAD R11, R0.reuse, c[0x0][0x374], R6 ;  /* 0x0000dd00000b7a24 */ /* 0x040fe400078e0206 */
[----:B------:R-:W-:Y:S01]  /*1e60*/  IMAD.WIDE.U32 R6, R0, c[0x0][0x370], R4 ;  /* 0x0000dc0000067a25 */ /* 0x000fe200078e0004 */
[----:B------:R-:W-:-:S03]  /*1e70*/  ULDC.64 UR22, c[0x0][0x3c8] ;  /* 0x0000f20000167ab9 */ /* 0x000fc60000000a00 */
[----:B------:R-:W-:Y:S01]  /*1e80*/  IMAD.WIDE.U32 R4, R13, c[0x0][0x1a8], R8 ;  /* 0x00006a000d047a25 */ /* 0x000fe200078e0008 */
[----:B------:R-:W-:-:S03]  /*1e90*/  LEA R238, P0, R6, c[0x0][0x330], 0x1 ;  /* 0x0000cc0006ee7a11 */ /* 0x000fc600078008ff */
[----:B------:R-:W-:Y:S01]  /*1ea0*/  IMAD.IADD R8, R7, 0x1, R11 ;  /* 0x0000000107087824 */ /* 0x000fe200078e020b */
[----:B------:R-:W-:Y:S01]  /*1eb0*/  IADD3 R7, P3, R10, UR17, RZ ;  /* 0x000000110a077c10 */ /* 0x000fe2000ff7e0ff */
[----:B------:R-:W-:Y:S01]  /*1ec0*/  UIMAD.WIDE UR16, UR16, UR60, UR22 ;  /* 0x0000003c101072a5 */ /* 0x000fe2000f8e0216 */
[----:B------:R-:W-:Y:S01]  /*1ed0*/  IADD3 R9, R5, UR8, RZ ;  /* 0x0000000805097c10 */ /* 0x000fe2000fffe0ff */
[----:B------:R-:W-:Y:S01]  /*1ee0*/  UMOV UR8, UR6 ;  /* 0x0000000600087c82 */ /* 0x000fe20008000000 */
[----:B------:R-:W-:Y:S02]  /*1ef0*/  LEA.HI.X R239, R6, c[0x0][0x334], R8, 0x1, P0 ;  /* 0x0000cd0006ef7a11 */ /* 0x000fe400000f0c08 */
[----:B------:R-:W-:Y:S02]  /*1f00*/  PLOP3.LUT P0, PT, PT, PT, UP1, 0x80, 0x0 ;  /* 0x000000000000781c */ /* 0x000fe40003f0f018 */
[----:B------:R-:W-:Y:S01]  /*1f10*/  LEA R242, P2, R7, c[0x0][0x350], 0x2 ;  /* 0x0000d40007f27a11 */ /* 0x000fe200078410ff */
[----:B------:R-:W-:Y:S01]  /*1f20*/  UMOV UR9, UR17 ;  /* 0x0000001100097c82 */ /* 0x000fe20008000000 */
[----:B------:R-:W-:-:S02]  /*1f30*/  LEA R236, P4, R4, c[0x0][0x160], 0x1 ;  /* 0x0000580004ec7a11 */ /* 0x000fc400078808ff */
[----:B------:R-:W-:Y:S01]  /*1f40*/  LEA.HI.X.SX32 R5, R10, UR10, 0x1, P3 ;  /* 0x0000000a0a057c11 */ /* 0x000fe200098f0eff */
[----:B------:R-:W-:Y:S01]  /*1f50*/  UMOV UR10, UR16 ;  /* 0x00000010000a7c82 */ /* 0x000fe20008000000 */
        /* <DEDUP_REMOVED lines=21> */
.L_x_272:
        /* <DEDUP_REMOVED lines=18> */
.L_x_273:
        /* <DEDUP_REMOVED lines=29> */
.L_x_275:
[----:B------:R-:W-:Y:S05]  /*23a0*/  BSYNC B0 ;  /* 0x0000000000007941 */ /* 0x000fea0003800000 */
.L_x_274:
        /* <DEDUP_REMOVED lines=16> */
.L_x_277:
[----:B------:R-:W-:Y:S05]  /*24b0*/  BSYNC B0 ;  /* 0x0000000000007941 */ /* 0x000fea0003800000 */
.L_x_276:
        /* <DEDUP_REMOVED lines=26> */
.L_x_279:
[----:B------:R-:W-:Y:S05]  /*2660*/  BSYNC B0 ;  /* 0x0000000000007941 */ /* 0x000fea0003800000 */
.L_x_278:
        /* <DEDUP_REMOVED lines=14> */
.L_x_271:
[----:B-1----:R-:W2:Y:S01]  /*2750*/  LDL R19, [R1+0x50] ;  /* 0x0000500001137983 */ /* 0x002ea20000100800 */
[----:B------:R-:W-:Y:S01]  /*2760*/  ULDC.64 UR16, c[0x0][0x1a0] ;  /* 0x0000680000107ab9 */ /* 0x000fe20000000a00 */
[----:B------:R-:W-:Y:S01]  /*2770*/  IMAD.U32 R4, RZ, RZ, UR24 ;  /* 0x00000018ff047e24 */ /* 0x000fe2000f8e00ff */
[----:B------:R-:W-:Y:S01]  /*2780*/  UIMAD UR4, UR20, UR16, URZ ;  /* 0x00000010140472a4 */ /* 0x000fe2000f8e023f */
[----:B------:R-:W3:Y:S01]  /*2790*/  LDL R20, [R1+0x28] ;  /* 0x0000280001147983 */ /* 0x000ee20000100800 */
[----:B------:R-:W-:Y:S01]  /*27a0*/  UIMAD UR6, UR18, -0x80, UR14 ;  /* 0xffffff80120678a4 */ /* 0x000fe2000f8e020e */
[----:B------:R-:W-:Y:S01]  /*27b0*/  IADD3 R10, R0, 0x40, RZ ;  /* 0x00000040000a7810 */ /* 0x000fe20007ffe0ff */
[----:B------:R-:W-:Y:S01]  /*27c0*/  UIMAD UR15, UR24, UR17, UR4 ;  /* 0x00000011180f72a4 */ /* 0x000fe2000f8e0204 */
[----:B------:R-:W-:-:S02]  /*27d0*/  IMAD.WIDE.U32 R6, R4, c[0x0][0x1a0], R14 ;  /* 0x0000680004067a25 */ /* 0x000fc400078e000e */
[----:B------:R-:W-:Y:S02]  /*27e0*/  ULDC.64 UR16, c[0x0][0x198] ;  /* 0x0000660000107ab9 */ /* 0x000fe40000000a00 */
[----:B------:R-:W-:Y:S01]  /*27f0*/  UIMAD UR4, UR20, UR16, URZ ;  /* 0x00000010140472a4 */ /* 0x000fe2000f8e023f */
[----:B------:R-:W-:-:S03]  /*2800*/  IMAD.WIDE.U32 R4, R4, c[0x0][0x198], R14 ;  /* 0x0000660004047a25 */ /* 0x000fc600078e000e */
[----:B------:R-:W-:Y:S01]  /*2810*/  UIMAD UR4, UR24, UR17, UR4 ;  /* 0x00000011180472a4 */ /* 0x000fe2000f8e0204 */
[----:B------:R-:W-:Y:S01]  /*2820*/  ISETP.GE.AND P2, PT, R10, UR6, PT ;  /* 0x000000060a007c0c */ /* 0x000fe2000bf46270 */
[----:B------:R-:W-:Y:S01]  /*2830*/  IMAD.U32 R9, RZ, RZ, UR15 ;  /* 0x0000000fff097e24 */ /* 0x000fe2000f8e00ff */
[----:B------:R-:W-:Y:S02]  /*2840*/  IADD3 R6, P1, R6, UR27, RZ ;  /* 0x0000001b06067c10 */ /* 0x000fe4000ff3e0ff */
[----:B------:R-:W-:Y:S01]  /*2850*/  IADD3 R4, P0, R4, UR31, RZ ;  /* 0x0000001f04047c10 */ /* 0x000fe2000ff1e0ff */
[----:B------:R-:W-:Y:S01]  /*2860*/  IMAD.U32 R8, RZ, RZ, UR4 ;  /* 0x00000004ff087e24 */ /* 0x000fe2000f8e00ff */
[----:B------:R-:W-:Y:S02]  /*2870*/  ISETP.GE.AND P3, PT, R0, UR6, PT ;  /* 0x0000000600007c0c */ /* 0x000fe4000bf66270 */
[----:B------:R-:W-:Y:S02]  /*2880*/  IADD3.X R7, R7, UR28, R9, P1, !PT ;  /* 0x0000001c07077c10 */ /* 0x000fe40008ffe409 */
[----:B------:R-:W-:Y:S01]  /*2890*/  IADD3.X R5, R5, UR33, R8, P0, !PT ;  /* 0x0000002105057c10 */ /* 0x000fe200087fe408 */
[----:B------:R-:W-:-:S02]  /*28a0*/  IMAD R8, R12, c[0x0][0x1b8], RZ ;  /* 0x00006e000c087a24 */ /* 0x000fc400078e02ff */
        /* <DEDUP_REMOVED lines=81> */
[----:B------:R-:W-:Y:S01]  /*2dc0*/  @P1 STS.128 [R0+0x8000], RZ ;  /* 0x008000ff00001388 */ /* 0x000fe20000000c00 */
[----:B------:R-:W-:-:S03]  /*2dd0*/  IADD3 R3, R19, 0x28, RZ ;  /* 0x0000002813037810 */ /* 0x000fc60007ffe0ff */
        /* <DEDUP_REMOVED lines=23> */
[----:B------:R3:W-:Y:S01]  /*2f50*/  @!P1 LDGSTS.E.BYPASS.LTC128B.128 [R240+0x2000], [R236.64+0x80] ;  /* 0x02000080ecf09fae */ /* 0x0007e2000b901d4c */
[----:B------:R-:W-:-:S03]  /*2f60*/  ISETP.GE.AND P1, PT, R3, UR4, PT ;  /* 0x0000000403007c0c */ /* 0x000fc6000bf26270 */
        /* <DEDUP_REMOVED lines=10> */
[----:B------:R4:W-:Y:S01]  /*3010*/  @!P3 LDGSTS.E.BYPASS.LTC128B.128 [R0+0xb000], [R6.64+0x40] ;  /* 0x0b0000400600bfae */ /* 0x0009e2000b901d4c */
[----:B------:R-:W-:-:S03]  /*3020*/  ISETP.GE.AND P4, PT, R19, UR4, PT ;  /* 0x0000000413007c0c */ /* 0x000fc6000bf86270 */
        /* <DEDUP_REMOVED lines=10> */
[----:B----4-:R-:W-:Y:S01]  /*30d0*/  IMAD.SHL.U32 R6, R19, 0x4, RZ ;  /* 0x0000000413067824 */ /* 0x010fe200078e00ff */
[----:B------:R-:W-:Y:S01]  /*30e0*/  MOV R12, 0x7f800000 ;  /* 0x7f800000000c7802 */ /* 0x000fe20000000f00 */
[----:B------:R-:W-:Y:S01]  /*30f0*/  IMAD.MOV.U32 R14, RZ, RZ, 0x7f800000 ;  /* 0x7f800000ff0e7424 */ /* 0x000fe200078e00ff */
[----:B------:R-:W0:Y:S01]  /*3100*/  LDGDEPBAR ;  /* 0x00000000000079af */ /* 0x000e220000000000 */
[----:B------:R-:W-:-:S02]  /*3110*/  IMAD.MOV.U32 R13, RZ, RZ, 0x7f800000 ;  /* 0x7f800000ff0d7424 */ /* 0x000fc400078e00ff */
[----:B------:R-:W-:Y:S01]  /*3120*/  IMAD.MOV.U32 R11, RZ, RZ, 0x7f800000 ;  /* 0x7f800000ff0b7424 */ /* 0x000fe200078e00ff */
[----:B--2---:R-:W-:Y:S02]  /*3130*/  IADD3 R4, P3, R6, UR8, RZ ;  /* 0x0000000806047c10 */ /* 0x004fe4000ff7e0ff */
[----:B------:R-:W-:Y:S01]  /*3140*/  SHF.L.U64.HI R5, R19, 0x2, R8 ;  /* 0x0000000213057819 */ /* 0x000fe20000010208 */
[----:B------:R-:W-:-:S04]  /*3150*/  DEPBAR.LE SB0, 0x1 ;  /* 0x000080400000791a */ /* 0x000fc80000000000 */
[----:B-1----:R-:W-:Y:S02]  /*3160*/  SHF.R.S32.HI R0, RZ, 0x1f, R3 ;  /* 0x0000001fff007819 */ /* 0x002fe40000011403 */
[----:B------:R-:W-:Y:S02]  /*3170*/  @!P1 LEA R6, P2, R3, UR8, 0x2 ;  /* 0x0000000803069c11 */ /* 0x000fe4000f8410ff */
[----:B------:R-:W-:Y:S02]  /*3180*/  IADD3.X R5, R5, UR7, RZ, P3, !PT ;  /* 0x0000000705057c10 */ /* 0x000fe40009ffe4ff */
[----:B------:R-:W-:-:S03]  /*3190*/  @!P1 LEA.HI.X R7, R3, UR7, R0, 0x2, P2 ;  /* 0x0000000703079c11 */ /* 0x000fc600090f1400 */
[----:B------:R1:W2:Y:S04]  /*31a0*/  @!P4 LDG.E R14, [R4.64] ;  /* 0x0000000c040ec981 */ /* 0x0002a8000c1e1900 */
[----:B------:R1:W4:Y:S04]  /*31b0*/  @!P6 LDG.E R13, [R4.64+0x20] ;  /* 0x0000200c040de981 */ /* 0x000328000c1e1900 */
[----:B------:R1:W5:Y:S04]  /*31c0*/  @!P5 LDG.E R12, [R4.64+0x80] ;  /* 0x0000800c040cd981 */ /* 0x000368000c1e1900 */
[----:B------:R1:W3:Y:S01]  /*31d0*/  @!P1 LDG.E R11, [R6.64] ;  /* 0x0000000c060b9981 */ /* 0x0002e2000c1e1900 */
[----:B------:R-:W-:Y:S01]  /*31e0*/  IMAD.U32 R0, RZ, RZ, UR26 ;  /* 0x0000001aff007e24 */ /* 0x000fe2000f8e00ff */
[----:B------:R-:W-:-:S02]  /*31f0*/  IADD3 R3, R19, 0x1, RZ ;  /* 0x0000000113037810 */ /* 0x000fc40007ffe0ff */
[----:B------:R-:W-:Y:S02]  /*3200*/  BAR.SYNC.DEFER_BLOCKING 0x0 ;  /* 0x0000000000007b1d */ /* 0x000fe40000010000 */
[----:B------:R-:W-:Y:S02]  /*3210*/  IADD3 R0, R3, UR14, -R0 ;  /* 0x0000000e03007c10 */ /* 0x000fe4000fffe800 */
[----:B------:R-:W-:-:S03]  /*3220*/  IADD3 R3, R231, 0x1800, RZ ;  /* 0x00001800e7037810 */ /* 0x000fc60007ffe0ff */
[----:B------:R1:W-:Y:S01]  /*3230*/  STL [R1+0x34], R0 ;  /* 0x0000340001007387 */ /* 0x0003e20000100800 */
[----:B------:R-:W-:-:S05]  /*3240*/  SEL R3, R3, R231, !P0 ;  /* 0x000000e703037207 */ /* 0x000fca0004000000 */
[----:B------:R-:W-:Y:S01]  /*3250*/  IMAD.SHL.U32 R220, R3, 0x2, RZ ;  /* 0x0000000203dc7824 */ /* 0x000fe200078e00ff */
[----:B------:R-:W2:Y:S04]  /*3260*/  LDSM.16.M88.4 R172, [R222+0xf000] ;  /* 0x00f00000deac783b */ /* 0x000ea80000000200 */
[----:B------:R-:W2:Y:S01]  /*3270*/  LDSM.16.M88.4 R176, [R222+0xf400] ;  /* 0x00f40000deb0783b */ /* 0x000ea20000000200 */
[----:B-1----:R-:W-:-:S03]  /*3280*/  IADD3 R0, R229, 0x1800, RZ ;  /* 0x00001800e5007810 */ /* 0x002fc60007ffe0ff */
[----:B------:R-:W1:Y:S01]  /*3290*/  LDSM.16.M88.4 R180, [R221+0xf000] ;  /* 0x00f00000ddb4783b */ /* 0x000e620000000200 */
[----:B------:R-:W-:-:S03]  /*32a0*/  SEL R0, R0, R229, !P0 ;  /* 0x000000e500007207 */ /* 0x000fc60004000000 */
[----:B------:R-:W1:Y:S01]  /*32b0*/  LDSM.16.M88.4 R184, [R221+0xf400] ;  /* 0x00f40000ddb8783b */ /* 0x000e620000000200 */
[----:B------:R-:W-:Y:S01]  /*32c0*/  SHF.L.U32 R3, R0, 0x1, RZ ;  /* 0x0000000100037819 */ /* 0x000fe200000006ff */
[----:B------:R-:W-:Y:S02]  /*32d0*/  IMAD.MOV.U32 R0, RZ, RZ, c[0x0][0x22c] ;  /* 0x00008b00ff007624 */ /* 0x000fe400078e00ff */
[----:B------:R-:W1:Y:S02]  /*32e0*/  LDSM.16.M88.4 R188, [R222+0x11000] ;  /* 0x01100000debc783b */ /* 0x000e640000000200 */
[----:B------:R-:W-:Y:S02]  /*32f0*/  IMAD R0, R0, c[0x0][0x1c0], RZ ;  /* 0x0000700000007a24 */ /* 0x000fe400078e02ff */
[----:B------:R-:W1:Y:S02]  /*3300*/  LDSM.16.M88.4 R192, [R222+0x11400] ;  /* 0x01140000dec0783b */ /* 0x000e640000000200 */
[----:B------:R-:W-:-:S02]  /*3310*/  IMAD.SHL.U32 R6, R0, 0x10, RZ ;  /* 0x0000001000067824 */ /* 0x000fc400078e00ff */
[----:B------:R-:W1:Y:S01]  /*3320*/  LDSM.16.M88.4 R196, [R221+0x11000] ;  /* 0x01100000ddc4783b */ /* 0x000e620000000200 */
[----:B------:R-:W-:Y:S02]  /*3330*/  IMAD.SHL.U32 R4, R0, 0x8, RZ ;  /* 0x0000000800047824 */ /* 0x000fe400078e00ff */
[C---:B------:R-:W-:Y:S01]  /*3340*/  IADD3 R5, R6.reuse, 0x20, RZ ;  /* 0x0000002006057810 */ /* 0x040fe20007ffe0ff */
[----:B------:R-:W1:Y:S01]  /*3350*/  LDSM.16.M88.4 R200, [R221+0x11400] ;  /* 0x01140000ddc8783b */ /* 0x000e620000000200 */
[----:B------:R-:W-:Y:S02]  /*3360*/  IADD3 R0, R6, 0x40, RZ ;  /* 0x0000004006007810 */ /* 0x000fe40007ffe0ff */
[----:B------:R-:W-:Y:S01]  /*3370*/  SHF.L.U64.HI R6, R19, 0x2, R8 ;  /* 0x0000000213067819 */ /* 0x000fe20000010208 */
[C---:B------:R-:W-:Y:S01]  /*3380*/  IMAD.IADD R5, R4.reuse, 0x1, R5 ;  /* 0x0000000104057824 */ /* 0x040fe200078e0205 */
[----:B------:R-:W1:Y:S01]  /*3390*/  LDSM.16.M88.4 R204, [R222+0x13000] ;  /* 0x01300000decc783b */ /* 0x000e620000000200 */
[----:B------:R-:W-:-:S03]  /*33a0*/  IMAD.IADD R0, R4, 0x1, R0 ;  /* 0x0000000104007824 */ /* 0x000fc600078e0200 */
        /* <DEDUP_REMOVED lines=55> */
[----:B--2---:R-:W-:Y:S04]  /*3720*/  STL [R1+0x8], R14 ;  /* 0x0000080e01007387 */ /* 0x004fe80000100800 */
[----:B----4-:R-:W-:Y:S04]  /*3730*/  STL [R1+0xc], R13 ;  /* 0x00000c0d01007387 */ /* 0x010fe80000100800 */
[----:B-----5:R-:W-:Y:S04]  /*3740*/  STL [R1], R12 ;  /* 0x0000000c01007387 */ /* 0x020fe80000100800 */
[----:B---3--:R-:W-:Y:S04]  /*3750*/  STL [R1+0x4], R11 ;  /* 0x0000040b01007387 */ /* 0x008fe80000100800 */
        /* <DEDUP_REMOVED lines=14> */
[----:B-1----:R3:W-:Y:S02]  /*3840*/  STL [R1+0x18], R0 ;  /* 0x0000180001007387 */ /* 0x0027e40000100800 */
.L_x_283:
[----:B------:R-:W0:Y:S01]  /*3850*/  LDGDEPBAR ;  /* 0x00000000000079af */ /* 0x000e220000000000 */
[----:B---3--:R-:W-:Y:S01]  /*3860*/  IADD3 R0, R230, R220, RZ ;  /* 0x000000dce6007210 */ /* 0x008fe20007ffe0ff */
        /* <DEDUP_REMOVED lines=132> */
[----:B----4-:R-:W4:Y:S09]  /*40b0*/  LDL R15, [R1] ;  /* 0x00000000010f7983 */ /* 0x010f320000100800 */
        /* <DEDUP_REMOVED lines=160> */
[----:B------:R-:W-:Y:S03]  /*4ac0*/  @!P0 ISETP.GE.AND P1, PT, R7, R12, PT ;  /* 0x0000000c0700820c */ /* 0x000fe60003f26270 */
        /* <DEDUP_REMOVED lines=182> */
[----:B------:R-:W-:Y:S06]  /*5630*/  FADD.FTZ R21, -R140, R21 ;  /* 0x000000158c157221 */ /* 0x000fec0000010100 */
        /* <DEDUP_REMOVED lines=14> */
[----:B------:R-:W-:Y:S01]  /*5720*/  FFMA.FTZ R17, -R146, R146, 1 ;  /* 0x3f80000092117423 */ /* 0x000fe20000010192 */
[----:B------:R-:W-:Y:S01]  /*5730*/  MOV R146, R242 ;  /* 0x000000f200927202 */ /* 0x000fe20000000f00 */
        /* <DEDUP_REMOVED lines=37> */
[C---:B------:R-:W-:Y:S02]  /*5990*/  FADD.FTZ R19, -R5.reuse, R19 ;  /* 0x0000001305137221 */ /* 0x040fe40000010100 */
        /* <DEDUP_REMOVED lines=141> */
.L_x_281:
        /* <DEDUP_REMOVED lines=106> */
[----:B------:R-:W-:Y:S03]  /*6910*/  IMAD.SHL.U32 R4, R145, 0x2, RZ ;  /* 0x0000000291047824 */ /* 0x000fe600078e00ff */
        /* <DEDUP_REMOVED lines=12> */
.L_x_282:
[----:B------:R-:W-:Y:S01]  /*69e0*/  LDSM.16.M88.4 R24, [R225] ;  /* 0x00000000e118783b */ /* 0x000fe20000000200 */
[----:B------:R-:W-:Y:S01]  /*69f0*/  IMAD.MOV.U32 R144, RZ, RZ, c[0x0][0x22c] ;  /* 0x00008b00ff907624 */ /* 0x000fe200078e00ff */
[----:B------:R-:W-:Y:S02]  /*6a00*/  ULOP3.LUT UR4, UR5, 0x1, URZ, 0xc0, !UPT ;  /* 0x0000000105047892 */ /* 0x000fe4000f8ec03f */
[----:B------:R-:W2:Y:S01]  /*6a10*/  LDSM.16.MT88.4 R8, [R0+0x9000] ;  /* 0x009000000008783b */ /* 0x000ea20000004200 */
[----:B------:R-:W-:Y:S01]  /*6a20*/  IMAD R144, R144, c[0x0][0x1c0], RZ ;  /* 0x0000700090907a24 */ /* 0x000fe200078e02ff */
[----:B------:R-:W-:Y:S02]  /*6a30*/  UISETP.NE.U32.AND UP0, UPT, UR4, 0x1, UPT ;  /* 0x000000010400788c */ /* 0x000fe4000bf05070 */
[----:B------:R-:W3:Y:S01]  /*6a40*/  LDSM.16.MT88.4 R16, [R0+0xb000] ;  /* 0x00b000000010783b */ /* 0x000ee20000004200 */
[----:B------:R-:W-:Y:S01]  /*6a50*/  IMAD.U32 R144, R144, -0x40, RZ ;  /* 0xffffffc090907824 */ /* 0x000fe200078e00ff */
[----:B------:R-:W-:Y:S02]  /*6a60*/  UISETP.GT.AND UP2, UPT, UR5, UR11, UPT ;  /* 0x0000000b0500728c */ /* 0x000fe4000bf44270 */
[----:B------:R-:W4:Y:S01]  /*6a70*/  LDSM.16.MT88.4 R28, [R0+0xd000] ;  /* 0x00d00000001c783b */ /* 0x000f220000004200 */
[----:B------:R-:W-:Y:S01]  /*6a80*/  UIADD3 UR4, UR5, -0x1, URZ ;  /* 0xffffffff05047890 */ /* 0x000fe2000fffe03f */
[C---:B------:R-:W-:Y:S02]  /*6a90*/  LEA R242, P1, R144.reuse, R146, 0x2 ;  /* 0x0000009290f27211 */ /* 0x040fe400078210ff */
[----:B------:R-:W5:Y:S02]  /*6aa0*/  LDL R153, [R1+0x38] ;  /* 0x0000380001997983 */ /* 0x000f640000100800 */
[----:B------:R-:W-:Y:S01]  /*6ab0*/  LEA.HI.X.SX32 R241, R144, R147, 0x2, P1 ;  /* 0x0000009390f17211 */ /* 0x000fe200008f16ff */
[----:B------:R-:W-:Y:S01]  /*6ac0*/  IMAD.MOV.U32 R144, RZ, RZ, c[0x0][0x22c] ;  /* 0x00008b00ff907624 */ /* 0x000fe200078e00ff */
[----:B------:R-:W-:Y:S01]  /*6ad0*/  LDSM.16.M88.4 R32, [R226] ;  /* 0x00000000e220783b */ /* 0x000fe20000000200 */
[----:B------:R-:W-:Y:S02]  /*6ae0*/  UMOV UR5, UR4 ;  /* 0x0000000400057c82 */ /* 0x000fe40008000000 */
[----:B------:R-:W-:Y:S01]  /*6af0*/  IMAD R144, R144, c[0x0][0x1c0], RZ ;  /* 0x0000700090907a24 */ /* 0x000fe200078e02ff */
[----:B------:R-:W5:Y:S03]  /*6b00*/  LDL R152, [R1+0x3c] ;  /* 0x00003c0001987983 */ /* 0x000f660000100800 */
[----:B------:R-:W-:Y:S01]  /*6b10*/  IMAD.SHL.U32 R144, R144, 0x8, RZ ;  /* 0x0000000890907824 */ /* 0x000fe200078e00ff */
[----:B------:R-:W1:Y:S04]  /*6b20*/  LDSM.16.MT88.4 R132, [R0+0x9400] ;  /* 0x009400000084783b */ /* 0x000e680000004200 */
[----:B------:R1:W5:Y:S04]  /*6b30*/  LDL R148, [R1+0xc] ;  /* 0x00000c0001947983 */ /* 0x0003680000100800 */
[----:B------:R-:W1:Y:S04]  /*6b40*/  LDSM.16.MT88.4 R136, [R0+0xb400] ;  /* 0x00b400000088783b */ /* 0x000e680000004200 */
[----:B------:R1:W5:Y:S02]  /*6b50*/  LDL R149, [R1+0x4] ;  /* 0x0000040001957983 */ /* 0x0003640000100800 */
[C---:B-12---:R-:W-:Y:S02]  /*6b60*/  HMMA.16816.F32 R4, R24.reuse, R8, RZ ;  /* 0x000000081804723c */ /* 0x046fe400000018ff */
[----:B------:R-:W1:Y:S04]  /*6b70*/  LDSM.16.MT88.4 R140, [R0+0xd400] ;  /* 0x00d40000008c783b */ /* 0x000e680000004200 */
[----:B------:R2:W2:Y:S02]  /*6b80*/  LDL R150, [R1] ;  /* 0x0000000001967983 */ /* 0x0004a40000100800 */
        /* <DEDUP_REMOVED lines=19> */
[----:B------:R-:W3:Y:S07]  /*6cc0*/  LDSM.16.M88.4 R132, [R227] ;  /* 0x00000000e384783b */ /* 0x000eee0000000200 */
        /* <DEDUP_REMOVED lines=45> */
[----:B------:R1:W2:Y:S06]  /*6fa0*/  LDSM.16.MT88.4 R28, [R0+0xec00] ;  /* 0x00ec0000001c783b */ /* 0x0002ac0000004200 */
[----:B-----5:R-:W-:Y:S01]  /*6fb0*/  @P0 IADD3 R34, P2, R153, UR8, RZ ;  /* 0x0000000899220c10 */ /* 0x020fe2000ff5e0ff */
[----:B------:R-:W-:Y:S01]  /*6fc0*/  IMAD.MOV.U32 R32, RZ, RZ, R242 ;  /* 0x000000ffff207224 */ /* 0x000fe200078e00f2 */
[C---:B---3--:R-:W-:Y:S01]  /*6fd0*/  HMMA.16816.F32 R4, R132.reuse, R140, R4 ;  /* 0x0000008c8404723c */ /* 0x048fe20000001804 */
[----:B------:R-:W-:Y:S04]  /*6fe0*/  @UP3 UIADD3 UR8, UP1, UR8, -0x100, URZ ;  /* 0xffffff0008083890 */ /* 0x000fe8000ff3e03f */
[----:B------:R-:W-:Y:S01]  /*6ff0*/  @P0 IADD3.X R35, R152, UR7, RZ, P2, !PT ;  /* 0x0000000798230c10 */ /* 0x000fe200097fe4ff */
[----:B------:R-:W-:Y:S01]  /*7000*/  IMAD.MOV.U32 R33, RZ, RZ, R241 ;  /* 0x000000ffff217224 */ /* 0x000fe200078e00f1 */
[----:B------:R-:W-:Y:S01]  /*7010*/  @UP3 UIADD3.X UR7, UR7, -0x1, URZ, UP1, !UPT ;  /* 0xffffffff07073890 */ /* 0x000fe20008ffe43f */
[C---:B------:R-:W-:Y:S01]  /*7020*/  HMMA.16816.F32 R8, R132.reuse, R142, R8 ;  /* 0x0000008e8408723c */ /* 0x040fe20000001808 */
[----:B------:R-:W-:Y:S01]  /*7030*/  IMAD.MOV.U32 R141, RZ, RZ, c[0x0][0x22c] ;  /* 0x00008b00ff8d7624 */ /* 0x000fe200078e00ff */
[----:B------:R-:W3:Y:S02]  /*7040*/  @P0 LDG.E R148, [R34.64+0x20] ;  /* 0x0000200c22940981 */ /* 0x000ee4000c1e1900 */
[----:B------:R-:W-:Y:S02]  /*7050*/  IMAD.MOV.U32 R140, RZ, RZ, c[0x0][0x22c] ;  /* 0x00008b00ff8c7624 */ /* 0x000fe400078e00ff */
[----:B------:R-:W5:Y:S01]  /*7060*/  @P0 LDG.E R149, [R34.64+0xa0] ;  /* 0x0000a00c22950981 */ /* 0x000f62000c1e1900 */
[----:B-1----:R-:W-:Y:S01]  /*7070*/  IMAD.MOV.U32 R0, RZ, RZ, c[0x0][0x22c] ;  /* 0x00008b00ff007624 */ /* 0x002fe200078e00ff */
[C---:B----4-:R-:W-:Y:S01]  /*7080*/  HMMA.16816.F32 R12, R132.reuse, R136, R12 ;  /* 0x00000088840c723c */ /* 0x050fe2000000180c */
[----:B------:R-:W-:Y:S01]  /*7090*/  IMAD.MOV.U32 R142, RZ, RZ, c[0x0][0x22c] ;  /* 0x00008b00ff8e7624 */ /* 0x000fe200078e00ff */
[----:B--2---:R-:W2:Y:S02]  /*70a0*/  @P0 LDG.E R150, [R34.64+0x80] ;  /* 0x0000800c22960981 */ /* 0x004ea4000c1e1900 */
[----:B------:R-:W-:Y:S02]  /*70b0*/  IMAD R0, R0, c[0x0][0x1c0], RZ ;  /* 0x0000700000007a24 */ /* 0x000fe400078e02ff */
[----:B------:R-:W4:Y:S01]  /*70c0*/  @P0 LDG.E R151, [R34.64] ;  /* 0x0000000c22970981 */ /* 0x000f22000c1e1900 */
[----:B------:R-:W-:Y:S01]  /*70d0*/  IMAD R142, R142, c[0x0][0x1c0], RZ ;  /* 0x000070008e8e7a24 */ /* 0x000fe200078e02ff */
[C---:B------:R-:W-:Y:S02]  /*70e0*/  HMMA.16816.F32 R16, R132.reuse, R138, R16 ;  /* 0x0000008a8410723c */ /* 0x040fe40000001810 */
[----:B------:R-:W-:Y:S02]  /*70f0*/  RED.E.ADD.F32.FTZ.RN.STRONG.GPU [R32.64], R4 ;  /* 0x000000042000798e */ /* 0x000fe4000c10e78c */
[----:B------:R-:W-:Y:S02]  /*7100*/  IMAD R0, R0, 0x30, RZ ;  /* 0x0000003000007824 */ /* 0x000fe400078e02ff */
[----:B------:R-:W-:Y:S02]  /*7110*/  IMAD.SHL.U32 R142, R142, 0x20, RZ ;  /* 0x000000208e8e7824 */ /* 0x000fe400078e00ff */
[C---:B------:R-:W-:Y:S04]  /*7120*/  HMMA.16816.F32 R20, R132.reuse, R28, R20 ;  /* 0x0000001c8414723c */ /* 0x040fe80000001814 */
[----:B------:R-:W-:Y:S02]  /*7130*/  IMAD R141, R141, c[0x0][0x1c0], RZ ;  /* 0x000070008d8d7a24 */ /* 0x000fe400078e02ff */
[----:B------:R-:W-:Y:S01]  /*7140*/  IMAD R140, R140, c[0x0][0x1c0], RZ ;  /* 0x000070008c8c7a24 */ /* 0x000fe200078e02ff */
[CC--:B------:R-:W-:Y:S01]  /*7150*/  LEA R28, P1, R144.reuse, R32.reuse, 0x2 ;  /* 0x00000020901c7211 */ /* 0x0c0fe200078210ff */
[----:B------:R-:W-:Y:S04]  /*7160*/  HMMA.16816.F32 R24, R132, R30, R24 ;  /* 0x0000001e8418723c */ /* 0x000fe80000001818 */
[-C--:B------:R-:W-:Y:S01]  /*7170*/  LEA.HI.X.SX32 R29, R144, R33.reuse, 0x2, P1 ;  /* 0x00000021901d7211 */ /* 0x080fe200008f16ff */
[----:B------:R-:W-:Y:S02]  /*7180*/  IMAD R141, R141, 0x28, RZ ;  /* 0x000000288d8d7824 */ /* 0x000fe400078e02ff */
[----:B------:R-:W-:Y:S02]  /*7190*/  IMAD R140, R140, 0x38, RZ ;  /* 0x000000388c8c7824 */ /* 0x000fe400078e02ff */
[----:B------:R-:W-:Y:S03]  /*71a0*/  RED.E.ADD.F32.FTZ.RN.STRONG.GPU [R28.64], R5 ;  /* 0x000000051c00798e */ /* 0x000fe6000c10e78c */
[CC--:B------:R-:W-:Y:S04]  /*71b0*/  LEA R30, P2, R141.reuse, R32.reuse, 0x2 ;  /* 0x000000208d1e7211 */ /* 0x0c0fe800078410ff */
[-C--:B------:R-:W-:Y:S01]  /*71c0*/  LEA.HI.X.SX32 R31, R141, R33.reuse, 0x2, P2 ;  /* 0x000000218d1f7211 */ /* 0x080fe200010f16ff */
[----:B---3--:R1:W-:Y:S04]  /*71d0*/  @P0 STL [R1+0xc], R148 ;  /* 0x00000c9401000387 */ /* 0x0083e80000100800 */
[----:B------:R-:W3:Y:S04]  /*71e0*/  LDL R139, [R1+0x14] ;  /* 0x00001400018b7983 */ /* 0x000ee80000100800 */
[----:B------:R-:W3:Y:S04]  /*71f0*/  LDL R138, [R1+0x1c] ;  /* 0x00001c00018a7983 */ /* 0x000ee80000100800 */
[----:B-----5:R5:W-:Y:S04]  /*7200*/  @P0 STL [R1+0x4], R149 ;  /* 0x0000049501000387 */ /* 0x020be80000100800 */
[----:B--2---:R2:W-:Y:S04]  /*7210*/  @P0 STL [R1], R150 ;  /* 0x0000009601000387 */ /* 0x0045e80000100800 */
[----:B----4-:R4:W-:Y:S01]  /*7220*/  @P0 STL [R1+0x8], R151 ;  /* 0x0000089701000387 */ /* 0x0109e20000100800 */
        /* <DEDUP_REMOVED lines=18> */
[----:B------:R-:W-:Y:S01]  /*7350*/  IMAD.MOV.U32 R149, RZ, RZ, c[0x0][0x22c] ;  /* 0x00008b00ff957624 */ /* 0x000fe200078e00ff */
[CC--:B------:R-:W-:Y:S01]  /*7360*/  LEA R4, P1, R0.reuse, R32.reuse, 0x2 ;  /* 0x0000002000047211 */ /* 0x0c0fe200078210ff */
[----:B------:R-:W-:Y:S02]  /*7370*/  IMAD.SHL.U32 R151, R151, 0x10, RZ ;  /* 0x0000001097977824 */ /* 0x000fe400078e00ff */
[----:B------:R2:W-:Y:S01]  /*7380*/  RED.E.ADD.F32.FTZ.RN.STRONG.GPU [R132.64], R7 ;  /* 0x000000078400798e */ /* 0x0005e2000c10e78c */
[-C--:B------:R-:W-:Y:S01]  /*7390*/  LEA.HI.X.SX32 R5, R0, R33.reuse, 0x2, P1 ;  /* 0x0000002100057211 */ /* 0x080fe200008f16ff */
[----:B------:R-:W-:Y:S02]  /*73a0*/  IMAD.SHL.U32 R150, R150, 0x10, RZ ;  /* 0x0000001096967824 */ /* 0x000fe400078e00ff */
[----:B------:R-:W4:Y:S01]  /*73b0*/  LDL R0, [R1+0x18] ;  /* 0x0000180001007983 */ /* 0x000f220000100800 */
[----:B------:R-:W-:Y:S02]  /*73c0*/  IMAD R149, R149, c[0x0][0x1c0], RZ ;  /* 0x0000700095957a24 */ /* 0x000fe400078e02ff */
[C---:B------:R-:W-:Y:S01]  /*73d0*/  IADD3 R142, R150.reuse, 0x20, RZ ;  /* 0x00000020968e7810 */ /* 0x040fe20007ffe0ff */
[----:B------:R5:W-:Y:S01]  /*73e0*/  RED.E.ADD.F32.FTZ.RN.STRONG.GPU [R34.64], R8 ;  /* 0x000000082200798e */ /* 0x000be2000c10e78c */
[----:B------:R-:W-:Y:S01]  /*73f0*/  IADD3 R141, R150, 0x20, RZ ;  /* 0x00000020968d7810 */ /* 0x000fe20007ffe0ff */
[----:B------:R-:W-:Y:S02]  /*7400*/  IMAD.SHL.U32 R149, R149, 0x8, RZ ;  /* 0x0000000895957824 */ /* 0x000fe400078e00ff */
[----:B------:R5:W-:Y:S02]  /*7410*/  RED.E.ADD.F32.FTZ.RN.STRONG.GPU [R30.64], R9 ;  /* 0x000000091e00798e */ /* 0x000be4000c10e78c */
[C---:B------:R-:W-:Y:S01]  /*7420*/  IMAD.IADD R142, R149.reuse, 0x1, R142 ;  /* 0x00000001958e7824 */ /* 0x040fe200078e028e */
[CC--:B-1----:R-:W-:Y:S01]  /*7430*/  LEA R6, P0, R140.reuse, R32.reuse, 0x2 ;  /* 0x000000208c067211 */ /* 0x0c2fe200078010ff */
[----:B------:R1:W-:Y:S01]  /*7440*/  RED.E.ADD.F32.FTZ.RN.STRONG.GPU [R4.64], R10 ;  /* 0x0000000a0400798e */ /* 0x0003e2000c10e78c */
[C---:B------:R-:W-:Y:S04]  /*7450*/  IMAD.IADD R141, R149.reuse, 0x1, R141 ;  /* 0x00000001958d7824 */ /* 0x040fe800078e028d */
[----:B------:R-:W-:Y:S01]  /*7460*/  IMAD.IADD R141, R149, 0x1, R141 ;  /* 0x00000001958d7824 */ /* 0x000fe200078e028d */
[----:B--2---:R-:W2:Y:S01]  /*7470*/  LDL R132, [R1+0x10] ;  /* 0x0000100001847983 */ /* 0x004ea20000100800 */
[-C--:B------:R-:W-:Y:S02]  /*7480*/  LEA.HI.X.SX32 R7, R140, R33.reuse, 0x2, P0 ;  /* 0x000000218c077211 */ /* 0x080fe400000f16ff */
[----:B------:R-:W-:Y:S02]  /*7490*/  IADD3 R140, R151, 0x20, RZ ;  /* 0x00000020978c7810 */ /* 0x000fe40007ffe0ff */
[C---:B------:R-:W-:Y:S01]  /*74a0*/  IADD3 R133, R148.reuse, 0x40, RZ ;  /* 0x0000004094857810 */ /* 0x040fe20007ffe0ff */
[----:B------:R1:W-:Y:S01]  /*74b0*/  RED.E.ADD.F32.FTZ.RN.STRONG.GPU [R6.64], R11 ;  /* 0x0000000b0600798e */ /* 0x0003e2000c10e78c */
[C---:B-----5:R-:W-:Y:S03]  /*74c0*/  IADD3 R35, R148.reuse, 0x40, RZ ;  /* 0x0000004094237810 */ /* 0x060fe60007ffe0ff */
        /* <DEDUP_REMOVED lines=21> */
[CC--:B-----5:R-:W-:Y:S01]  /*7620*/  LEA R12, P4, R35.reuse, R32.reuse, 0x2 ;  /* 0x00000020230c7211 */ /* 0x0e0fe200078810ff */
[----:B------:R5:W-:Y:S03]  /*7630*/  RED.E.ADD.F32.FTZ.RN.STRONG.GPU [R10.64], R16 ;  /* 0x000000100a00798e */ /* 0x000be6000c10e78c */
[CC--:B------:R-:W-:Y:S02]  /*7640*/  LEA R8, P2, R140.reuse, R32.reuse, 0x2 ;  /* 0x000000208c087211 */ /* 0x0c0fe400078410ff */
[-C--:B------:R-:W-:Y:S02]  /*7650*/  LEA.HI.X.SX32 R13, R35, R33.reuse, 0x2, P4 ;  /* 0x00000021230d7211 */ /* 0x080fe400020f16ff */
[-C--:B------:R-:W-:Y:S02]  /*7660*/  LEA.HI.X.SX32 R9, R140, R33.reuse, 0x2, P2 ;  /* 0x000000218c097211 */ /* 0x080fe400010f16ff */
[----:B------:R-:W-:Y:S04]  /*7670*/  LDSM.16.MT88.4 R140, [R3+0x1c00] ;  /* 0x001c0000038c783b */ /* 0x000fe80000004200 */
[----:B------:R5:W-:Y:S01]  /*7680*/  RED.E.ADD.F32.FTZ.RN.STRONG.GPU [R8.64], R17 ;  /* 0x000000110800798e */ /* 0x000be2000c10e78c */
[CC--:B-1----:R-:W-:Y:S04]  /*7690*/  LEA R14, P5, R134.reuse, R32.reuse, 0x2 ;  /* 0x00000020860e7211 */ /* 0x0c2fe800078a10ff */
[-C--:B------:R-:W-:Y:S02]  /*76a0*/  LEA.HI.X.SX32 R15, R134, R33.reuse, 0x2, P5 ;  /* 0x00000021860f7211 */ /* 0x080fe400028f16ff */
[CC--:B-----5:R-:W-:Y:S04]  /*76b0*/  LEA R10, P3, R34.reuse, R32.reuse, 0x2 ;  /* 0x00000020220a7211 */ /* 0x0e0fe800078610ff */
[-C--:B------:R-:W-:Y:S02]  /*76c0*/  LEA.HI.X.SX32 R11, R34, R33.reuse, 0x2, P3 ;  /* 0x00000021220b7211 */ /* 0x080fe400018f16ff */
[CC--:B------:R-:W-:Y:S04]  /*76d0*/  LEA R8, P2, R133.reuse, R32.reuse, 0x2 ;  /* 0x0000002085087211 */ /* 0x0c0fe800078410ff */
[-C--:B------:R-:W-:Y:S02]  /*76e0*/  LEA.HI.X.SX32 R9, R133, R33.reuse, 0x2, P2 ;  /* 0x0000002185097211 */ /* 0x080fe400010f16ff */
[CC--:B---3--:R-:W-:Y:S02]  /*76f0*/  LEA R6, P1, R139.reuse, R32.reuse, 0x2 ;  /* 0x000000208b067211 */ /* 0x0c8fe400078210ff */
        /* <DEDUP_REMOVED lines=16> */
[CC--:B----4-:R-:W-:Y:S03]  /*7800*/  LEA R4, P0, R0.reuse, R32.reuse, 0x2 ;  /* 0x0000002000047211 */ /* 0x0d0fe600078010ff */
[----:B------:R-:W-:Y:S01]  /*7810*/  LDSM.16.MT88.4 R20, [R3+0x400] ;  /* 0x000400000314783b */ /* 0x000fe20000004200 */
[-C--:B------:R-:W-:Y:S02]  /*7820*/  LEA.HI.X.SX32 R5, R0, R33.reuse, 0x2, P0 ;  /* 0x0000002100057211 */ /* 0x080fe400000f16ff */
[----:B------:R-:W-:Y:S02]  /*7830*/  PLOP3.LUT P0, PT, PT, PT, UP2, 0x80, 0x0 ;  /* 0x000000000000781c */ /* 0x000fe40003f0f028 */
[C---:B------:R-:W-:Y:S02]  /*7840*/  IADD3 R0, R3.reuse, -0x3000, RZ ;  /* 0xffffd00003007810 */ /* 0x040fe40007ffe0ff */
        /* <DEDUP_REMOVED lines=238> */
.L_x_284:
        /* <DEDUP_REMOVED lines=18> */
.L_x_285:
[----:B-1----:R-:W2:Y:S01]  /*8850*/  LDL.64 R4, [R1+0x48] ;  /* 0x0000480001047983 */ /* 0x002ea20000100a00 */
[----:B------:R-:W-:Y:S01]  /*8860*/  IMAD.SHL.U32 R3, R145, 0x2, RZ ;  /* 0x0000000291037824 */ /* 0x000fe200078e00ff */
        /* <DEDUP_REMOVED lines=51> */
.L_x_287:
[----:B-1-34-:R-:W-:Y:S05]  /*8ba0*/  BSYNC B0 ;  /* 0x0000000000007941 */ /* 0x01afea0003800000 */
.L_x_286:
        /* <DEDUP_REMOVED lines=17> */
.L_x_289:
[----:B------:R-:W-:Y:S05]  /*8cc0*/  BSYNC B0 ;  /* 0x0000000000007941 */ /* 0x000fea0003800000 */
.L_x_288:
        /* <DEDUP_REMOVED lines=26> */
.L_x_291:
[----:B------:R-:W-:Y:S05]  /*8e70*/  BSYNC B0 ;  /* 0x0000000000007941 */ /* 0x000fea0003800000 */
.L_x_290:
        /* <DEDUP_REMOVED lines=13> */
.L_x_280:
[----:B------:R-:W-:Y:S05]  /*8f50*/  BSYNC B1 ;  /* 0x0000000000017941 */ /* 0x000fea0003800000 */
.L_x_266:
        /* <DEDUP_REMOVED lines=11> */
.L_x_292:
[----:B------:R-:W-:Y:S05]  /*9010*/  EXIT ;  /* 0x000000000000794d */ /* 0x000fea0003800000 */
.L_x_294:
        /* <DEDUP_REMOVED lines=14> */
.L_x_674:


//--------------------- .text._ZN5flash44flash_bwd_dq_dk_dv_loop_seqk_parallel_kernelI23Flash_bwd_kernel_traitsILi96ELi64ELi128ELi8ELi2ELi4ELi4ELb1ELb0EN7cutlass6half_tE19Flash_kernel_traitsILi96ELi64ELi128ELi8ES3_EELb1ELb1ELb0ELb1ELb0ELb0ELb0EEEvNS_16Flash_bwd_paramsE --------------------------
	.section	.text._ZN5flash44flash_bwd_dq_dk_dv_loop_seqk_parallel_kernelI23Flash_bwd_kernel_traitsILi96ELi64ELi128ELi8ELi2ELi4ELi4ELb1ELb0EN7cutlass6half_tE19Flash_kernel_traitsILi96ELi64ELi128ELi8ES3_EELb1ELb1ELb0ELb1ELb0ELb0ELb0EEEvNS_16Flash_bwd_paramsE,"ax",@progbits
	.sectioninfo	@"SHI_REGISTERS=255"
	.align	128
        .global         _ZN5flash44flash_bwd_dq_dk_dv_loop_seqk_parallel_kernelI23Flash_bwd_kernel_traitsILi96ELi64ELi128ELi8ELi2ELi4ELi4ELb1ELb0EN7cutlass6half_tE19Flash_kernel_traitsILi96ELi64ELi128ELi8ES3_EELb1ELb1ELb0ELb1ELb0ELb0ELb0EEEvNS_16Flash_bwd_paramsE
        .type           _ZN5flash44flash_bwd_dq_dk_dv_loop_seqk_parallel_kernelI23Flash_bwd_kernel_traitsILi96ELi64ELi128ELi8ELi2ELi4ELi4ELb1ELb0EN7cutlass6half_tE19Flash_kernel_traitsILi96ELi64ELi128ELi8ES3_EELb1ELb1ELb0ELb1ELb0ELb0ELb0EEEvNS_16Flash_bwd_paramsE,@function
        .size           _ZN5flash44flash_bwd_dq_dk_dv_loop_seqk_parallel_kernelI23Flash_bwd_kernel_traitsILi96ELi64ELi128ELi8ELi2ELi4ELi4ELb1ELb0EN7cutlass6half_tE19Flash_kernel_traitsILi96ELi64ELi128ELi8ES3_EELb1ELb1ELb0ELb1ELb0ELb0ELb0EEEvNS_16Flash_bwd_paramsE,(.L_x_675 - _ZN5flash44flash_bwd_dq_dk_dv_loop_seqk_parallel_kernelI23Flash_bwd_kernel_traitsILi96ELi64ELi128ELi8ELi2ELi4ELi4ELb1ELb0EN7cutlass6half_tE19Flash_kernel_traitsILi96ELi64ELi128ELi8ES3_EELb1ELb1ELb0ELb1ELb0ELb0ELb0EEEvNS_16Flash_bwd_paramsE)
        .other          _ZN5flash44flash_bwd_dq_dk_dv_loop_seqk_parallel_kernelI23Flash_bwd_kernel_traitsILi96ELi64ELi128ELi8ELi2ELi4ELi4ELb1ELb0EN7cutlass6half_tE19Flash_kernel_traitsILi96ELi64ELi128ELi8ES3_EELb1ELb1ELb0ELb1ELb0ELb0ELb0EEEvNS_16Flash_bwd_paramsE,@"STO_CUDA_ENTRY STV_DEFAULT"
_ZN5flash44flash_bwd_dq_dk_dv_loop_seqk_parallel_kernelI23Flash_bwd_kernel_traitsILi96ELi64ELi128ELi8ELi2ELi4ELi4ELb1ELb0EN7cutlass6half_tE19Flash_kernel_traitsILi96ELi64ELi128ELi8ES3_EELb1ELb1ELb0ELb1ELb0ELb0ELb0EEEvNS_16Flash_bwd_paramsE:
.text._ZN5flash44flash_bwd_dq_dk_dv_loop_seqk_parallel_kernelI23Flash_bwd_kernel_traitsILi96ELi64ELi128ELi8ELi2ELi4ELi4ELb1ELb0EN7cutlass6half_tE19Flash_kernel_traitsILi96ELi64ELi128ELi8ES3_EELb1ELb1ELb0ELb1ELb0ELb0ELb0EEEvNS_16Flash_bwd_paramsE:
        /* <DEDUP_REMOVED lines=32> */
[----:B------:R-:W-:Y:S01]  /*0200*/  USHF.R.S32.HI UR7, URZ, 0x1f, UR33 ;  /* 0x0000001f3f077899 */ /* 0x000fe20008011421 */
[CC--:B------:R-:W-:Y:S01]  /*0210*/  LEA.HI R4, R0.reuse, R7.reuse, RZ, 0x4 ;  /* 0x0000000700047211 */ /* 0x0c0fe200078f20ff */
[----:B------:R-:W-:Y:S01]  /*0220*/  UIMAD.WIDE UR38, UR48, UR38, URZ ;  /* 0x00000026302672a5 */ /* 0x000fe2000f8e023f */
[CC--:B------:R-:W-:Y:S01]  /*0230*/  LEA.HI R5, R0.reuse, R7.reuse, RZ, 0x5 ;  /* 0x0000000700057211 */ /* 0x0c0fe200078f28ff */
[----:B---3--:R-:W-:Y:S01]  /*0240*/  UIMAD UR49, UR36, UR48, URZ ;  /* 0x00000030243172a4 */ /* 0x008fe2000f8e023f */
[CC--:B------:R-:W-:Y:S01]  /*0250*/  LEA.HI R14, R0.reuse, R7.reuse, RZ, 0x3 ;  /* 0x00000007000e7211 */ /* 0x0c0fe200078f18ff */
[----:B------:R-:W-:Y:S01]  /*0260*/  UIMAD UR58, UR5, UR4, UR58 ;  /* 0x00000004053a72a4 */ /* 0x000fe2000f8e023a */
[CC--:B------:R-:W-:Y:S01]  /*0270*/  LEA.HI R13, R0.reuse, R7.reuse, RZ, 0x6 ;  /* 0x00000007000d7211 */ /* 0x0c0fe200078f30ff */
[----:B------:R-:W-:Y:S01]  /*0280*/  UIMAD UR48, UR48, UR10, URZ ;  /* 0x0000000a303072a4 */ /* 0x000fe2000f8e023f */
[----:B------:R-:W-:Y:S01]  /*0290*/  LEA.HI R20, R0, R7, RZ, 0x7 ;  /* 0x0000000700147211 */ /* 0x000fe200078f38ff */
[----:B------:R-:W-:Y:S01]  /*02a0*/  UIMAD UR4, UR33, UR11, UR36 ;  /* 0x0000000b210472a4 */ /* 0x000fe2000f8e0224 */
[--C-:B------:R-:W-:Y:S01]  /*02b0*/  SHF.R.S32.HI R0, RZ, 0x2, R8.reuse ;  /* 0x00000002ff007819 */ /* 0x100fe20000011408 */
[----:B------:R-:W-:Y:S01]  /*02c0*/  ULDC UR12, c[0x0][0x1c0] ;  /* 0x00007000000c7ab9 */ /* 0x000fe20000000800 */
[C---:B------:R-:W-:Y:S01]  /*02d0*/  LOP3.LUT R3, R8.reuse, 0xfffffffc, RZ, 0xc0, !PT ;  /* 0xfffffffc08037812 */ /* 0x040fe200078ec0ff */
[----:B------:R-:W-:Y:S01]  /*02e0*/  ULDC UR9, c[0x0][0x1c0] ;  /* 0x0000700000097ab9 */ /* 0x000fe20000000800 */
[----:B------:R-:W-:Y:S01]  /*02f0*/  SHF.R.S32.HI R2, RZ, 0x1f, R8 ;  /* 0x0000001fff027819 */ /* 0x000fe20000011408 */
[----:B------:R-:W-:Y:S01]  /*0300*/  UIMAD UR55, UR6, UR33, URZ ;  /* 0x00000021063772a4 */ /* 0x000fe2000f8e023f */
[----:B------:R-:W-:Y:S01]  /*0310*/  SHF.R.S32.HI R6, RZ, 0x4, R4 ;  /* 0x00000004ff067819 */ /* 0x000fe20000011404 */
[C---:B------:R-:W-:Y:S01]  /*0320*/  IMAD.IADD R18, R7.reuse, 0x1, -R3 ;  /* 0x0000000107127824 */ /* 0x040fe200078e0a03 */
[-C--:B------:R-:W-:Y:S01]  /*0330*/  LEA.HI R8, R8, R0.reuse, RZ, 0x1 ;  /* 0x0000000008087211 */ /* 0x080fe200078f08ff */
[----:B------:R-:W-:Y:S01]  /*0340*/  UIMAD UR5, UR33, UR9, UR36 ;  /* 0x00000009210572a4 */ /* 0x000fe2000f8e0224 */
[----:B------:R-:W-:Y:S01]  /*0350*/  LEA.HI R2, R2, R0, RZ, 0x3 ;  /* 0x0000000002027211 */ /* 0x000fe200078f18ff */
[----:B------:R-:W-:Y:S01]  /*0360*/  IMAD.SHL.U32 R22, R18, 0x8, RZ ;  /* 0x0000000812167824 */ /* 0x000fe200078e00ff */
[----:B------:R-:W-:Y:S01]  /*0370*/  LEA.HI R3, R4, R6, RZ, 0x1 ;  /* 0x0000000604037211 */ /* 0x000fe200078f08ff */
[----:B------:R-:W-:Y:S01]  /*0380*/  @!UP5 UIMAD UR6, UR33, UR12, UR36 ;  /* 0x0000000c2106d2a4 */ /* 0x000fe2000f8e0224 */
[----:B------:R-:W-:Y:S01]  /*0390*/  LOP3.LUT R10, R14, 0xfffffff8, RZ, 0xc0, !PT ;  /* 0xfffffff80e0a7812 */ /* 0x000fe200078ec0ff */
[----:B------:R-:W-:Y:S01]  /*03a0*/  USHF.L.U32 UR47, UR48, 0x6, URZ ;  /* 0x00000006302f7899 */ /* 0x000fe2000800063f */
[----:B------:R-:W-:Y:S01]  /*03b0*/  LOP3.LUT R12, R4, 0xfffffff0, RZ, 0xc0, !PT ;  /* 0xfffffff0040c7812 */ /* 0x000fe200078ec0ff */
[----:B------:R-:W-:Y:S01]  /*03c0*/  STL [R1+0x18], R22 ;  /* 0x0000181601007387 */ /* 0x000fe20000100800 */
[----:B------:R-:W-:Y:S01]  /*03d0*/  LOP3.LUT R4, R8, 0x7fffffe, RZ, 0xc0, !PT ;  /* 0x07fffffe08047812 */ /* 0x000fe200078ec0ff */
[----:B------:R-:W-:Y:S01]  /*03e0*/  IMAD.IADD R11, R7, 0x1, -R10 ;  /* 0x00000001070b7824 */ /* 0x000fe200078e0a0a */
[----:B------:R-:W-:Y:S01]  /*03f0*/  LOP3.LUT R2, R2, 0xfffffff8, RZ, 0xc0, !PT ;  /* 0xfffffff802027812 */ /* 0x000fe200078ec0ff */
[----:B------:R-:W-:Y:S01]  /*0400*/  USHF.L.U32 UR46, UR4, 0x5, URZ ;  /* 0x00000005042e7899 */ /* 0x000fe2000800063f */
[----:B------:R-:W-:Y:S01]  /*0410*/  LOP3.LUT R3, R3, 0xfffffffe, RZ, 0xc0, !PT ;  /* 0xfffffffe03037812 */ /* 0x000fe200078ec0ff */
[C---:B------:R-:W-:Y:S01]  /*0420*/  IMAD.IADD R10, R0.reuse, 0x1, -R4 ;  /* 0x00000001000a7824 */ /* 0x040fe200078e0a04 */
[----:B------:R-:W-:Y:S01]  /*0430*/  LOP3.LUT R9, R5, 0xffffffe0, RZ, 0xc0, !PT ;  /* 0xffffffe005097812 */ /* 0x000fe200078ec0ff */
[----:B------:R-:W-:Y:S01]  /*0440*/  IMAD.IADD R8, R0, 0x1, -R2 ;  /* 0x0000000100087824 */ /* 0x000fe200078e0a02 */
[----:B------:R-:W-:Y:S01]  /*0450*/  SHF.R.S32.HI R0, RZ, 0x5, R5 ;  /* 0x00000005ff007819 */ /* 0x000fe20000011405 */
[----:B------:R-:W-:Y:S01]  /*0460*/  IMAD.IADD R15, R6, 0x1, -R3 ;  /* 0x00000001060f7824 */ /* 0x000fe200078e0a03 */
[----:B------:R-:W-:Y:S01]  /*0470*/  SHF.R.S32.HI R2, RZ, 0x1f, R5 ;  /* 0x0000001fff027819 */ /* 0x000fe20000011405 */
[C---:B------:R-:W-:Y:S01]  /*0480*/  IMAD.IADD R9, R7.reuse, 0x1, -R9 ;  /* 0x0000000107097824 */ /* 0x040fe200078e0a09 */
[----:B------:R-:W-:Y:S01]  /*0490*/  SHF.R.S32.HI R3, RZ, 0x3, R14 ;  /* 0x00000003ff037819 */ /* 0x000fe2000001140e */
[----:B------:R-:W-:Y:S01]  /*04a0*/  IMAD.IADD R7, R7, 0x1, -R12 ;  /* 0x0000000107077824 */ /* 0x000fe200078e0a0c */
[-C--:B------:R-:W-:Y:S01]  /*04b0*/  LEA.HI R4, R5, R0.reuse, RZ, 0x1 ;  /* 0x0000000005047211 */ /* 0x080fe200078f08ff */
[----:B------:R-:W-:Y:S01]  /*04c0*/  ULDC UR52, c[0x0][0x214] ;  /* 0x0000850000347ab9 */ /* 0x000fe20000000800 */
[----:B------:R-:W-:Y:S01]  /*04d0*/  LEA.HI R2, R2, R0, RZ, 0x2 ;  /* 0x0000000002027211 */ /* 0x000fe200078f10ff */
[----:B------:R-:W-:Y:S01]  /*04e0*/  IMAD.SHL.U32 R3, R3, 0x40, RZ ;  /* 0x0000004003037824 */ /* 0x000fe200078e00ff */
[----:B------:R-:W-:Y:S01]  /*04f0*/  LOP3.LUT R5, R4, 0xfffffffe, RZ, 0xc0, !PT ;  /* 0xfffffffe04057812 */ /* 0x000fe200078ec0ff */
[----:B------:R-:W-:Y:S01]  /*0500*/  ULDC UR59, c[0x0][0x1c8] ;  /* 0x00007200003b7ab9 */ /* 0x000fe20000000800 */
[----:B------:R-:W-:Y:S01]  /*0510*/  LOP3.LUT R4, R2, 0xfffffffc, RZ, 0xc0, !PT ;  /* 0xfffffffc02047812 */ /* 0x000fe200078ec0ff */
[----:B------:R-:W-:Y:S01]  /*0520*/  ULDC.U8 UR8, c[0x0][0x3d0] ;  /* 0x0000f40000087ab9 */ /* 0x000fe20000000000 */
[----:B------:R-:W-:Y:S01]  /*0530*/  LOP3.LUT R2, R3, 0xc0, RZ, 0xc0, !PT ;  /* 0x000000c003027812 */ /* 0x000fe200078ec0ff */
[C---:B------:R-:W-:Y:S01]  /*0540*/  IMAD.IADD R21, R0.reuse, 0x1, -R5 ;  /* 0x0000000100157824 */ /* 0x040fe200078e0a05 */
[----:B------:R-:W-:Y:S01]  /*0550*/  LEA.HI R5, R11, R11, RZ, 0x1 ;  /* 0x0000000b0b057211 */ /* 0x000fe200078f08ff */
[C---:B------:R-:W-:Y:S01]  /*0560*/  IMAD.IADD R12, R0.reuse, 0x1, -R4 ;  /* 0x00000001000c7824 */ /* 0x040fe200078e0a04 */
[----:B------:R-:W-:Y:S01]  /*0570*/  SHF.R.U32.HI R3, RZ, 0x3, R2 ;  /* 0x00000003ff037819 */ /* 0x000fe20000011602 */
[----:B------:R-:W-:Y:S01]  /*0580*/  IMAD R4, R0, 0x8, R10 ;  /* 0x0000000800047824 */ /* 0x000fe200078e020a */
[----:B------:R-:W-:Y:S01]  /*0590*/  LOP3.LUT R0, R2, 0x18, R22, 0xf8, !PT ;  /* 0x0000001802007812 */ /* 0x000fe200078ef816 */
[----:B------:R-:W-:Y:S01]  /*05a0*/  STL [R1+0x68], R21 ;  /* 0x0000681501007387 */ /* 0x000fe20000100800 */
[----:B------:R-:W-:Y:S01]  /*05b0*/  SHF.R.S32.HI R2, RZ, 0x1f, R9 ;  /* 0x0000001fff027819 */ /* 0x000fe20000011409 */
[----:B------:R-:W-:Y:S01]  /*05c0*/  ULDC UR53, c[0x0][0x224] ;  /* 0x0000890000357ab9 */ /* 0x000fe20000000800 */
[----:B------:R-:W-:Y:S01]  /*05d0*/  LOP3.LUT R0, R0, R3, RZ, 0x3c, !PT ;  /* 0x0000000300007212 */ /* 0x000fe200078e3cff */
[----:B------:R-:W-:Y:S01]  /*05e0*/  @UP5 UIMAD UR57, UR33, UR52, URZ ;  /* 0x00000034213952a4 */ /* 0x000fe2000f8e023f */
[----:B------:R-:W-:Y:S01]  /*05f0*/  LEA.HI R19, R2, R9, RZ, 0x2 ;  /* 0x0000000902137211 */ /* 0x000fe200078f10ff */
[----:B------:R-:W-:Y:S01]  /*0600*/  ULDC.64 UR14, c[0x0][0x118] ;  /* 0x00004600000e7ab9 */ /* 0x000fe20000000a00 */
[----:B------:R-:W-:Y:S01]  /*0610*/  SHF.R.S32.HI R2, RZ, 0x1f, R7 ;  /* 0x0000001fff027819 */ /* 0x000fe20000011407 */
[----:B------:R-:W-:Y:S01]  /*0620*/  IMAD.U32 R3, R4, 0x20, R0 ;  /* 0x0000002004037824 */ /* 0x000fe200078e0000 */
[CC--:B------:R-:W-:Y:S01]  /*0630*/  LEA.HI R0, R7.reuse, R7.reuse, RZ, 0x1 ;  /* 0x0000000707007211 */ /* 0x0c0fe200078f08ff */
[----:B------:R-:W-:Y:S01]  /*0640*/  ULOP3.LUT UR59, UR36, UR59, URZ, 0x3c, !UPT ;  /* 0x0000003b243b7292 */ /* 0x000fe2000f8e3c3f */
[----:B------:R-:W-:Y:S01]  /*0650*/  LEA.HI R10, R2, R7, RZ, 0x3 ;  /* 0x00000007020a7211 */ /* 0x000fe200078f18ff */
[----:B------:R-:W-:Y:S01]  /*0660*/  USHF.R.S32.HI UR60, URZ, 0x1f, UR36 ;  /* 0x0000001f3f3c7899 */ /* 0x000fe20008011424 */
[----:B------:R1:W-:Y:S01]  /*0670*/  STL [R1+0x54], R3 ;  /* 0x0000540301007387 */ /* 0x0003e20000100800 */
[----:B------:R-:W-:Y:S01]  /*0680*/  LOP3.LUT R4, R0, 0x7fffffe, RZ, 0xc0, !PT ;  /* 0x07fffffe00047812 */ /* 0x000fe200078ec0ff */
[----:B------:R-:W-:Y:S01]  /*0690*/  UISETP.NE.AND UP6, UPT, UR8, URZ, UPT ;  /* 0x0000003f0800728c */ /* 0x000fe2000bfc5270 */
[----:B------:R-:W-:Y:S01]  /*06a0*/  LOP3.LUT R2, R10, 0xfffffff8, RZ, 0xc0, !PT ;  /* 0xfffffff80a027812 */ /* 0x000fe200078ec0ff */
[----:B------:R-:W-:Y:S01]  /*06b0*/  USHF.R.S32.HI UR61, URZ, 0x1f, UR36 ;  /* 0x0000001f3f3d7899 */ /* 0x000fe20008011424 */
[----:B------:R-:W-:Y:S01]  /*06c0*/  SHF.R.S32.HI R9, RZ, 0x6, R13 ;  /* 0x00000006ff097819 */ /* 0x000fe2000001140d */
[C---:B------:R-:W-:Y:S01]  /*06d0*/  IMAD.IADD R16, R7.reuse, 0x1, -R4 ;  /* 0x0000000107107824 */ /* 0x040fe200078e0a04 */
[C---:B------:R-:W-:Y:S01]  /*06e0*/  LOP3.LUT P2, RZ, R8.reuse, 0x2, RZ, 0xc0, !PT ;  /* 0x0000000208ff7812 */ /* 0x040fe2000784c0ff */
[----:B------:R-:W-:Y:S01]  /*06f0*/  IMAD.IADD R13, R7, 0x1, -R2 ;  /* 0x00000001070d7824 */ /* 0x000fe200078e0a02 */
[----:B------:R-:W-:Y:S01]  /*0700*/  LEA.HI R7, R8, R8, RZ, 0x1 ;  /* 0x0000000808077211 */ /* 0x000fe200078f08ff */
[----:B------:R-:W-:Y:S01]  /*0710*/  IMAD R2, R9, 0x4, R15 ;  /* 0x0000000409027824 */ /* 0x000fe200078e020f */
[----:B------:R-:W-:-:S02]  /*0720*/  UIMAD.WIDE.U32 UR42, UR38, UR44, URZ ;  /* 0x0000002c262a72a5 */ /* 0x000fc4000f8e003f */
[C---:B------:R-:W-:Y:S01]  /*0730*/  LOP3.LUT P5, RZ, R13.reuse, 0x2, RZ, 0xc0, !PT ;  /* 0x000000020dff7812 */ /* 0x040fe200078ac0ff */
[----:B------:R-:W-:Y:S01]  /*0740*/  UIMAD UR54, UR39, UR44, URZ ;  /* 0x0000002c273672a4 */ /* 0x000fe2000f8e023f */
        /* <DEDUP_REMOVED lines=35> */
[----:B------:R-:W-:Y:S01]  /*0980*/  IMAD.SHL.U32 R5, R18, 0x2, RZ ;  /* 0x0000000212057824 */ /* 0x000fe200078e00ff */
[----:B------:R-:W-:Y:S01]  /*0990*/  SEL R218, R226, 0xffffffe0, !P4 ;  /* 0xffffffe0e2da7807 */ /* 0x000fe20006000000 */
[----:B------:R-:W-:Y:S01]  /*09a0*/  IMAD.IADD R6, R8, 0x1, -R0 ;  /* 0x0000000108067824 */ /* 0x000fe200078e0a00 */
[----:B------:R-:W-:Y:S01]  /*09b0*/  LOP3.LUT R14, R4, R2, RZ, 0x3c, !PT ;  /* 0x00000002040e7212 */ /* 0x000fe200078e3cff */
[----:B------:R-:W-:Y:S01]  /*09c0*/  IMAD.SHL.U32 R0, R8, 0x40, RZ ;  /* 0x0000004008007824 */ /* 0x000fe200078e00ff */
[----:B------:R-:W-:Y:S01]  /*09d0*/  SHF.R.S32.HI R2, RZ, 0x3, R10 ;  /* 0x00000003ff027819 */ /* 0x000fe2000001140a */
[----:B------:R-:W-:Y:S01]  /*09e0*/  IMAD.U32 R217, R17, 0x20, R217 ;  /* 0x0000002011d97824 */ /* 0x000fe200078e00d9 */
[----:B------:R-:W-:-:S02]  /*09f0*/  LOP3.LUT P0, RZ, R11, 0x2, RZ, 0xc0, !PT ;  /* 0x000000020bff7812 */ /* 0x000fc4000780c0ff */
[----:B------:R-:W-:Y:S01]  /*0a00*/  LOP3.LUT R0, R0, 0x1c0, RZ, 0xc0, !PT ;  /* 0x000001c000007812 */ /* 0x000fe200078ec0ff */
[----:B------:R-:W-:Y:S01]  /*0a10*/  IMAD R16, R2, 0x8, R16 ;  /* 0x0000000802107824 */ /* 0x000fe200078e0210 */
[----:B------:R-:W-:Y:S01]  /*0a20*/  SEL R226, R226, 0xffffffe0, !P0 ;  /* 0xffffffe0e2e27807 */ /* 0x000fe20004000000 */
[----:B------:R-:W-:Y:S01]  /*0a30*/  IMAD R221, R12, 0x2, R2 ;  /* 0x000000020cdd7824 */ /* 0x000fe200078e0202 */
[----:B------:R-:W-:Y:S01]  /*0a40*/  LOP3.LUT R4, R0, 0x20, R3, 0xf8, !PT ;  /* 0x0000002000047812 */ /* 0x000fe200078ef803 */
[----:B------:R-:W-:Y:S01]  /*0a50*/  IMAD.SHL.U32 R217, R217, 0x2, RZ ;  /* 0x00000002d9d97824 */ /* 0x000fe200078e00ff */
[----:B------:R-:W-:Y:S01]  /*0a60*/  SHF.R.U32.HI R3, RZ, 0x3, R0 ;  /* 0x00000003ff037819 */ /* 0x000fe20000011600 */
[----:B------:R-:W-:Y:S01]  /*0a70*/  IMAD R0, R12, 0x200, R5 ;  /* 0x000002000c007824 */ /* 0x000fe200078e0205 */
[----:B------:R-:W-:Y:S01]  /*0a80*/  SHF.R.S32.HI R2, RZ, 0x7, R20 ;  /* 0x00000007ff027819 */ /* 0x000fe20000011414 */
[----:B------:R-:W-:Y:S01]  /*0a90*/  IMAD.IADD R218, R217, 0x1, R218 ;  /* 0x00000001d9da7824 */ /* 0x000fe200078e02da */
[----:B------:R-:W-:Y:S01]  /*0aa0*/  LOP3.LUT R8, R4, R3, RZ, 0x3c, !PT ;  /* 0x0000000304087212 */ /* 0x000fe200078e3cff */
[----:B------:R-:W-:Y:S01]  /*0ab0*/  IMAD R9, R6, 0x20, R0 ;  /* 0x0000002006097824 */ /* 0x000fe200078e0200 */
[----:B------:R-:W-:Y:S01]  /*0ac0*/  SHF.R.S32.HI R0, RZ, 0x1, R7 ;  /* 0x00000001ff007819 */ /* 0x000fe20000011407 */
[----:B------:R-:W-:-:S02]  /*0ad0*/  IMAD.U32 R3, RZ, RZ, UR13 ;  /* 0x0000000dff037e24 */ /* 0x000fc4000f8e00ff */
[----:B------:R-:W-:Y:S01]  /*0ae0*/  IMAD R3, R2, 0x1000, R5 ;  /* 0x0000100002037824 */ /* 0x000fe200078e0205 */
[C---:B------:R-:W-:Y:S01]  /*0af0*/  LOP3.LUT P1, RZ, R0.reuse, 0x2, RZ, 0xc0, !PT ;  /* 0x0000000200ff7812 */ /* 0x040fe2000782c0ff */
[----:B------:R-:W-:Y:S02]  /*0b00*/  IMAD.SHL.U32 R0, R0, 0x40, RZ ;  /* 0x0000004000007824 */ /* 0x000fe400078e00ff */
[----:B------:R-:W-:Y:S02]  /*0b10*/  IMAD.SHL.U32 R2, R2, 0x8, RZ ;  /* 0x0000000802027824 */ /* 0x000fe400078e00ff */
[----:B------:R-:W-:Y:S01]  /*0b20*/  IMAD R5, R21, 0x400, R3 ;  /* 0x0000040015057824 */ /* 0x000fe200078e0203 */
[----:B------:R-:W-:Y:S01]  /*0b30*/  LOP3.LUT R0, R0, 0xc0, RZ, 0xc0, !PT ;  /* 0x000000c000007812 */ /* 0x000fe200078ec0ff */
[C---:B------:R-:W-:Y:S01]  /*0b40*/  IMAD.SHL.U32 R4, R15.reuse, 0x10, RZ ;  /* 0x000000100f047824 */ /* 0x040fe200078e00ff */
        /* <DEDUP_REMOVED lines=19> */
[----:B------:R-:W-:Y:S01]  /*0c80*/  IMAD.U32 R0, RZ, RZ, UR7 ;  /* 0x00000007ff007e24 */ /* 0x000fe2000f8e00ff */
[----:B------:R-:W-:Y:S01]  /*0c90*/  LOP3.LUT R5, R4, R2, R5, 0x1e, !PT ;  /* 0x0000000204057212 */ /* 0x000fe200078e1e05 */
[----:B------:R-:W-:Y:S01]  /*0ca0*/  IMAD.SHL.U32 R0, R16, 0x20, RZ ;  /* 0x0000002010007824 */ /* 0x000fe200078e00ff */
[----:B------:R-:W-:Y:S01]  /*0cb0*/  LOP3.LUT R2, R4, R7, R2, 0x1e, !PT ;  /* 0x0000000704027212 */ /* 0x000fe200078e1e02 */
[----:B------:R-:W-:Y:S01]  /*0cc0*/  IMAD.U32 R221, R221, 0x200, R6 ;  /* 0x00000200dddd7824 */ /* 0x000fe200078e0006 */
[----:B------:R-:W-:Y:S01]  /*0cd0*/  IADD3 R4, R22, 0x20, RZ ;  /* 0x0000002016047810 */ /* 0x000fe20007ffe0ff */
[----:B------:R-:W-:Y:S01]  /*0ce0*/  IMAD R227, R21, 0x200, R0 ;  /* 0x0000020015e37824 */ /* 0x000fe200078e0200 */
[----:B------:R-:W-:Y:S01]  /*0cf0*/  @P2 IADD3 R240, R242, -0x20, RZ ;  /* 0xffffffe0f2f02810 */ /* 0x000fe20007ffe0ff */
[----:B------:R-:W-:Y:S01]  /*0d00*/  IMAD.IADD R225, R0, 0x1, R2 ;  /* 0x0000000100e17824 */ /* 0x000fe200078e0202 */
[----:B------:R-:W-:Y:S01]  /*0d10*/  SHF.R.S32.HI R0, RZ, 0x2, R19 ;  /* 0x00000002ff007819 */ /* 0x000fe20000011413 */
[----:B------:R1:W-:Y:S01]  /*0d20*/  STL [R1+0x38], R4 ;  /* 0x0000380401007387 */ /* 0x0003e20000100800 */
[----:B------:R-:W-:Y:S01]  /*0d30*/  IADD3 R2, R22, 0x40, RZ ;  /* 0x0000004016027810 */ /* 0x000fe20007ffe0ff */
[----:B------:R-:W-:Y:S01]  /*0d40*/  IMAD.IADD R227, R227, 0x1, R5 ;  /* 0x00000001e3e37824 */ /* 0x000fe200078e0205 */
[----:B------:R-:W-:Y:S01]  /*0d50*/  LEA R221, R221, 0xf000, 0x1 ;  /* 0x0000f000dddd7811 */ /* 0x000fe200078e08ff */
[----:B------:R-:W-:-:S02]  /*0d60*/  IMAD R0, R21, 0x10, R0 ;  /* 0x0000001015007824 */ /* 0x000fc400078e0200 */
[----:B------:R2:W-:Y:S01]  /*0d70*/  STL [R1+0x3c], R2 ;  /* 0x00003c0201007387 */ /* 0x0005e20000100800 */
[----:B------:R-:W-:Y:S02]  /*0d80*/  IMAD.IADD R239, R239, 0x1, R240 ;  /* 0x00000001efef7824 */ /* 0x000fe400078e02f0 */
[C---:B------:R-:W-:Y:S01]  /*0d90*/  IMAD.IADD R222, R221.reuse, 0x1, R222 ;  /* 0x00000001ddde7824 */ /* 0x040fe200078e02de */
[----:B------:R3:W-:Y:S01]  /*0da0*/  STL [R1+0x14], R0 ;  /* 0x0000140001007387 */ /* 0x0007e20000100800 */
[--C-:B------:R-:W-:Y:S02]  /*0db0*/  IMAD.IADD R224, R221, 0x1, R223.reuse ;  /* 0x00000001dde07824 */ /* 0x100fe400078e02df */
[----:B------:R-:W-:Y:S01]  /*0dc0*/  IMAD.IADD R223, R222, 0x1, R223 ;  /* 0x00000001dedf7824 */ /* 0x000fe200078e02df */
[----:B-1----:R-:W-:-:S05]  /*0dd0*/  LEA R4, R8, 0x9000, 0x1 ;  /* 0x0000900008047811 */ /* 0x002fca00078e08ff */
[----:B------:R1:W-:Y:S01]  /*0de0*/  STL [R1+0x58], R4 ;  /* 0x0000580401007387 */ /* 0x0003e20000100800 */
[----:B--2---:R-:W-:Y:S01]  /*0df0*/  IMAD.SHL.U32 R2, R3, 0x2, RZ ;  /* 0x0000000203027824 */ /* 0x004fe200078e00ff */
[C---:B---3--:R-:W-:Y:S02]  /*0e00*/  IADD3 R0, R4.reuse, 0x20, RZ ;  /* 0x0000002004007810 */ /* 0x048fe40007ffe0ff */
[----:B------:R-:W-:-:S05]  /*0e10*/  @P1 IADD3 R0, R4, -0x20, RZ ;  /* 0xffffffe004001810 */ /* 0x000fca0007ffe0ff */
[----:B------:R1:W-:Y:S02]  /*0e20*/  STL [R1+0x5c], R0 ;  /* 0x00005c0001007387 */ /* 0x0003e40000100800 */
.L_x_336:
        /* <DEDUP_REMOVED lines=53> */
.L_x_295:
        /* <DEDUP_REMOVED lines=59> */
.L_x_297:
        /* <DEDUP_REMOVED lines=18> */
.L_x_298:
        /* <DEDUP_REMOVED lines=71> */
.L_x_299:
[----:B------:R-:W-:Y:S02]  /*1ac0*/  UMOV UR6, UR53 ;  /* 0x0000003500067c82 */ /* 0x000fe40008000000 */
.L_x_300:
[----:B------:R-:W2:Y:S04]  /*1ad0*/  LDL.64 R4, [R1+0x18] ;  /* 0x0000180001047983 */ /* 0x000ea80000100a00 */
[----:B------:R1:W2:Y:S01]  /*1ae0*/  LDL.64 R22, [R1+0x18] ;  /* 0x0000180001167983 */ /* 0x0002a20000100a00 */
[----:B------:R-:W-:Y:S01]  /*1af0*/  UIADD3 UR4, UP4, UP3, UR4, UR47, UR49 ;  /* 0x0000002f04047290 */ /* 0x000fe2000fb9e031 */
[----:B------:R-:W-:Y:S01]  /*1b00*/  IMAD.U32 R9, RZ, RZ, UR36 ;  /* 0x00000024ff097e24 */ /* 0x000fe2000f8e00ff */
[----:B------:R-:W-:Y:S01]  /*1b10*/  UIADD3 UR12, UR13, UR9, URZ ;  /* 0x000000090d0c7290 */ /* 0x000fe2000fffe03f */
[----:B------:R-:W3:Y:S01]  /*1b20*/  S2R R19, SR_TID.X ;  /* 0x0000000000137919 */ /* 0x000ee20000002100 */
[----:B------:R-:W-:Y:S01]  /*1b30*/  UIADD3 UR27, UP2, UP1, UR16, UR4, UR17 ;  /* 0x00000004101b7290 */ /* 0x000fe2000f95e011 */
[----:B------:R-:W-:Y:S01]  /*1b40*/  BSSY B1, `(.L_x_296) ;  /* 0x00008ce000017945 */ /* 0x000fe20003800000 */
[----:B------:R-:W-:-:S02]  /*1b50*/  UIADD3.X UR4, UR7, UR51, UR56, UP4, UP3 ;  /* 0x0000003307047290 */ /* 0x000fc4000a7e6438 */
[----:B------:R-:W-:Y:S02]  /*1b60*/  ULDC.64 UR16, c[0x0][0x3c8] ;  /* 0x0000f20000107ab9 */ /* 0x000fe40000000a00 */
        /* <DEDUP_REMOVED lines=17> */
[----:B------:R-:W-:Y:S02]  /*1c80*/  UMOV UR30, 0x4 ;  /* 0x00000004001e7882 */ /* 0x000fe40000000000 */
[----:B------:R-:W-:Y:S02]  /*1c90*/  UIMAD.WIDE UR4, UR4, UR30, UR16 ;  /* 0x0000001e040472a5 */ /* 0x000fe4000f8e0210 */
[----:B------:R-:W-:-:S05]  /*1ca0*/  IMAD R7, R7, c[0x0][0x190], RZ ;  /* 0x0000640007077a24 */ /* 0x000fca00078e02ff */
[----:B------:R-:W-:Y:S02]  /*1cb0*/  UMOV UR17, UR4 ;  /* 0x0000000400117c82 */ /* 0x000fe40008000000 */
[----:B------:R-:W-:Y:S02]  /*1cc0*/  UIADD3 UR4, -UR18, UR21, UR20 ;  /* 0x0000001512047290 */ /* 0x000fe4000fffe114 */
[----:B------:R-:W-:Y:S01]  /*1cd0*/  UMOV UR16, UR5 ;  /* 0x0000000500107c82 */ /* 0x000fe20008000000 */
[----:B--2---:R-:W-:-:S05]  /*1ce0*/  IMAD.MOV.U32 R22, RZ, RZ, R4 ;  /* 0x000000ffff167224 */ /* 0x004fca00078e0004 */
[----:B------:R-:W-:-:S05]  /*1cf0*/  SHF.R.S32.HI R23, RZ, 0x1f, R22 ;  /* 0x0000001fff177819 */ /* 0x000fca0000011416 */
[C---:B------:R-:W-:Y:S01]  /*1d00*/  IMAD.WIDE.U32 R4, R0.reuse, c[0x0][0x190], R22 ;  /* 0x0000640000047a25 */ /* 0x040fe200078e0016 */
[----:B------:R1:W-:Y:S03]  /*1d10*/  STL [R1+0x1c], R23 ;  /* 0x00001c1701007387 */ /* 0x0003e60000100800 */
[----:B------:R-:W-:Y:S01]  /*1d20*/  IMAD R0, R0, c[0x0][0x194], R7 ;  /* 0x0000650000007a24 */ /* 0x000fe200078e0207 */
[----:B------:R-:W-:Y:S01]  /*1d30*/  IADD3 R6, P0, R4, UR37, RZ ;  /* 0x0000002504067c10 */ /* 0x000fe2000ff1e0ff */
[----:B------:R-:W-:Y:S02]  /*1d40*/  ULDC UR37, c[0x0][0x2e8] ;  /* 0x0000ba0000257ab9 */ /* 0x000fe40000000800 */
[----:B------:R-:W-:Y:S01]  /*1d50*/  UIADD3 UR4, UR4, -UR37, URZ ;  /* 0x8000002504047290 */ /* 0x000fe2000fffe03f */
[----:B------:R-:W-:Y:S01]  /*1d60*/  IADD3.X R7, R5, UR34, R0, P0, !PT ;  /* 0x0000002205077c10 */ /* 0x000fe200087fe400 */
[----:B------:R-:W-:Y:S01]  /*1d70*/  IMAD.U32 R0, RZ, RZ, UR13 ;  /* 0x0000000dff007e24 */ /* 0x000fe2000f8e00ff */
[----:B------:R-:W-:Y:S01]  /*1d80*/  IADD3 R4, P0, R22, UR19, RZ ;  /* 0x0000001316047c10 */ /* 0x000fe2000ff1e0ff */
[----:B------:R-:W-:-:S02]  /*1d90*/  USHF.R.S32.HI UR19, URZ, 0x1f, UR4 ;  /* 0x0000001f3f137899 */ /* 0x000fc40008011404 */
[----:B------:R-:W-:Y:S01]  /*1da0*/  IMAD.WIDE.U32 R6, R9, c[0x0][0x1a8], R6 ;  /* 0x00006a0009067a25 */ /* 0x000fe200078e0006 */
[----:B------:R-:W-:Y:S01]  /*1db0*/  IADD3.X R5, R23, UR29, RZ, P0, !PT ;  /* 0x0000001d17057c10 */ /* 0x000fe200087fe4ff */
[----:B------:R-:W-:-:S03]  /*1dc0*/  ULEA.HI UR19, UR19, UR4, URZ, 0x6 ;  /* 0x0000000413137291 */ /* 0x000fc6000f8f303f */
[----:B------:R-:W-:Y:S01]  /*1dd0*/  IADD3 R10, R7, UR10, RZ ;  /* 0x0000000a070a7c10 */ /* 0x000fe2000fffe0ff */
[----:B------:R-:W-:Y:S01]  /*1de0*/  IMAD.WIDE.U32 R4, R0, c[0x0][0x370], R4 ;  /* 0x0000dc0000047a25 */ /* 0x000fe200078e0004 */
[----:B------:R-:W-:Y:S01]  /*1df0*/  LEA.HI R0, R20, R19, RZ, 0x5 ;  /* 0x0000001314007211 */ /* 0x000fe200078f28ff */
[----:B------:R-:W-:Y:S01]  /*1e00*/  USHF.R.S32.HI UR19, URZ, 0x6, UR19 ;  /* 0x000000063f137899 */ /* 0x000fe20008011413 */
[----:B------:R-:W-:Y:S01]  /*1e10*/  LEA R247, P4, R6, c[0x0][0x160], 0x1 ;  /* 0x0000580006f77a11 */ /* 0x000fe200078808ff */
[----:B------:R-:W-:Y:S01]  /*1e20*/  IMAD R7, R18, c[0x0][0x370], RZ ;  /* 0x0000dc0012077a24 */ /* 0x000fe200078e02ff */
[----:B------:R-:W-:Y:S01]  /*1e30*/  LOP3.LUT R8, R0, 0xffffffe0, RZ, 0xc0, !PT ;  /* 0xffffffe000087812 */ /* 0x000fe200078ec0ff */
[----:B------:R-:W-:Y:S01]  /*1e40*/  UISETP.LT.AND UP1, UPT, URZ, UR19, UPT ;  /* 0x000000133f00728c */ /* 0x000fe2000bf21270 */
[----:B------:R-:W-:Y:S01]  /*1e50*/  SHF.R.S32.HI R0, RZ, 0x5, R0 ;  /* 0x00000005ff007819 */ /* 0x000fe20000011400 */
[----:B------:R-:W-:Y:S01]  /*1e60*/  ULDC.64 UR4, c[0x0][0x200] ;  /* 0x0000800000047ab9 */ /* 0x000fe20000000a00 */
[----:B------:R-:W-:Y:S01]  /*1e70*/  IADD3 R5, R5, UR7, RZ ;  /* 0x0000000705057c10 */ /* 0x000fe2000fffe0ff */
[----:B------:R-:W-:Y:S01]  /*1e80*/  IMAD.IADD R16, R19, 0x1, -R8 ;  /* 0x0000000113107824 */ /* 0x000fe200078e0a08 */
[----:B------:R-:W-:Y:S01]  /*1e90*/  USEL UR19, URZ, UR19, !UP1 ;  /* 0x000000133f137287 */ /* 0x000fe2000c800000 */
[----:B------:R-:W-:Y:S01]  /*1ea0*/  LEA.HI.X R245, R6, c[0x0][0x164], R10, 0x1, P4 ;  /* 0x0000590006f57a11 */ /* 0x000fe200020f0c0a */
[----:B------:R-:W-:Y:S01]  /*1eb0*/  UIADD3 UR7, UR35, -0x1, URZ ;  /* 0xffffffff23077890 */ /* 0x000fe2000fffe03f */
[----:B------:R-:W-:Y:S01]  /*1ec0*/  IMAD R0, R0, UR48, R16 ;  /* 0x0000003000007c24 */ /* 0x000fe2000f8e0210 */
[----:B------:R-:W-:Y:S01]  /*1ed0*/  UISETP.GT.AND UP1, UPT, UR35, UR19, UPT ;  /* 0x000000132300728c */ /* 0x000fe2000bf24270 */
[----:B------:R-:W-:Y:S01]  /*1ee0*/  IMAD.WIDE.U32 R4, R9, c[0x0][0x378], R4 ;  /* 0x0000de0009047a25 */ /* 0x000fe200078e0004 */
[----:B------:R-:W-:-:S02]  /*1ef0*/  UIMAD.WIDE UR12, UR12, UR30, UR4 ;  /* 0x0000001e0c0c72a5 */ /* 0x000fc4000f8e0204 */
[C---:B------:R-:W-:Y:S02]  /*1f00*/  IADD3 R8, P0, R0.reuse, UR27, RZ ;  /* 0x0000001b00087c10 */ /* 0x040fe4000ff1e0ff */
[----:B------:R-:W-:Y:S02]  /*1f10*/  IADD3 R5, R5, UR8, RZ ;  /* 0x0000000805057c10 */ /* 0x000fe4000fffe0ff */
[----:B------:R-:W-:Y:S01]  /*1f20*/  LEA.HI.X.SX32 R9, R0, UR26, 0x1, P0 ;  /* 0x0000001a00097c11 */ /* 0x000fe200080f0eff */
[C---:B------:R-:W-:Y:S01]  /*1f30*/  IMAD R0, R3.reuse, c[0x0][0x374], R7 ;  /* 0x0000dd0003007a24 */ /* 0x040fe200078e0207 */
[----:B------:R-:W-:Y:S01]  /*1f40*/  PLOP3.LUT P0, PT, PT, PT, UP1, 0x80, 0x0 ;  /* 0x000000000000781c */ /* 0x000fe20003f0f018 */
[----:B------:R-:W-:Y:S01]  /*1f50*/  IMAD.WIDE.U32 R4, R3, c[0x0][0x370], R4 ;  /* 0x0000dc0003047a25 */ /* 0x000fe200078e0004 */
[----:B------:R-:W-:-:S03]  /*1f60*/  LEA R244, P2, R8, c[0x0][0x350], 0x2 ;  /* 0x0000d40008f47a11 */ /* 0x000fc600078410ff */
[----:B------:R-:W-:Y:S01]  /*1f70*/  IMAD.IADD R0, R5, 0x1, R0 ;  /* 0x0000000105007824 */ /* 0x000fe200078e0200 */
[----:B------:R-:W-:Y:S02]  /*1f80*/  LEA R248, P3, R4, c[0x0][0x330], 0x1 ;  /* 0x0000cc0004f87a11 */ /* 0x000fe400078608ff */
        /* <DEDUP_REMOVED lines=21> */
.L_x_302:
        /* <DEDUP_REMOVED lines=18> */
.L_x_303:
        /* <DEDUP_REMOVED lines=34> */
.L_x_305:
[----:B-1----:R-:W-:Y:S05]  /*2420*/  BSYNC B0 ;  /* 0x0000000000007941 */ /* 0x002fea0003800000 */
.L_x_304:
        /* <DEDUP_REMOVED lines=19> */
.L_x_307:
[----:B------:R-:W-:Y:S05]  /*2560*/  BSYNC B0 ;  /* 0x0000000000007941 */ /* 0x000fea0003800000 */
.L_x_306:
        /* <DEDUP_REMOVED lines=29> */
.L_x_309:
[----:B------:R-:W-:Y:S05]  /*2740*/  BSYNC B0 ;  /* 0x0000000000007941 */ /* 0x000fea0003800000 */
.L_x_308:
        /* <DEDUP_REMOVED lines=18> */
.L_x_301:
[----:B-1----:R-:W2:Y:S01]  /*2870*/  LDL R21, [R1+0x54] ;  /* 0x0000540001157983 */ /* 0x002ea20000100800 */
[----:B------:R-:W-:Y:S01]  /*2880*/  ULDC.64 UR4, c[0x0][0x1a0] ;  /* 0x0000680000047ab9 */ /* 0x000fe20000000a00 */
[----:B------:R-:W-:Y:S01]  /*2890*/  PLOP3.LUT P0, PT, PT, PT, UP6, 0x80, 0x0 ;  /* 0x000000000000781c */ /* 0x000fe20003f0f068 */
[----:B------:R-:W-:Y:S01]  /*28a0*/  UIMAD UR4, UR11, UR4, URZ ;  /* 0x000000040b0472a4 */ /* 0x000fe2000f8e023f */
[----:B------:R-:W-:Y:S01]  /*28b0*/  IMAD.U32 R15, RZ, RZ, UR20 ;  /* 0x00000014ff0f7e24 */ /* 0x000fe2000f8e00ff */
[----:B------:R-:W-:Y:S02]  /*28c0*/  BSSY B0, `(.L_x_311) ;  /* 0x000003b000007945 */ /* 0x000fe40003800000 */
[----:B------:R-:W-:Y:S01]  /*28d0*/  UIMAD UR5, UR20, UR5, UR4 ;  /* 0x00000005140572a4 */ /* 0x000fe2000f8e0204 */
[----:B------:R-:W-:Y:S01]  /*28e0*/  IMAD.WIDE.U32 R4, R15, c[0x0][0x1a0], R22 ;  /* 0x000068000f047a25 */ /* 0x000fe200078e0016 */
[----:B------:R-:W-:-:S04]  /*28f0*/  ULEA.HI UR4, UR7, UR7, URZ, 0x1 ;  /* 0x0000000707047291 */ /* 0x000fc8000f8f083f */
[----:B------:R-:W-:Y:S01]  /*2900*/  ULOP3.LUT UR4, UR4, 0xfffffffe, URZ, 0xc0, !UPT ;  /* 0xfffffffe04047892 */ /* 0x000fe2000f8ec03f */
[----:B------:R-:W-:Y:S01]  /*2910*/  IMAD.U32 R7, RZ, RZ, UR5 ;  /* 0x00000005ff077e24 */ /* 0x000fe2000f8e00ff */
[----:B------:R-:W-:Y:S01]  /*2920*/  @P0 BAR.SYNC.DEFER_BLOCKING 0x0 ;  /* 0x0000000000000b1d */ /* 0x000fe20000010000 */
[----:B------:R-:W-:Y:S01]  /*2930*/  IADD3 R6, P2, R4, UR31, RZ ;  /* 0x0000001f04067c10 */ /* 0x000fe2000ff5e0ff */
[----:B------:R-:W-:Y:S01]  /*2940*/  UIADD3 UR4, UR7, -UR4, URZ ;  /* 0x8000000407047290 */ /* 0x000fe2000fffe03f */
[----:B------:R-:W-:Y:S02]  /*2950*/  IMAD R4, R17, c[0x0][0x1b8], RZ ;  /* 0x00006e0011047a24 */ /* 0x000fe400078e02ff */
[----:B------:R-:W-:Y:S01]  /*2960*/  IADD3.X R7, R5, UR32, R7, P2, !PT ;  /* 0x0000002005077c10 */ /* 0x000fe200097fe407 */
[----:B------:R-:W-:Y:S01]  /*2970*/  UISETP.NE.AND UP0, UPT, UR4, 0x1, UPT ;  /* 0x000000010400788c */ /* 0x000fe2000bf05270 */
[----:B------:R-:W-:Y:S01]  /*2980*/  IMAD R4, R14, c[0x0][0x1bc], R4 ;  /* 0x00006f000e047a24 */ /* 0x000fe200078e0204 */
[----:B------:R-:W-:-:S02]  /*2990*/  UIMAD UR4, UR23, -0x80, UR18 ;  /* 0xffffff80170478a4 */ /* 0x000fc4000f8e0212 */
[----:B------:R-:W-:-:S04]  /*29a0*/  IMAD.WIDE.U32 R6, R14, c[0x0][0x1b8], R6 ;  /* 0x00006e000e067a25 */ /* 0x000fc800078e0006 */
[----:B------:R-:W-:Y:S02]  /*29b0*/  ISETP.GE.AND P1, PT, R3, UR4, PT ;  /* 0x0000000403007c0c */ /* 0x000fe4000bf26270 */
[----:B------:R-:W-:Y:S02]  /*29c0*/  IADD3 R13, R7, R4, RZ ;  /* 0x00000004070d7210 */ /* 0x000fe40007ffe0ff */
[----:B--2---:R-:W-:-:S09]  /*29d0*/  SHF.L.U32 R0, R21, 0x1, RZ ;  /* 0x0000000115007819 */ /* 0x004fd200000006ff */
        /* <DEDUP_REMOVED lines=41> */
.L_x_312:
[----:B------:R-:W-:Y:S05]  /*2c70*/  BSYNC B0 ;  /* 0x0000000000007941 */ /* 0x000fea0003800000 */
.L_x_311:
        /* <DEDUP_REMOVED lines=41> */
.L_x_314:
[----:B------:R-:W-:Y:S05]  /*2f10*/  BSYNC B0 ;  /* 0x0000000000007941 */ /* 0x000fea0003800000 */
.L_x_313:
        /* <DEDUP_REMOVED lines=39> */
.L_x_316:
[----:B------:R-:W-:Y:S05]  /*3190*/  BSYNC B0 ;  /* 0x0000000000007941 */ /* 0x000fea0003800000 */
.L_x_315:
        /* <DEDUP_REMOVED lines=19> */
.L_x_318:
        /* <DEDUP_REMOVED lines=36> */
.L_x_319:
[----:B------:R-:W-:Y:S05]  /*3510*/  BSYNC B0 ;  /* 0x0000000000007941 */ /* 0x000fea0003800000 */
.L_x_317:
[----:B--2-4-:R-:W2:Y:S01]  /*3520*/  LDL R9, [R1+0x14] ;  /* 0x0000140001097983 */ /* 0x014ea20000100800 */
[----:B-1----:R-:W-:Y:S01]  /*3530*/  IMAD.MOV.U32 R7, RZ, RZ, 0x4 ;  /* 0x00000004ff077424 */ /* 0x002fe200078e00ff */
[----:B------:R-:W-:Y:S01]  /*3540*/  MOV R8, 0x7f800000 ;  /* 0x7f80000000087802 */ /* 0x000fe20000000f00 */
[----:B------:R-:W-:Y:S01]  /*3550*/  IMAD.MOV.U32 R11, RZ, RZ, 0x7f800000 ;  /* 0x7f800000ff0b7424 */ /* 0x000fe200078e00ff */
[----:B------:R-:W-:Y:S02]  /*3560*/  MOV R10, 0x7f800000 ;  /* 0x7f800000000a7802 */ /* 0x000fe40000000f00 */
[C---:B--2---:R-:W-:Y:S02]  /*3570*/  IADD3 R6, R9.reuse, 0x28, RZ ;  /* 0x0000002809067810 */ /* 0x044fe40007ffe0ff */
[----:B------:R-:W-:Y:S02]  /*3580*/  IADD3 R4, R9, 0x20, RZ ;  /* 0x0000002009047810 */ /* 0x000fe40007ffe0ff */
[----:B------:R-:W-:-:S02]  /*3590*/  ISETP.GE.AND P2, PT, R6, UR4, PT ;  /* 0x0000000406007c0c */ /* 0x000fc4000bf46270 */
[----:B------:R-:W-:Y:S02]  /*35a0*/  IADD3 R5, R9, 0x8, RZ ;  /* 0x0000000809057810 */ /* 0x000fe40007ffe0ff */
[----:B------:R-:W-:Y:S01]  /*35b0*/  ISETP.GE.AND P3, PT, R4, UR4, PT ;  /* 0x0000000404007c0c */ /* 0x000fe2000bf66270 */
[----:B------:R-:W-:Y:S01]  /*35c0*/  IMAD.MOV.U32 R4, RZ, RZ, 0x4 ;  /* 0x00000004ff047424 */ /* 0x000fe200078e00ff */
[----:B------:R-:W-:Y:S02]  /*35d0*/  ISETP.GE.AND P4, PT, R5, UR4, PT ;  /* 0x0000000405007c0c */ /* 0x000fe4000bf86270 */
[C---:B------:R-:W-:Y:S01]  /*35e0*/  ISETP.GE.AND P6, PT, R9.reuse, UR4, PT ;  /* 0x0000000409007c0c */ /* 0x040fe2000bfc6270 */
[----:B------:R-:W-:Y:S01]  /*35f0*/  IMAD.WIDE R4, R9, R4, UR12 ;  /* 0x0000000c09047e25 */ /* 0x000fe2000f8e0204 */
[----:B------:R-:W-:-:S03]  /*3600*/  ULDC.64 UR4, c[0x0][0x198] ;  /* 0x0000660000047ab9 */ /* 0x000fc60000000a00 */
[----:B------:R-:W-:Y:S02]  /*3610*/  IMAD.MOV.U32 R9, RZ, RZ, 0x7f800000 ;  /* 0x7f800000ff097424 */ /* 0x000fe400078e00ff */
[----:B------:R-:W-:-:S04]  /*3620*/  @!P2 IMAD.WIDE R6, R6, R7, UR12 ;  /* 0x0000000c0606ae25 */ /* 0x000fc8000f8e0207 */
[----:B------:R1:W2:Y:S04]  /*3630*/  @!P3 LDG.E R9, [R4.64+0x80] ;  /* 0x0000800e0409b981 */ /* 0x0002a8000c1e1900 */
[----:B------:R4:W5:Y:S04]  /*3640*/  @!P2 LDG.E R8, [R6.64] ;  /* 0x0000000e0608a981 */ /* 0x000968000c1e1900 */
[----:B---3--:R1:W3:Y:S04]  /*3650*/  @!P4 LDG.E R10, [R4.64+0x20] ;  /* 0x0000200e040ac981 */ /* 0x0082e8000c1e1900 */
[----:B------:R1:W3:Y:S01]  /*3660*/  @!P6 LDG.E R11, [R4.64] ;  /* 0x0000000e040be981 */ /* 0x0002e2000c1e1900 */
[----:B------:R-:W-:-:S03]  /*3670*/  UIMAD UR4, UR11, UR4, URZ ;  /* 0x000000040b0472a4 */ /* 0x000fc6000f8e023f */
[----:B------:R2:W-:Y:S01]  /*3680*/  @P1 STS [R0+0x9000], RZ ;  /* 0x009000ff00001388 */ /* 0x0005e20000000800 */
[----:B------:R-:W-:-:S03]  /*3690*/  UIMAD UR4, UR20, UR5, UR4 ;  /* 0x00000005140472a4 */ /* 0x000fc6000f8e0204 */
[----:B------:R2:W-:Y:S04]  /*36a0*/  @P1 STS [R0+0x9004], RZ ;  /* 0x009004ff00001388 */ /* 0x0005e80000000800 */
[----:B------:R2:W-:Y:S04]  /*36b0*/  @P1 STS.64 [R0+0x9008], RZ ;  /* 0x009008ff00001388 */ /* 0x0005e80000000a00 */
[----:B------:R2:W-:Y:S04]  /*36c0*/  @P1 STS.128 [R0+0xb000], RZ ;  /* 0x00b000ff00001388 */ /* 0x0005e80000000c00 */
[----:B------:R2:W-:Y:S01]  /*36d0*/  @P1 STS.128 [R0+0xd000], RZ ;  /* 0x00d000ff00001388 */ /* 0x0005e20000000c00 */
[----:B-1----:R-:W-:-:S05]  /*36e0*/  IMAD.WIDE.U32 R4, R15, c[0x0][0x198], R22 ;  /* 0x000066000f047a25 */ /* 0x002fca00078e0016 */
[----:B----4-:R-:W-:Y:S02]  /*36f0*/  IADD3 R6, P2, R4, UR24, RZ ;  /* 0x0000001804067c10 */ /* 0x010fe4000ff5e0ff */
[----:B------:R-:W-:-:S04]  /*3700*/  MOV R4, UR4 ;  /* 0x0000000400047c02 */ /* 0x000fc80008000f00 */
[----:B------:R-:W-:Y:S01]  /*3710*/  IADD3.X R7, R5, UR28, R4, P2, !PT ;  /* 0x0000001c05077c10 */ /* 0x000fe200097fe404 */
[----:B------:R-:W-:Y:S01]  /*3720*/  IMAD R4, R17, c[0x0][0x1b0], RZ ;  /* 0x00006c0011047a24 */ /* 0x000fe200078e02ff */
[----:B------:R-:W-:Y:S03]  /*3730*/  BSSY B0, `(.L_x_320) ;  /* 0x000002c000007945 */ /* 0x000fe60003800000 */
[C---:B------:R-:W-:Y:S02]  /*3740*/  IMAD R4, R14.reuse, c[0x0][0x1b4], R4 ;  /* 0x00006d000e047a24 */ /* 0x040fe400078e0204 */
[----:B------:R-:W-:-:S04]  /*3750*/  IMAD.WIDE.U32 R6, R14, c[0x0][0x1b0], R6 ;  /* 0x00006c000e067a25 */ /* 0x000fc800078e0006 */
[----:B------:R-:W-:Y:S01]  /*3760*/  IMAD.IADD R13, R7, 0x1, R4 ;  /* 0x00000001070d7824 */ /* 0x000fe200078e0204 */
[----:B-----5:R1:W-:Y:S04]  /*3770*/  STL [R1+0x24], R8 ;  /* 0x0000240801007387 */ /* 0x0203e80000100800 */
[----:B--2---:R1:W-:Y:S04]  /*3780*/  STL [R1+0x20], R9 ;  /* 0x0000200901007387 */ /* 0x0043e80000100800 */
[----:B---3--:R1:W-:Y:S04]  /*3790*/  STL [R1+0x2c], R10 ;  /* 0x00002c0a01007387 */ /* 0x0083e80000100800 */
[----:B------:R1:W-:Y:S01]  /*37a0*/  STL [R1+0x28], R11 ;  /* 0x0000280b01007387 */ /* 0x0003e20000100800 */
        /* <DEDUP_REMOVED lines=36> */
.L_x_321:
[----:B------:R-:W-:Y:S05]  /*39f0*/  BSYNC B0 ;  /* 0x0000000000007941 */ /* 0x000fea0003800000 */
.L_x_320:
        /* <DEDUP_REMOVED lines=38> */
.L_x_323:
[----:B------:R-:W-:Y:S05]  /*3c60*/  BSYNC B0 ;  /* 0x0000000000007941 */ /* 0x000fea0003800000 */
.L_x_322:
[----:B------:R-:W0:Y:S01]  /*3c70*/  LDGDEPBAR ;  /* 0x00000000000079af */ /* 0x000e220000000000 */
[----:B------:R-:W-:Y:S02]  /*3c80*/  ULDC.64 UR8, c[0x0][0x318] ;  /* 0x0000c60000087ab9 */ /* 0x000fe40000000a00 */
[----:B------:R-:W-:-:S02]  /*3c90*/  UISETP.NE.U32.AND UP1, UPT, URZ, UR8, UPT ;  /* 0x000000083f00728c */ /* 0x000fc4000bf25070 */
        /* <DEDUP_REMOVED lines=14> */
[----:B------:R-:W-:Y:S02]  /*3d80*/  IMAD.U32 R5, RZ, RZ, UR9 ;  /* 0x00000009ff057e24 */ /* 0x000fe4000f8e00ff */
[----:B------:R-:W-:Y:S02]  /*3d90*/  IMAD.MOV.U32 R8, RZ, RZ, c[0x0][0x308] ;  /* 0x0000c200ff087624 */ /* 0x000fe400078e00ff */
[----:B------:R-:W-:Y:S01]  /*3da0*/  IMAD.MOV.U32 R9, RZ, RZ, c[0x0][0x30c] ;  /* 0x0000c300ff097624 */ /* 0x000fe200078e00ff */
[----:B------:R1:W3:Y:S04]  /*3db0*/  @P1 LDG.E R3, [R4.64] ;  /* 0x0000000e04031981 */ /* 0x0002e8000c1e1900 */
[----:B------:R-:W4:Y:S01]  /*3dc0*/  S2R R6, SR_TID.X ;  /* 0x0000000000067919 */ /* 0x000f220000002100 */
[----:B------:R-:W3:Y:S01]  /*3dd0*/  @P1 MUFU.RCP R10, c[0x0][0x238] ;  /* 0x00008e00000a1b08 */ /* 0x000ee20000001000 */
[----:B--2---:R-:W-:Y:S01]  /*3de0*/  LEA.HI R0, R20, R19, RZ, 0x6 ;  /* 0x0000001314007211 */ /* 0x004fe200078f30ff */
[----:B------:R-:W-:Y:S01]  /*3df0*/  IMAD.U32 R7, RZ, RZ, UR23 ;  /* 0x00000017ff077e24 */ /* 0x000fe2000f8e00ff */
[----:B------:R-:W2:Y:S04]  /*3e00*/  LDSM.16.M88.4 R168, [R217+0xf000] ;  /* 0x00f00000d9a8783b */ /* 0x000ea80000000200 */
[----:B------:R-:W2:Y:S04]  /*3e10*/  LDSM.16.M88.4 R172, [R217+0xf400] ;  /* 0x00f40000d9ac783b */ /* 0x000ea80000000200 */
[----:B------:R-:W2:Y:S04]  /*3e20*/  LDSM.16.M88.4 R176, [R218+0xf000] ;  /* 0x00f00000dab0783b */ /* 0x000ea80000000200 */
[----:B------:R-:W2:Y:S04]  /*3e30*/  LDSM.16.M88.4 R180, [R218+0xf400] ;  /* 0x00f40000dab4783b */ /* 0x000ea80000000200 */
[----:B------:R-:W2:Y:S04]  /*3e40*/  LDSM.16.M88.4 R184, [R217+0x11000] ;  /* 0x01100000d9b8783b */ /* 0x000ea80000000200 */
[----:B-1----:R1:W5:Y:S04]  /*3e50*/  LDG.E.64 R4, [R8.64+0x8] ;  /* 0x0000080e08047981 */ /* 0x002368000c1e1b00 */
[----:B------:R-:W2:Y:S04]  /*3e60*/  LDSM.16.M88.4 R188, [R217+0x11400] ;  /* 0x01140000d9bc783b */ /* 0x000ea80000000200 */
[----:B------:R-:W2:Y:S04]  /*3e70*/  LDSM.16.M88.4 R192, [R218+0x11000] ;  /* 0x01100000dac0783b */ /* 0x000ea80000000200 */
[----:B------:R-:W2:Y:S04]  /*3e80*/  LDSM.16.M88.4 R196, [R218+0x11400] ;  /* 0x01140000dac4783b */ /* 0x000ea80000000200 */
[----:B------:R-:W2:Y:S04]  /*3e90*/  LDSM.16.M88.4 R200, [R217+0x13000] ;  /* 0x01300000d9c8783b */ /* 0x000ea80000000200 */
[----:B------:R-:W2:Y:S04]  /*3ea0*/  LDSM.16.M88.4 R204, [R217+0x13400] ;  /* 0x01340000d9cc783b */ /* 0x000ea80000000200 */
[----:B------:R-:W2:Y:S04]  /*3eb0*/  LDSM.16.M88.4 R208, [R218+0x13000] ;  /* 0x01300000dad0783b */ /* 0x000ea80000000200 */
[----:B-1----:R-:W2:Y:S01]  /*3ec0*/  LDG.E.64 R8, [R8.64] ;  /* 0x0000000e08087981 */ /* 0x002ea2000c1e1b00 */
[----:B------:R-:W-:Y:S01]  /*3ed0*/  SHF.R.S32.HI R0, RZ, 0x6, R0 ;  /* 0x00000006ff007819 */ /* 0x000fe20000011400 */
[C---:B------:R-:W-:Y:S01]  /*3ee0*/  IMAD.SHL.U32 R219, R227.reuse, 0x2, RZ ;  /* 0x00000002e3db7824 */ /* 0x040fe200078e00ff */
[----:B----4-:R-:W-:Y:S01]  /*3ef0*/  SHF.L.U32 R6, R6, 0x1, RZ ;  /* 0x0000000106067819 */ /* 0x010fe200000006ff */
[----:B------:R-:W1:Y:S01]  /*3f00*/  LDSM.16.M88.4 R212, [R218+0x13400] ;  /* 0x01340000dad4783b */ /* 0x000e620000000200 */
[----:B------:R-:W-:Y:S01]  /*3f10*/  IADD3 R216, R227, 0x1800, RZ ;  /* 0x00001800e3d87810 */ /* 0x000fe20007ffe0ff */
[----:B------:R-:W-:Y:S01]  /*3f20*/  IMAD.SHL.U32 R237, R0, 0x20, RZ ;  /* 0x0000002000ed7824 */ /* 0x000fe200078e00ff */
[----:B------:R-:W-:Y:S01]  /*3f30*/  UIADD3 UR20, UR21, 0x80, UR20 ;  /* 0x0000008015147890 */ /* 0x000fe2000fffe014 */
[----:B------:R-:W-:Y:S01]  /*3f40*/  IMAD R7, R7, 0x4, R0 ;  /* 0x0000000407077824 */ /* 0x000fe200078e0200 */
[----:B------:R-:W-:Y:S01]  /*3f50*/  SHF.R.S32.HI R0, RZ, 0x1f, R16 ;  /* 0x0000001fff007819 */ /* 0x000fe20000011410 */
[----:B------:R-:W-:Y:S01]  /*3f60*/  IMAD.MOV.U32 R249, RZ, RZ, R236 ;  /* 0x000000fffff97224 */ /* 0x000fe200078e00ec */
[----:B------:R-:W-:Y:S01]  /*3f70*/  LOP3.LUT R237, R237, 0x6, R6, 0xf8, !PT ;  /* 0x00000006eded7812 */ /* 0x000fe200078ef806 */
[----:B------:R-:W-:Y:S01]  /*3f80*/  IMAD.U32 R6, RZ, RZ, UR23 ;  /* 0x00000017ff067e24 */ /* 0x000fe2000f8e00ff */
[----:B------:R-:W-:Y:S01]  /*3f90*/  SEL R216, R216, R227, !P0 ;  /* 0x000000e3d8d87207 */ /* 0x000fe20004000000 */
[----:B------:R-:W-:Y:S01]  /*3fa0*/  CS2R R126, SRZ ;  /* 0x00000000007e7805 */ /* 0x000fe2000001ff00 */
[----:B------:R-:W-:Y:S01]  /*3fb0*/  CS2R R124, SRZ ;  /* 0x00000000007c7805 */ /* 0x000fe2000001ff00 */
[----:B------:R-:W-:Y:S01]  /*3fc0*/  CS2R R130, SRZ ;  /* 0x0000000000827805 */ /* 0x000fe2000001ff00 */
[----:B------:R-:W-:Y:S01]  /*3fd0*/  LEA R237, R6, R237, 0x7 ;  /* 0x000000ed06ed7211 */ /* 0x000fe200078e38ff */
[----:B------:R-:W-:Y:S01]  /*3fe0*/  CS2R R128, SRZ ;  /* 0x0000000000807805 */ /* 0x000fe2000001ff00 */
[----:B------:R-:W-:Y:S01]  /*3ff0*/  CS2R R122, SRZ ;  /* 0x00000000007a7805 */ /* 0x000fe2000001ff00 */
[----:B------:R-:W-:Y:S01]  /*4000*/  CS2R R120, SRZ ;  /* 0x0000000000787805 */ /* 0x000fe2000001ff00 */
[C---:B------:R-:W-:Y:S01]  /*4010*/  IADD3 R252, R237.reuse, 0x8, RZ ;  /* 0x00000008edfc7810 */ /* 0x040fe20007ffe0ff */
[----:B------:R-:W-:Y:S01]  /*4020*/  I2F R250, R237 ;  /* 0x000000ed00fa7306 */ /* 0x000fe20000201400 */
[----:B------:R-:W-:Y:S01]  /*4030*/  IADD3 R251, R237, 0x1, RZ ;  /* 0x00000001edfb7810 */ /* 0x000fe20007ffe0ff */
[----:B------:R-:W-:Y:S01]  /*4040*/  CS2R R118, SRZ ;  /* 0x0000000000767805 */ /* 0x000fe2000001ff00 */
[----:B------:R-:W-:Y:S01]  /*4050*/  CS2R R116, SRZ ;  /* 0x0000000000747805 */ /* 0x000fe2000001ff00 */
[----:B------:R-:W-:Y:S01]  /*4060*/  CS2R R110, SRZ ;  /* 0x00000000006e7805 */ /* 0x000fe2000001ff00 */
[----:B------:R-:W-:Y:S01]  /*4070*/  CS2R R108, SRZ ;  /* 0x00000000006c7805 */ /* 0x000fe2000001ff00 */
[----:B------:R-:W-:Y:S01]  /*4080*/  CS2R R114, SRZ ;  /* 0x0000000000727805 */ /* 0x000fe2000001ff00 */
[----:B------:R-:W-:Y:S01]  /*4090*/  CS2R R112, SRZ ;  /* 0x0000000000707805 */ /* 0x000fe2000001ff00 */
[----:B------:R-:W-:Y:S01]  /*40a0*/  I2F R252, R252 ;  /* 0x000000fc00fc7306 */ /* 0x000fe20000201400 */
[----:B------:R-:W-:Y:S01]  /*40b0*/  CS2R R106, SRZ ;  /* 0x00000000006a7805 */ /* 0x000fe2000001ff00 */
        /* <DEDUP_REMOVED lines=36> */
[----:B------:R-:W-:Y:S01]  /*4300*/  IMAD.SHL.U32 R216, R216, 0x2, RZ ;  /* 0x00000002d8d87824 */ /* 0x000fe200078e00ff */
[----:B------:R-:W-:Y:S01]  /*4310*/  UMOV UR4, URZ ;  /* 0x0000003f00047c82 */ /* 0x000fe20008000000 */
[----:B------:R-:W-:Y:S01]  /*4320*/  IMAD.IADD R220, R219, 0x1, R226 ;  /* 0x00000001dbdc7824 */ /* 0x000fe200078e02e2 */
[----:B------:R-:W-:Y:S01]  /*4330*/  UIADD3 UR20, UR20, -UR18, URZ ;  /* 0x8000001214147290 */ /* 0x000fe2000fffe03f */
[----:B---3--:R-:W-:-:S04]  /*4340*/  @P1 FMUL.FTZ R3, R3, R10 ;  /* 0x0000000a03031220 */ /* 0x008fc80000410000 */
[----:B------:R3:W4:Y:S02]  /*4350*/  @P1 R2UR UR5, R3 ;  /* 0x00000000030513c2 */ /* 0x00072400000e0000 */
[----:B---3--:R-:W-:Y:S01]  /*4360*/  IADD3 R3, R225, 0x1800, RZ ;  /* 0x00001800e1037810 */ /* 0x008fe20007ffe0ff */
[----:B----4-:R-:W-:Y:S01]  /*4370*/  @UP1 UMOV UR4, UR5 ;  /* 0x0000000500041c82 */ /* 0x010fe20008000000 */
[----:B-----5:R-:W-:Y:S02]  /*4380*/  IADD3 R16, P2, P1, R4, UR46, R16 ;  /* 0x0000002e04107c10 */ /* 0x020fe4000f95e010 */
[----:B------:R-:W-:Y:S02]  /*4390*/  SEL R3, R3, R225, !P0 ;  /* 0x000000e103037207 */ /* 0x000fe40004000000 */
[----:B------:R-:W-:Y:S02]  /*43a0*/  IADD3.X R4, R5, UR50, R0, P2, P1 ;  /* 0x0000003205047c10 */ /* 0x000fe400097e2400 */
[----:B------:R-:W-:Y:S01]  /*43b0*/  IADD3 R0, R237, 0x19, RZ ;  /* 0x00000019ed007810 */ /* 0x000fe20007ffe0ff */
[----:B------:R-:W-:-:S05]  /*43c0*/  IMAD.SHL.U32 R3, R3, 0x2, RZ ;  /* 0x0000000203037824 */ /* 0x000fca00078e00ff */
[----:B------:R-:W3:Y:S01]  /*43d0*/  I2F R0, R0 ;  /* 0x0000000000007306 */ /* 0x000ee20000201400 */
[----:B--2---:R-:W2:Y:S01]  /*43e0*/  R2UR UR11, R8 ;  /* 0x00000000080b73c2 */ /* 0x004ea200000e0000 */
[----:B---3--:R3:W-:Y:S07]  /*43f0*/  STL [R1+0x10], R0 ;  /* 0x0000100001007387 */ /* 0x0087ee0000100800 */
[----:B------:R4:W5:Y:S01]  /*4400*/  R2UR UR10, R9 ;  /* 0x00000000090a73c2 */ /* 0x00096200000e0000 */
[----:B--2---:R-:W-:-:S02]  /*4410*/  LOP3.LUT R5, R4, UR11, RZ, 0x3c, !PT ;  /* 0x0000000b04057c12 */ /* 0x004fc4000f8e3cff */
[----:B---3--:R-:W-:Y:S02]  /*4420*/  IADD3 R0, R237, 0x18, RZ ;  /* 0x00000018ed007810 */ /* 0x008fe40007ffe0ff */
[----:B------:R-:W-:Y:S01]  /*4430*/  MOV R4, c[0x0][0x22c] ;  /* 0x00008b0000047a02 */ /* 0x000fe20000000f00 */
[----:B----4-:R-:W-:-:S03]  /*4440*/  IMAD.WIDE.U32 R8, R16, -0x2daee0ad, RZ ;  /* 0xd2511f5310087825 */ /* 0x010fc600078e00ff */
[----:B------:R-:W2:Y:S01]  /*4450*/  I2F R0, R0 ;  /* 0x0000000000007306 */ /* 0x000ea20000201400 */
[----:B------:R-:W-:Y:S01]  /*4460*/  IMAD R4, R4, c[0x0][0x1c0], RZ ;  /* 0x0000700004047a24 */ /* 0x000fe200078e02ff */
[----:B--2---:R2:W-:Y:S02]  /*4470*/  STL [R1+0xc], R0 ;  /* 0x00000c0001007387 */ /* 0x0045e40000100800 */
[----:B--2---:R-:W-:-:S06]  /*4480*/  IADD3 R0, R237, 0x11, RZ ;  /* 0x00000011ed007810 */ /* 0x004fcc0007ffe0ff */
[----:B------:R-:W2:Y:S02]  /*4490*/  I2F R0, R0 ;  /* 0x0000000000007306 */ /* 0x000ea40000201400 */
[----:B--2---:R2:W-:Y:S02]  /*44a0*/  STL [R1+0x8], R0 ;  /* 0x0000080001007387 */ /* 0x0045e40000100800 */
[----:B--2---:R-:W-:-:S06]  /*44b0*/  IADD3 R0, R237, 0x10, RZ ;  /* 0x00000010ed007810 */ /* 0x004fcc0007ffe0ff */
[----:B------:R-:W2:Y:S02]  /*44c0*/  I2F R0, R0 ;  /* 0x0000000000007306 */ /* 0x000ea40000201400 */
[----:B--2---:R2:W-:Y:S02]  /*44d0*/  STL [R1+0x4], R0 ;  /* 0x0000040001007387 */ /* 0x0045e40000100800 */
[----:B--2---:R-:W-:-:S06]  /*44e0*/  IADD3 R0, R237, 0x9, RZ ;  /* 0x00000009ed007810 */ /* 0x004fcc0007ffe0ff */
[----:B------:R-:W2:Y:S02]  /*44f0*/  I2F R0, R0 ;  /* 0x0000000000007306 */ /* 0x000ea40000201400 */
[----:B--2---:R5:W-:Y:S04]  /*4500*/  STL [R1], R0 ;  /* 0x0000000001007387 */ /* 0x004be80000100800 */
[----:B------:R2:W-:Y:S04]  /*4510*/  STL [R1+0x50], R5 ;  /* 0x0000500501007387 */ /* 0x0005e80000100800 */
[----:B------:R3:W-:Y:S01]  /*4520*/  STL.64 [R1+0x60], R8 ;  /* 0x0000600801007387 */ /* 0x0007e20000100a00 */
[----:B-----5:R-:W-:Y:S01]  /*4530*/  LOP3.LUT R0, R7, UR10, RZ, 0x3c, !PT ;  /* 0x0000000a07007c12 */ /* 0x020fe2000f8e3cff */
[----:B------:R-:W-:-:S02]  /*4540*/  IMAD.SHL.U32 R7, R4, 0x10, RZ ;  /* 0x0000001004077824 */ /* 0x000fc400078e00ff */
[----:B--2---:R-:W-:Y:S01]  /*4550*/  IMAD.SHL.U32 R5, R4, 0x8, RZ ;  /* 0x0000000804057824 */ /* 0x004fe200078e00ff */
[----:B------:R-:W-:Y:S02]  /*4560*/  LOP3.LUT R0, R9, R0, RZ, 0x3c, !PT ;  /* 0x0000000009007212 */ /* 0x000fe400078e3cff */
[C---:B------:R-:W-:Y:S02]  /*4570*/  IADD3 R6, R7.reuse, 0x20, RZ ;  /* 0x0000002007067810 */ /* 0x040fe40007ffe0ff */
[----:B------:R-:W-:Y:S01]  /*4580*/  IADD3 R4, R7, 0x40, RZ ;  /* 0x0000004007047810 */ /* 0x000fe20007ffe0ff */
[----:B---3--:R-:W-:Y:S01]  /*4590*/  IMAD.WIDE.U32 R8, R0, -0x326172a9, RZ ;  /* 0xcd9e8d5700087825 */ /* 0x008fe200078e00ff */
[----:B------:R-:W-:-:S03]  /*45a0*/  IADD3 R7, R5, R6, RZ ;  /* 0x0000000605077210 */ /* 0x000fc60007ffe0ff */
[C---:B------:R-:W-:Y:S02]  /*45b0*/  IMAD.IADD R6, R5.reuse, 0x1, R4 ;  /* 0x0000000105067824 */ /* 0x040fe400078e0204 */
[----:B------:R-:W-:-:S03]  /*45c0*/  IMAD.IADD R7, R5, 0x1, R7 ;  /* 0x0000000105077824 */ /* 0x000fc600078e0207 */
[C---:B------:R-:W-:Y:S01]  /*45d0*/  IADD3 R6, R5.reuse, R6, RZ ;  /* 0x0000000605067210 */ /* 0x040fe20007ffe0ff */
[----:B------:R-:W-:-:S04]  /*45e0*/  IMAD.IADD R7, R5, 0x1, R7 ;  /* 0x0000000105077824 */ /* 0x000fc800078e0207 */
[C---:B------:R-:W-:Y:S02]  /*45f0*/  IMAD.IADD R6, R5.reuse, 0x1, R6 ;  /* 0x0000000105067824 */ /* 0x040fe400078e0206 */
[----:B------:R-:W-:-:S03]  /*4600*/  IMAD.IADD R7, R5, 0x1, R7 ;  /* 0x0000000105077824 */ /* 0x000fc600078e0207 */
[C---:B------:R-:W-:Y:S01]  /*4610*/  IADD3 R6, R5.reuse, R6, RZ ;  /* 0x0000000605067210 */ /* 0x040fe20007ffe0ff */
[C---:B------:R-:W-:Y:S01]  /*4620*/  IMAD.IADD R4, R5.reuse, 0x1, R7 ;  /* 0x0000000105047824 */ /* 0x040fe200078e0207 */
[----:B------:R2:W-:Y:S03]  /*4630*/  STL [R1+0x44], R7 ;  /* 0x0000440701007387 */ /* 0x0005e60000100800 */
[----:B------:R-:W-:Y:S01]  /*4640*/  IMAD.IADD R0, R5, 0x1, R6 ;  /* 0x0000000105007824 */ /* 0x000fe200078e0206 */
[----:B------:R2:W-:Y:S04]  /*4650*/  STL.64 [R1+0x30], R8 ;  /* 0x0000300801007387 */ /* 0x0005e80000100a00 */
[----:B------:R2:W-:Y:S04]  /*4660*/  STL [R1+0x40], R6 ;  /* 0x0000400601007387 */ /* 0x0005e80000100800 */
[----:B------:R2:W-:Y:S04]  /*4670*/  STL [R1+0x4c], R4 ;  /* 0x00004c0401007387 */ /* 0x0005e80000100800 */
[----:B-1----:R2:W-:Y:S02]  /*4680*/  STL [R1+0x48], R0 ;  /* 0x0000480001007387 */ /* 0x0025e40000100800 */
.L_x_326:
[----:B------:R-:W0:Y:S01]  /*4690*/  LDGDEPBAR ;  /* 0x00000000000079af */ /* 0x000e220000000000 */
[----:B--2---:R-:W-:Y:S01]  /*46a0*/  IMAD.IADD R0, R226, 0x1, R216 ;  /* 0x00000001e2007824 */ /* 0x004fe200078e02d8 */
[----:B------:R-:W-:Y:S02]  /*46b0*/  UIADD3 UR8, UR11, 0x3c6ef372, URZ ;  /* 0x3c6ef3720b087890 */ /* 0x000fe4000fffe03f */
[----:B------:R-:W-:Y:S02]  /*46c0*/  USHF.L.U32 UR9, UR7, 0x6, URZ ;  /* 0x0000000607097899 */ /* 0x000fe4000800063f */
[----:B------:R-:W-:Y:S02]  /*46d0*/  USHF.L.U32 UR5, UR23, 0x7, URZ ;  /* 0x0000000717057899 */ /* 0x000fe4000800063f */
[----:B------:R-:W3:Y:S01]  /*46e0*/  LDL.64 R228, [R1+0x30] ;  /* 0x0000300001e47983 */ /* 0x000ee20000100a00 */
[----:B------:R-:W-:Y:S02]  /*46f0*/  UISETP.GE.AND UP0, UPT, UR9, UR20, UPT ;  /* 0x000000140900728c */ /* 0x000fe4000bf06270 */
[----:B------:R-:W-:Y:S02]  /*4700*/  UIADD3 UR5, UR5, 0x80, URZ ;  /* 0x0000008005057890 */ /* 0x000fe4000fffe03f */
[----:B------:R-:W-:Y:S01]  /*4710*/  UIADD3 UR6, UR10, -0x4498517b, URZ ;  /* 0xbb67ae850a067890 */ /* 0x000fe2000fffe03f */
[----:B------:R-:W3:Y:S01]  /*4720*/  LDL.64 R230, [R1+0x60] ;  /* 0x0000600001e67983 */ /* 0x000ee20000100a00 */
[----:B------:R-:W-:Y:S02]  /*4730*/  UISETP.LT.AND UP0, UPT, UR5, UR18, UP0 ;  /* 0x000000120500728c */ /* 0x000fe40008701270 */
[----:B------:R-:W-:Y:S02]  /*4740*/  UIADD3 UR5, UR11, -0x61c88647, URZ ;  /* 0x9e3779b90b057890 */ /* 0x000fe4000fffe03f */
[----:B------:R-:W-:Y:S01]  /*4750*/  UISETP.GT.AND UP3, UPT, UR7, UR19, UPT ;  /* 0x000000130700728c */ /* 0x000fe2000bf64270 */
[----:B------:R-:W4:Y:S01]  /*4760*/  LDL R233, [R1+0x68] ;  /* 0x0000680001e97983 */ /* 0x000f220000100800 */
[----:B------:R-:W-:Y:S03]  /*4770*/  PLOP3.LUT P0, PT, PT, PT, UP0, 0x80, 0x0 ;  /* 0x000000000000781c */ /* 0x000fe60003f0f008 */
[----:B------:R-:W3:Y:S04]  /*4780*/  LDL R232, [R1+0x50] ;  /* 0x0000500001e87983 */ /* 0x000ee80000100800 */
[----:B------:R1:W-:Y:S04]  /*4790*/  STL [R1+0x6c], R2 ;  /* 0x00006c0201007387 */ /* 0x0003e80000100800 */
[----:B-1----:R-:W3:Y:S01]  /*47a0*/  LDL R2, [R1+0x14] ;  /* 0x0000140001027983 */ /* 0x002ee20000100800 */
        /* <DEDUP_REMOVED lines=33> */
[----:B------:R-:W1:Y:S07]  /*49c0*/  LDSM.16.M88.4 R136, [R218+0xb400] ;  /* 0x00b40000da88783b */ /* 0x000e6e0000000200 */
[-C--:B------:R-:W-:Y:S01]  /*49d0*/  HMMA.16816.F32 R4, R132, R152.reuse, R4 ;  /* 0x000000988404723c */ /* 0x080fe20000001804 */
[----:B------:R-:W-:Y:S07]  /*49e0*/  LDSM.16.M88.4 R148, [R217+0xd000] ;  /* 0x00d00000d994783b */ /* 0x000fee0000000200 */
[C---:B------:R-:W-:Y:S08]  /*49f0*/  HMMA.16816.F32 R8, R156.reuse, R152, R8 ;  /* 0x000000989c08723c */ /* 0x040ff00000001808 */
[-C--:B------:R-:W-:Y:S08]  /*4a00*/  HMMA.16816.F32 R12, R156, R154.reuse, R12 ;  /* 0x0000009a9c0c723c */ /* 0x080ff0000000180c */
[C---:B------:R-:W-:Y:S01]  /*4a10*/  HMMA.16816.F32 R16, R132.reuse, R154, R16 ;  /* 0x0000009a8410723c */ /* 0x040fe20000001810 */
[----:B------:R-:W-:Y:S07]  /*4a20*/  LDSM.16.M88.4 R152, [R216+0x2800] ;  /* 0x00280000d898783b */ /* 0x000fee0000000200 */
[-C--:B------:R-:W-:Y:S08]  /*4a30*/  HMMA.16816.F32 R20, R132, R160.reuse, R20 ;  /* 0x000000a08414723c */ /* 0x080ff00000001814 */
[C---:B------:R-:W-:Y:S01]  /*4a40*/  HMMA.16816.F32 R24, R156.reuse, R160, R24 ;  /* 0x000000a09c18723c */ /* 0x040fe20000001818 */
[----:B------:R-:W2:Y:S07]  /*4a50*/  LDL R161, [R1+0x2c] ;  /* 0x00002c0001a17983 */ /* 0x000eae0000100800 */
[-C--:B------:R-:W-:Y:S01]  /*4a60*/  HMMA.16816.F32 R28, R156, R162.reuse, R28 ;  /* 0x000000a29c1c723c */ /* 0x080fe2000000181c */
[----:B------:R-:W-:Y:S07]  /*4a70*/  LDSM.16.M88.4 R156, [R217+0xd400] ;  /* 0x00d40000d99c783b */ /* 0x000fee0000000200 */
[----:B------:R-:W-:Y:S01]  /*4a80*/  HMMA.16816.F32 R32, R132, R162, R32 ;  /* 0x000000a28420723c */ /* 0x000fe20000001820 */
[----:B------:R-:W3:Y:S07]  /*4a90*/  LDSM.16.M88.4 R132, [R216+0x2000] ;  /* 0x00200000d884783b */ /* 0x000eee0000000200 */
        /* <DEDUP_REMOVED lines=8> */
[----:B------:R-:W2:Y:S04]  /*4b20*/  LDL R164, [R1+0x28] ;  /* 0x0000280001a47983 */ /* 0x000ea80000100800 */
[----:B------:R-:W2:Y:S03]  /*4b30*/  LDL R167, [R1+0x4] ;  /* 0x0000040001a77983 */ /* 0x000ea60000100800 */
[----:B------:R-:W-:Y:S01]  /*4b40*/  HMMA.16816.F32 R32, R140, R138, R32 ;  /* 0x0000008a8c20723c */ /* 0x000fe20000001820 */
[----:B------:R1:W-:Y:S07]  /*4b50*/  LDSM.16.M88.4 R136, [R0+0x2000] ;  /* 0x002000000088783b */ /* 0x0003ee0000000200 */
[-C--:B---3--:R-:W-:Y:S01]  /*4b60*/  HMMA.16816.F32 R4, R132, R148.reuse, R4 ;  /* 0x000000948404723c */ /* 0x088fe20000001804 */
[----:B------:R-:W3:Y:S07]  /*4b70*/  LDSM.16.M88.4 R140, [R218+0xd000] ;  /* 0x00d00000da8c783b */ /* 0x000eee0000000200 */
[C---:B------:R-:W-:Y:S08]  /*4b80*/  HMMA.16816.F32 R8, R152.reuse, R148, R8 ;  /* 0x000000949808723c */ /* 0x040ff00000001808 */
[-C--:B------:R-:W-:Y:S01]  /*4b90*/  HMMA.16816.F32 R12, R152, R150.reuse, R12 ;  /* 0x00000096980c723c */ /* 0x080fe2000000180c */
[----:B-1----:R-:W-:Y:S04]  /*4ba0*/  IMAD.U32 R0, RZ, RZ, UR7 ;  /* 0x00000007ff007e24 */ /* 0x002fe8000f8e00ff */
[----:B----4-:R-:W-:Y:S03]  /*4bb0*/  IMAD R0, R0, 0x4, R233 ;  /* 0x0000000400007824 */ /* 0x010fe600078e02e9 */
[C---:B------:R-:W-:Y:S04]  /*4bc0*/  HMMA.16816.F32 R16, R132.reuse, R150, R16 ;  /* 0x000000968410723c */ /* 0x040fe80000001810 */
[C---:B------:R-:W-:Y:S03]  /*4bd0*/  IADD3 R148, R0.reuse, 0x2, RZ ;  /* 0x0000000200947810 */ /* 0x040fe60007ffe0ff */
[----:B------:R-:W-:Y:S01]  /*4be0*/  IMAD.WIDE.U32 R150, R0, -0x326172a9, RZ ;  /* 0xcd9e8d5700967825 */ /* 0x000fe200078e00ff */
[----:B------:R-:W-:Y:S01]  /*4bf0*/  LOP3.LUT R0, R230, UR6, RZ, 0x3c, !PT ;  /* 0x00000006e6007c12 */ /* 0x000fe2000f8e3cff */
[-C--:B------:R-:W-:Y:S01]  /*4c00*/  HMMA.16816.F32 R20, R132, R156.reuse, R20 ;  /* 0x0000009c8414723c */ /* 0x080fe20000001814 */
[----:B------:R-:W-:Y:S02]  /*4c10*/  UIADD3 UR6, UR11, -0x255992d5, URZ ;  /* 0xdaa66d2b0b067890 */ /* 0x000fe4000fffe03f */
[-C--:B------:R-:W-:Y:S01]  /*4c20*/  LOP3.LUT R151, R151, R232.reuse, RZ, 0x3c, !PT ;  /* 0x000000e897977212 */ /* 0x080fe200078e3cff */
[----:B------:R-:W-:Y:S01]  /*4c30*/  IMAD.WIDE.U32 R148, R148, -0x326172a9, RZ ;  /* 0xcd9e8d5794947825 */ /* 0x000fe200078e00ff */
[----:B------:R-:W-:Y:S03]  /*4c40*/  LOP3.LUT R150, R229, UR5, R150, 0x96, !PT ;  /* 0x00000005e5967c12 */ /* 0x000fe6000f8e9696 */
[C---:B------:R-:W-:Y:S04]  /*4c50*/  HMMA.16816.F32 R24, R152.reuse, R156, R24 ;  /* 0x0000009c9818723c */ /* 0x040fe80000001818 */
[----:B------:R-:W-:Y:S04]  /*4c60*/  IMAD.WIDE.U32 R230, R150, -0x2daee0ad, RZ ;  /* 0xd2511f5396e67825 */ /* 0x000fe800078e00ff */
[-C--:B------:R-:W-:Y:S01]  /*4c70*/  HMMA.16816.F32 R28, R152, R158.reuse, R28 ;  /* 0x0000009e981c723c */ /* 0x080fe2000000181c */
[----:B------:R-:W4:Y:S04]  /*4c80*/  LDL R153, [R1+0x24] ;  /* 0x0000240001997983 */ /* 0x000f280000100800 */
[----:B------:R-:W4:Y:S02]  /*4c90*/  LDL R154, [R1+0x20] ;  /* 0x00002000019a7983 */ /* 0x000f240000100800 */
[----:B------:R-:W-:Y:S01]  /*4ca0*/  LOP3.LUT R155, R228, UR8, RZ, 0x3c, !PT ;  /* 0x00000008e49b7c12 */ /* 0x000fe2000f8e3cff */
[----:B------:R-:W-:Y:S01]  /*4cb0*/  HMMA.16816.F32 R32, R132, R158, R32 ;  /* 0x0000009e8420723c */ /* 0x000fe20000001820 */
[----:B------:R-:W-:Y:S01]  /*4cc0*/  LOP3.LUT R152, R149, R232, RZ, 0x3c, !PT ;  /* 0x000000e895987212 */ /* 0x000fe200078e3cff */
[----:B------:R-:W4:Y:S01]  /*4cd0*/  LDL R228, [R1] ;  /* 0x0000000001e47983 */ /* 0x000f220000100800 */
[----:B------:R-:W-:Y:S01]  /*4ce0*/  UIADD3 UR8, UR11, 0x1715609d, URZ ;  /* 0x1715609d0b087890 */ /* 0x000fe2000fffe03f */
[----:B------:R-:W-:Y:S01]  /*4cf0*/  LOP3.LUT R149, R229, UR5, R148, 0x96, !PT ;  /* 0x00000005e5957c12 */ /* 0x000fe2000f8e9694 */
[----:B------:R-:W-:Y:S01]  /*4d00*/  UIADD3 UR5, UR10, 0x76cf5d0a, URZ ;  /* 0x76cf5d0a0a057890 */ /* 0x000fe2000fffe03f */
[----:B------:R-:W-:Y:S02]  /*4d10*/  IMAD.U32 R148, RZ, RZ, UR9 ;  /* 0x00000009ff947e24 */ /* 0x000fe4000f8e00ff */
[-C--:B---3--:R-:W-:Y:S01]  /*4d20*/  HMMA.16816.F32 R4, R136, R140.reuse, R4 ;  /* 0x0000008c8804723c */ /* 0x088fe20000001804 */
[----:B------:R-:W-:Y:S04]  /*4d30*/  IMAD.WIDE.U32 R132, R151, -0x2daee0ad, RZ ;  /* 0xd2511f5397847825 */ /* 0x000fe800078e00ff */
[----:B------:R-:W-:Y:S01]  /*4d40*/  IMAD.U32 R134, RZ, RZ, UR21 ;  /* 0x00000015ff867e24 */ /* 0x000fe2000f8e00ff */
[----:B------:R-:W-:Y:S01]  /*4d50*/  LOP3.LUT R135, R0, R133, RZ, 0x3c, !PT ;  /* 0x0000008500877212 */ /* 0x000fe200078e3cff */
[----:B------:R-:W-:Y:S01]  /*4d60*/  IMAD.WIDE.U32 R162, R149, -0x2daee0ad, RZ ;  /* 0xd2511f5395a27825 */ /* 0x000fe200078e00ff */
[----:B------:R-:W-:Y:S01]  /*4d70*/  LOP3.LUT R156, R231, UR5, R132, 0x96, !PT ;  /* 0x00000005e79c7c12 */ /* 0x000fe2000f8e9684 */
[C---:B------:R-:W-:Y:S03]  /*4d80*/  HMMA.16816.F32 R8, R144.reuse, R140, R8 ;  /* 0x0000008c9008723c */ /* 0x040fe60000001808 */
[----:B------:R-:W-:Y:S01]  /*4d90*/  @!P0 IADD3 R134, -R134, 0x1, R2 ;  /* 0x0000000186868810 */ /* 0x000fe20007ffe102 */
[----:B------:R-:W-:Y:S01]  /*4da0*/  IMAD.WIDE.U32 R132, R152, -0x2daee0ad, RZ ;  /* 0xd2511f5398847825 */ /* 0x000fe200078e00ff */
[----:B------:R-:W-:Y:S02]  /*4db0*/  @!P0 IADD3 R152, R237, 0x11, RZ ;  /* 0x00000011ed988810 */ /* 0x000fe40007ffe0ff */
[----:B------:R-:W-:Y:S01]  /*4dc0*/  @!P0 IADD3 R148, R148, UR18, R134 ;  /* 0x0000001294948c10 */ /* 0x000fe2000fffe086 */
[----:B------:R-:W-:Y:S01]  /*4dd0*/  IMAD.WIDE.U32 R134, R135, -0x326172a9, RZ ;  /* 0xcd9e8d5787867825 */ /* 0x000fe200078e00ff */
[----:B------:R-:W-:Y:S01]  /*4de0*/  LOP3.LUT R158, R0, R133, RZ, 0x3c, !PT ;  /* 0x00000085009e7212 */ /* 0x000fe200078e3cff */
[-C--:B------:R-:W-:Y:S02]  /*4df0*/  HMMA.16816.F32 R12, R144, R142.reuse, R12 ;  /* 0x0000008e900c723c */ /* 0x080fe4000000180c */
[----:B------:R-:W-:Y:S01]  /*4e00*/  @!P0 IADD3 R150, R148, 0x20, RZ ;  /* 0x0000002094968810 */ /* 0x000fe20007ffe0ff */
[----:B------:R-:W-:Y:S01]  /*4e10*/  IMAD.WIDE.U32 R156, R156, -0x326172a9, RZ ;  /* 0xcd9e8d579c9c7825 */ /* 0x000fe200078e00ff */
[C---:B------:R-:W-:Y:S02]  /*4e20*/  @!P0 IADD3 R151, R148.reuse, 0x8, RZ ;  /* 0x0000000894978810 */ /* 0x040fe40007ffe0ff */
[C---:B------:R-:W-:Y:S01]  /*4e30*/  @!P0 IADD3 R149, R148.reuse, 0x28, RZ ;  /* 0x0000002894958810 */ /* 0x040fe20007ffe0ff */
[----:B------:R-:W-:Y:S01]  /*4e40*/  FFMA.FTZ R7, R251, UR4, R7 ;  /* 0x00000004fb077c23 */ /* 0x000fe20008010007 */
[----:B------:R-:W-:Y:S01]  /*4e50*/  @!P0 IMNMX R148, R148, UR18, PT ;  /* 0x0000001294948c17 */ /* 0x000fe2000b800200 */
[C---:B------:R-:W-:Y:S03]  /*4e60*/  HMMA.16816.F32 R16, R136.reuse, R142, R16 ;  /* 0x0000008e8810723c */ /* 0x040fe60000001810 */
[-C--:B------:R-:W-:Y:S01]  /*4e70*/  @!P0 ISETP.GE.AND P4, PT, R237, R148.reuse, PT ;  /* 0x00000094ed00820c */ /* 0x080fe20003f86270 */
[----:B------:R-:W-:Y:S01]  /*4e80*/  FFMA.FTZ R4, R250, UR4, R4 ;  /* 0x00000004fa047c23 */ /* 0x000fe20008010004 */
[----:B------:R-:W-:Y:S01]  /*4e90*/  LOP3.LUT R159, R163, UR5, R132, 0x96, !PT ;  /* 0x00000005a39f7c12 */ /* 0x000fe2000f8e9684 */
[----:B------:R-:W-:Y:S01]  /*4ea0*/  FFMA.FTZ R9, R251, UR4, R9 ;  /* 0x00000004fb097c23 */ /* 0x000fe20008010009 */
[----:B------:R-:W-:Y:S01]  /*4eb0*/  LOP3.LUT R160, R155, R135, RZ, 0x3c, !PT ;  /* 0x000000879ba07212 */ /* 0x000fe200078e3cff */
[----:B------:R-:W-:Y:S01]  /*4ec0*/  FFMA.FTZ R5, R251, UR4, R5 ;  /* 0x00000004fb057c23 */ /* 0x000fe20008010005 */
[----:B------:R-:W-:Y:S01]  /*4ed0*/  LOP3.LUT R157, R157, UR6, R134, 0x96, !PT ;  /* 0x000000069d9d7c12 */ /* 0x000fe2000f8e9686 */
[----:B------:R-:W-:Y:S01]  /*4ee0*/  UIADD3 UR5, UR10, 0x32370b8f, URZ ;  /* 0x32370b8f0a057890 */ /* 0x000fe2000fffe03f */
[----:B------:R-:W1:Y:S01]  /*4ef0*/  LDSM.16.M88.4 R132, [R218+0xd400] ;  /* 0x00d40000da84783b */ /* 0x000e620000000200 */
[----:B------:R-:W-:Y:S01]  /*4f00*/  @!P0 FSEL R4, R4, -INF , !P4 ;  /* 0xff80000004048808 */ /* 0x000fe20006000000 */
[----:B------:R-:W-:Y:S01]  /*4f10*/  FFMA.FTZ R6, R250, UR4, R6 ;  /* 0x00000004fa067c23 */ /* 0x000fe20008010006 */
[----:B------:R-:W-:Y:S01]  /*4f20*/  @!P0 IADD3 R0, R237, 0x1, RZ ;  /* 0x00000001ed008810 */ /* 0x000fe20007ffe0ff */
[----:B------:R-:W-:Y:S01]  /*4f30*/  FFMA.FTZ R14, R252, UR4, R14 ;  /* 0x00000004fc0e7c23 */ /* 0x000fe2000801000e */
[----:B------:R-:W-:Y:S01]  /*4f40*/  @!P0 IMNMX R151, R151, UR18, PT ;  /* 0x0000001297978c17 */ /* 0x000fe2000b800200 */
[----:B------:R-:W-:Y:S01]  /*4f50*/  FFMA.FTZ R8, R250, UR4, R8 ;  /* 0x00000004fa087c23 */ /* 0x000fe20008010008 */
[----:B------:R-:W-:Y:S01]  /*4f60*/  @!P0 ISETP.GE.AND P3, PT, R0, R148, PT ;  /* 0x000000940000820c */ /* 0x000fe20003f66270 */
[----:B------:R-:W-:Y:S01]  /*4f70*/  FFMA.FTZ R10, R250, UR4, R10 ;  /* 0x00000004fa0a7c23 */ /* 0x000fe2000801000a */
[----:B------:R-:W-:Y:S01]  /*4f80*/  @!P0 IMNMX R150, R150, UR18, PT ;  /* 0x0000001296968c17 */ /* 0x000fe2000b800200 */
[----:B------:R-:W-:Y:S01]  /*4f90*/  FFMA.FTZ R11, R251, UR4, R11 ;  /* 0x00000004fb0b7c23 */ /* 0x000fe2000801000b */
[----:B------:R-:W-:Y:S01]  /*4fa0*/  @!P0 IMNMX R149, R149, UR18, PT ;  /* 0x0000001295958c17 */ /* 0x000fe2000b800200 */
[----:B------:R-:W-:Y:S01]  /*4fb0*/  FFMA.FTZ R12, R252, UR4, R12 ;  /* 0x00000004fc0c7c23 */ /* 0x000fe2000801000c */
[----:B------:R-:W-:Y:S01]  /*4fc0*/  @!P0 ISETP.GE.AND P5, PT, R0, R150, PT ;  /* 0x000000960000820c */ /* 0x000fe20003fa6270 */
[----:B------:R-:W-:Y:S01]  /*4fd0*/  FFMA.FTZ R16, R252, UR4, R16 ;  /* 0x00000004fc107c23 */ /* 0x000fe20008010010 */
[----:B------:R-:W-:Y:S01]  /*4fe0*/  @!P0 ISETP.GE.AND P1, PT, R0, R151, PT ;  /* 0x000000970000820c */ /* 0x000fe20003f26270 */
[----:B------:R-:W-:Y:S01]  /*4ff0*/  FFMA.FTZ R18, R252, UR4, R18 ;  /* 0x00000004fc127c23 */ /* 0x000fe20008010012 */
[-C--:B------:R-:W-:Y:S02]  /*5000*/  @!P0 ISETP.GE.AND P2, PT, R0, R149.reuse, PT ;  /* 0x000000950000820c */ /* 0x080fe40003f46270 */
[----:B------:R-:W-:Y:S02]  /*5010*/  @!P0 FSEL R5, R5, -INF , !P3 ;  /* 0xff80000005058808 */ /* 0x000fe40005800000 */
[----:B------:R-:W-:Y:S02]  /*5020*/  @!P0 FSEL R11, R11, -INF , !P2 ;  /* 0xff8000000b0b8808 */ /* 0x000fe40005000000 */
[----:B------:R-:W-:Y:S02]  /*5030*/  @!P0 IADD3 R143, R237, 0x10, RZ ;  /* 0x00000010ed8f8810 */ /* 0x000fe40007ffe0ff */
[----:B------:R-:W-:Y:S02]  /*5040*/  @!P0 FSEL R7, R7, -INF , !P1 ;  /* 0xff80000007078808 */ /* 0x000fe40004800000 */
[-C--:B------:R-:W-:Y:S02]  /*5050*/  @!P0 ISETP.GE.AND P1, PT, R143, R148.reuse, PT ;  /* 0x000000948f00820c */ /* 0x080fe40003f26270 */
[----:B------:R-:W-:Y:S02]  /*5060*/  @!P0 FSEL R9, R9, -INF , !P5 ;  /* 0xff80000009098808 */ /* 0x000fe40006800000 */
[-C--:B------:R-:W-:Y:S01]  /*5070*/  @!P0 ISETP.GE.AND P5, PT, R152, R148.reuse, PT ;  /* 0x000000949800820c */ /* 0x080fe20003fa6270 */
[-C--:B-1----:R-:W-:Y:S08]  /*5080*/  HMMA.16816.F32 R20, R136, R132.reuse, R20 ;  /* 0x000000848814723c */ /* 0x082ff00000001814 */
[C---:B------:R-:W-:Y:S07]  /*5090*/  HMMA.16816.F32 R24, R144.reuse, R132, R24 ;  /* 0x000000849018723c */ /* 0x040fee0000001818 */
[----:B------:R-:W-:Y:S01]  /*50a0*/  IMAD.WIDE.U32 R132, R157, -0x2daee0ad, RZ ;  /* 0xd2511f539d847825 */ /* 0x000fe200078e00ff */
[-C--:B------:R-:W-:Y:S01]  /*50b0*/  HMMA.16816.F32 R28, R144, R134.reuse, R28 ;  /* 0x00000086901c723c */ /* 0x080fe2000000181c */
[----:B------:R-:W3:Y:S07]  /*50c0*/  LDL R147, [R1+0x10] ;  /* 0x0000100001937983 */ /* 0x000eee0000100800 */
[----:B------:R-:W-:Y:S01]  /*50d0*/  HMMA.16816.F32 R32, R136, R134, R32 ;  /* 0x000000868820723c */ /* 0x000fe20000001820 */
[----:B--2---:R-:W-:Y:S01]  /*50e0*/  FMUL.FTZ R140, R161, 1.4426950216293334961 ;  /* 0x3fb8aa3ba18c7820 */ /* 0x004fe20000410000 */
[C---:B------:R-:W-:Y:S02]  /*50f0*/  FSETP.NEU.FTZ.AND P6, PT, R164.reuse, -INF , PT ;  /* 0xff800000a400780b */ /* 0x040fe40003fdd000 */
[----:B------:R-:W-:Y:S02]  /*5100*/  FMUL.FTZ R141, R164, 1.4426950216293334961 ;  /* 0x3fb8aa3ba48d7820 */ /* 0x000fe40000410000 */
[----:B------:R-:W-:Y:S03]  /*5110*/  FFMA.FTZ R20, R167, UR4, R20 ;  /* 0x00000004a7147c23 */ /* 0x000fe60008010014 */
[----:B------:R-:W-:Y:S03]  /*5120*/  FSEL R141, R141, RZ, P6 ;  /* 0x000000ff8d8d7208 */ /* 0x000fe60003000000 */
[----:B------:R-:W-:Y:S01]  /*5130*/  FFMA.FTZ R22, R167, UR4, R22 ;  /* 0x00000004a7167c23 */ /* 0x000fe20008010016 */
[----:B------:R-:W-:Y:S01]  /*5140*/  FSETP.NEU.FTZ.AND P6, PT, R161, -INF , PT ;  /* 0xff800000a100780b */ /* 0x000fe20003fdd000 */
[----:B------:R-:W-:Y:S01]  /*5150*/  FFMA.FTZ R24, R167, UR4, R24 ;  /* 0x00000004a7187c23 */ /* 0x000fe20008010018 */
[----:B------:R-:W-:Y:S01]  /*5160*/  @!P0 FSEL R20, R20, -INF , !P1 ;  /* 0xff80000014148808 */ /* 0x000fe20004800000 */
[--C-:B------:R-:W-:Y:S01]  /*5170*/  FFMA.FTZ R4, R4, c[0x0][0x23c], -R141.reuse ;  /* 0x00008f0004047a23 */ /* 0x100fe2000001088d */
[----:B------:R-:W-:Y:S01]  /*5180*/  FSEL R140, R140, RZ, P6 ;  /* 0x000000ff8c8c7208 */ /* 0x000fe20003000000 */
[----:B------:R-:W2:Y:S01]  /*5190*/  LDL R161, [R1+0x8] ;  /* 0x0000080001a17983 */ /* 0x000ea20000100800 */
[----:B------:R-:W-:Y:S01]  /*51a0*/  @!P0 ISETP.GE.AND P1, PT, R143, R149, PT ;  /* 0x000000958f00820c */ /* 0x000fe20003f26270 */
[----:B------:R1:W-:Y:S01]  /*51b0*/  MUFU.EX2 R166, R4 ;  /* 0x0000000400a67308 */ /* 0x0003e20000000800 */
[--C-:B------:R-:W-:Y:S01]  /*51c0*/  FFMA.FTZ R165, R5, c[0x0][0x23c], -R141.reuse ;  /* 0x00008f0005a57a23 */ /* 0x100fe2000001088d */
[----:B------:R-:W-:Y:S01]  /*51d0*/  @!P0 IADD3 R5, R237, 0x8, RZ ;  /* 0x00000008ed058810 */ /* 0x000fe20007ffe0ff */
[----:B------:R-:W-:Y:S02]  /*51e0*/  FFMA.FTZ R7, R7, c[0x0][0x23c], -R140 ;  /* 0x00008f0007077a23 */ /* 0x000fe4000001088c */
[--C-:B------:R-:W-:Y:S01]  /*51f0*/  FFMA.FTZ R20, R20, c[0x0][0x23c], -R141.reuse ;  /* 0x00008f0014147a23 */ /* 0x100fe2000001088d */
[----:B------:R-:W-:Y:S01]  /*5200*/  @!P0 ISETP.GE.AND P6, PT, R5, R148, PT ;  /* 0x000000940500820c */ /* 0x000fe20003fc6270 */
[----:B------:R-:W-:Y:S03]  /*5210*/  FFMA.FTZ R26, R167, UR4, R26 ;  /* 0x00000004a71a7c23 */ /* 0x000fe6000801001a */
[----:B------:R-:W-:Y:S01]  /*5220*/  @!P0 FSEL R16, R16, -INF , !P6 ;  /* 0xff80000010108808 */ /* 0x000fe20007000000 */
[----:B------:R-:W1:Y:S01]  /*5230*/  MUFU.EX2 R233, R7 ;  /* 0x0000000700e97308 */ /* 0x000e620000000800 */
[-C--:B------:R-:W-:Y:S02]  /*5240*/  @!P0 ISETP.GE.AND P6, PT, R5, R151.reuse, PT ;  /* 0x000000970500820c */ /* 0x080fe40003fc6270 */
[----:B------:R-:W-:Y:S01]  /*5250*/  @!P0 FSEL R26, R26, -INF , !P1 ;  /* 0xff8000001a1a8808 */ /* 0x000fe20004800000 */
[----:B------:R-:W-:Y:S01]  /*5260*/  FFMA.FTZ R16, R16, c[0x0][0x23c], -R141 ;  /* 0x00008f0010107a23 */ /* 0x000fe2000001088d */
[----:B------:R-:W-:Y:S02]  /*5270*/  @!P0 FSEL R18, R18, -INF , !P6 ;  /* 0xff80000012128808 */ /* 0x000fe40007000000 */
[-C--:B------:R-:W-:Y:S03]  /*5280*/  @!P0 ISETP.GE.AND P6, PT, R143, R151.reuse, PT ;  /* 0x000000978f00820c */ /* 0x080fe60003fc6270 */
[----:B------:R-:W-:Y:S01]  /*5290*/  MUFU.EX2 R163, R16 ;  /* 0x0000001000a37308 */ /* 0x000fe20000000800 */
[----:B------:R-:W-:Y:S01]  /*52a0*/  @!P0 FSEL R22, R22, -INF , !P6 ;  /* 0xff80000016168808 */ /* 0x000fe20007000000 */
[--C-:B------:R-:W-:Y:S01]  /*52b0*/  FFMA.FTZ R18, R18, c[0x0][0x23c], -R140.reuse ;  /* 0x00008f0012127a23 */ /* 0x100fe2000001088c */
[-C--:B------:R-:W-:Y:S03]  /*52c0*/  @!P0 ISETP.GE.AND P6, PT, R152, R150.reuse, PT ;  /* 0x000000969800820c */ /* 0x080fe60003fc6270 */
[----:B------:R-:W-:Y:S04]  /*52d0*/  FFMA.FTZ R22, R22, c[0x0][0x23c], -R140 ;  /* 0x00008f0016167a23 */ /* 0x000fe8000001088c */
[----:B------:R-:W-:Y:S10]  /*52e0*/  MUFU.EX2 R165, R165 ;  /* 0x000000a500a57308 */ /* 0x000ff40000000800 */
[----:B------:R-:W-:Y:S01]  /*52f0*/  MUFU.EX2 R157, R22 ;  /* 0x00000016009d7308 */ /* 0x000fe20000000800 */
[C---:B----4-:R-:W-:Y:S01]  /*5300*/  FSETP.NEU.FTZ.AND P3, PT, R153.reuse, -INF , PT ;  /* 0xff8000009900780b */ /* 0x050fe20003f7d000 */
[----:B------:R-:W-:Y:S01]  /*5310*/  FMUL.FTZ R0, R153, 1.4426950216293334961 ;  /* 0x3fb8aa3b99007820 */ /* 0x000fe20000410000 */
[C---:B------:R-:W-:Y:S02]  /*5320*/  @!P0 IADD3 R153, R237.reuse, 0x18, RZ ;  /* 0x00000018ed998810 */ /* 0x040fe40007ffe0ff */
[C---:B------:R-:W-:Y:S01]  /*5330*/  FSETP.NEU.FTZ.AND P4, PT, R154.reuse, -INF , PT ;  /* 0xff8000009a00780b */ /* 0x040fe20003f9d000 */
[----:B------:R-:W-:Y:S01]  /*5340*/  FMUL.FTZ R142, R154, 1.4426950216293334961 ;  /* 0x3fb8aa3b9a8e7820 */ /* 0x000fe20000410000 */
[----:B------:R-:W-:Y:S02]  /*5350*/  FSEL R0, R0, RZ, P3 ;  /* 0x000000ff00007208 */ /* 0x000fe40001800000 */
[----:B------:R-:W-:Y:S01]  /*5360*/  @!P0 ISETP.GE.AND P3, PT, R237, R151, PT ;  /* 0x00000097ed00820c */ /* 0x000fe20003f66270 */
[----:B------:R-:W-:Y:S01]  /*5370*/  FFMA.FTZ R15, R228, UR4, R15 ;  /* 0x00000004e40f7c23 */ /* 0x000fe2000801000f */
[----:B-1----:R-:W-:Y:S01]  /*5380*/  FSEL R4, R142, RZ, P4 ;  /* 0x000000ff8e047208 */ /* 0x002fe20002000000 */
[--C-:B------:R-:W-:Y:S01]  /*5390*/  FFMA.FTZ R11, R11, c[0x0][0x23c], -R0.reuse ;  /* 0x00008f000b0b7a23 */ /* 0x100fe20000010800 */
[----:B------:R-:W-:Y:S01]  /*53a0*/  @!P0 FSEL R6, R6, -INF , !P3 ;  /* 0xff80000006068808 */ /* 0x000fe20005800000 */
[----:B------:R-:W-:Y:S01]  /*53b0*/  FFMA.FTZ R26, R26, c[0x0][0x23c], -R0 ;  /* 0x00008f001a1a7a23 */ /* 0x000fe20000010800 */
[-C--:B------:R-:W-:Y:S01]  /*53c0*/  @!P0 ISETP.GE.AND P3, PT, R237, R150.reuse, PT ;  /* 0x00000096ed00820c */ /* 0x080fe20003f66270 */
[----:B------:R-:W-:Y:S01]  /*53d0*/  FFMA.FTZ R9, R9, c[0x0][0x23c], -R4 ;  /* 0x00008f0009097a23 */ /* 0x000fe20000010804 */
[C---:B------:R-:W-:Y:S01]  /*53e0*/  @!P0 IADD3 R142, R237.reuse, 0x9, RZ ;  /* 0x00000009ed8e8810 */ /* 0x040fe20007ffe0ff */
[----:B------:R-:W-:Y:S01]  /*53f0*/  FFMA.FTZ R6, R6, c[0x0][0x23c], -R140 ;  /* 0x00008f0006067a23 */ /* 0x000fe2000001088c */
[----:B------:R-:W-:Y:S01]  /*5400*/  @!P0 FSEL R8, R8, -INF , !P3 ;  /* 0xff80000008088808 */ /* 0x000fe20005800000 */
[----:B------:R-:W-:Y:S01]  /*5410*/  MUFU.EX2 R232, R9 ;  /* 0x0000000900e87308 */ /* 0x000fe20000000800 */
[-C--:B------:R-:W-:Y:S01]  /*5420*/  @!P0 ISETP.GE.AND P3, PT, R237, R149.reuse, PT ;  /* 0x00000095ed00820c */ /* 0x080fe20003f66270 */
[----:B------:R-:W-:Y:S01]  /*5430*/  FFMA.FTZ R13, R228, UR4, R13 ;  /* 0x00000004e40d7c23 */ /* 0x000fe2000801000d */
[-C--:B------:R-:W-:Y:S01]  /*5440*/  @!P0 ISETP.GE.AND P2, PT, R142, R150.reuse, PT ;  /* 0x000000968e00820c */ /* 0x080fe20003f46270 */
[----:B------:R-:W-:Y:S01]  /*5450*/  FFMA.FTZ R8, R8, c[0x0][0x23c], -R4 ;  /* 0x00008f0008087a23 */ /* 0x000fe20000010804 */
[----:B------:R-:W-:Y:S01]  /*5460*/  @!P0 FSEL R10, R10, -INF , !P3 ;  /* 0xff8000000a0a8808 */ /* 0x000fe20005800000 */
[C---:B------:R-:W-:Y:S01]  /*5470*/  FFMA.FTZ R17, R228.reuse, UR4, R17 ;  /* 0x00000004e4117c23 */ /* 0x040fe20008010011 */
[----:B------:R-:W-:Y:S01]  /*5480*/  @!P0 ISETP.GE.AND P3, PT, R5, R150, PT ;  /* 0x000000960500820c */ /* 0x000fe20003f66270 */
[----:B------:R-:W-:Y:S01]  /*5490*/  FFMA.FTZ R19, R228, UR4, R19 ;  /* 0x00000004e4137c23 */ /* 0x000fe20008010013 */
[----:B------:R-:W-:Y:S01]  /*54a0*/  @!P0 IADD3 R154, R237, 0x19, RZ ;  /* 0x00000019ed9a8810 */ /* 0x000fe20007ffe0ff */
[----:B------:R-:W-:Y:S01]  /*54b0*/  FFMA.FTZ R10, R10, c[0x0][0x23c], -R0 ;  /* 0x00008f000a0a7a23 */ /* 0x000fe20000010800 */
[----:B------:R-:W-:Y:S01]  /*54c0*/  @!P0 FSEL R12, R12, -INF , !P3 ;  /* 0xff8000000c0c8808 */ /* 0x000fe20005800000 */
[----:B------:R1:W-:Y:S01]  /*54d0*/  MUFU.EX2 R164, R6 ;  /* 0x0000000600a47308 */ /* 0x0003e20000000800 */
[-C--:B------:R-:W-:Y:S02]  /*54e0*/  @!P0 ISETP.GE.AND P3, PT, R5, R149.reuse, PT ;  /* 0x000000950500820c */ /* 0x080fe40003f66270 */
[----:B------:R-:W-:Y:S01]  /*54f0*/  @!P0 FSEL R13, R13, -INF , !P2 ;  /* 0xff8000000d0d8808 */ /* 0x000fe20005000000 */
[--C-:B------:R-:W-:Y:S01]  /*5500*/  FFMA.FTZ R12, R12, c[0x0][0x23c], -R4.reuse ;  /* 0x00008f000c0c7a23 */ /* 0x100fe20000010804 */
[C---:B------:R-:W-:Y:S02]  /*5510*/  @!P0 ISETP.GE.AND P2, PT, R142.reuse, R149, PT ;  /* 0x000000958e00820c */ /* 0x040fe40003f46270 */
[-C--:B------:R-:W-:Y:S01]  /*5520*/  @!P0 ISETP.GE.AND P4, PT, R142, R148.reuse, PT ;  /* 0x000000948e00820c */ /* 0x080fe20003f86270 */
[----:B------:R-:W-:Y:S01]  /*5530*/  FFMA.FTZ R13, R13, c[0x0][0x23c], -R4 ;  /* 0x00008f000d0d7a23 */ /* 0x000fe20000010804 */
[----:B------:R-:W-:Y:S01]  /*5540*/  @!P0 FSEL R14, R14, -INF , !P3 ;  /* 0xff8000000e0e8808 */ /* 0x000fe20005800000 */
[----:B------:R4:W-:Y:S01]  /*5550*/  MUFU.EX2 R234, R8 ;  /* 0x0000000800ea7308 */ /* 0x0009e20000000800 */
[-C--:B------:R-:W-:Y:S02]  /*5560*/  @!P0 ISETP.GE.AND P3, PT, R153, R148.reuse, PT ;  /* 0x000000949900820c */ /* 0x080fe40003f66270 */
[----:B------:R-:W-:Y:S01]  /*5570*/  @!P0 FSEL R15, R15, -INF , !P2 ;  /* 0xff8000000f0f8808 */ /* 0x000fe20005000000 */
[--C-:B------:R-:W-:Y:S01]  /*5580*/  FFMA.FTZ R14, R14, c[0x0][0x23c], -R0.reuse ;  /* 0x00008f000e0e7a23 */ /* 0x100fe20000010800 */
[----:B------:R-:W-:Y:S02]  /*5590*/  @!P0 ISETP.GE.AND P2, PT, R154, R148, PT ;  /* 0x000000949a00820c */ /* 0x000fe40003f46270 */
[----:B------:R-:W-:Y:S01]  /*55a0*/  @!P0 FSEL R17, R17, -INF , !P4 ;  /* 0xff80000011118808 */ /* 0x000fe20006000000 */
[----:B------:R-:W2:Y:S01]  /*55b0*/  LDL R148, [R1+0xc] ;  /* 0x00000c0001947983 */ /* 0x000ea20000100800 */
[----:B------:R-:W-:Y:S01]  /*55c0*/  @!P0 ISETP.GE.AND P4, PT, R142, R151, PT ;  /* 0x000000978e00820c */ /* 0x000fe20003f86270 */
[----:B------:R-:W-:Y:S01]  /*55d0*/  FFMA.FTZ R15, R15, c[0x0][0x23c], -R0 ;  /* 0x00008f000f0f7a23 */ /* 0x000fe20000010800 */
[----:B------:R-:W-:Y:S01]  /*55e0*/  @!P0 ISETP.GE.AND P1, PT, R153, R149, PT ;  /* 0x000000959900820c */ /* 0x000fe20003f26270 */
[----:B------:R4:W-:Y:S01]  /*55f0*/  MUFU.EX2 R235, R10 ;  /* 0x0000000a00eb7308 */ /* 0x0009e20000000800 */
[----:B------:R-:W-:Y:S01]  /*5600*/  @!P0 FSEL R19, R19, -INF , !P4 ;  /* 0xff80000013138808 */ /* 0x000fe20006000000 */
[----:B-1----:R-:W-:Y:S01]  /*5610*/  IMAD.WIDE.U32 R6, R158, -0x326172a9, RZ ;  /* 0xcd9e8d579e067825 */ /* 0x002fe200078e00ff */
[-C--:B------:R-:W-:Y:S03]  /*5620*/  @!P0 ISETP.GE.AND P4, PT, R143, R150.reuse, PT ;  /* 0x000000968f00820c */ /* 0x080fe60003f86270 */
[----:B------:R-:W-:Y:S01]  /*5630*/  IMAD.WIDE.U32 R142, R159, -0x326172a9, RZ ;  /* 0xcd9e8d579f8e7825 */ /* 0x000fe200078e00ff */
[----:B------:R-:W-:Y:S02]  /*5640*/  @!P0 FSEL R24, R24, -INF , !P4 ;  /* 0xff80000018188808 */ /* 0x000fe40006000000 */
[-C--:B------:R-:W-:Y:S01]  /*5650*/  @!P0 ISETP.GE.AND P4, PT, R153, R150.reuse, PT ;  /* 0x000000969900820c */ /* 0x080fe20003f86270 */
[----:B------:R-:W-:Y:S01]  /*5660*/  FFMA.FTZ R19, R19, c[0x0][0x23c], -R140 ;  /* 0x00008f0013137a23 */ /* 0x000fe2000001088c */
[----:B------:R-:W-:Y:S01]  /*5670*/  LOP3.LUT R5, R143, UR6, R6, 0x96, !PT ;  /* 0x000000068f057c12 */ /* 0x000fe2000f8e9606 */
[----:B------:R-:W-:Y:S01]  /*5680*/  FFMA.FTZ R24, R24, c[0x0][0x23c], -R4 ;  /* 0x00008f0018187a23 */ /* 0x000fe20000010804 */
[----:B----4-:R-:W-:Y:S01]  /*5690*/  LOP3.LUT R8, R155, R7, RZ, 0x3c, !PT ;  /* 0x000000079b087212 */ /* 0x010fe200078e3cff */
[----:B------:R-:W-:Y:S01]  /*56a0*/  IMAD.WIDE.U32 R6, R160, -0x2daee0ad, RZ ;  /* 0xd2511f53a0067825 */ /* 0x000fe200078e00ff */
[----:B------:R-:W-:Y:S01]  /*56b0*/  MUFU.EX2 R229, R14 ;  /* 0x0000000e00e57308 */ /* 0x000fe20000000800 */
[----:B------:R-:W-:Y:S02]  /*56c0*/  UIADD3 UR6, UR10, -0x126145ec, URZ ;  /* 0xed9eba140a067890 */ /* 0x000fe4000fffe03f */
[----:B------:R-:W-:Y:S01]  /*56d0*/  IMAD.WIDE.U32 R8, R8, -0x2daee0ad, RZ ;  /* 0xd2511f5308087825 */ /* 0x000fe200078e00ff */
[----:B------:R-:W-:Y:S03]  /*56e0*/  LOP3.LUT R7, R7, UR5, R230, 0x96, !PT ;  /* 0x0000000507077c12 */ /* 0x000fe6000f8e96e6 */
[----:B------:R-:W-:Y:S02]  /*56f0*/  LOP3.LUT R144, R133, UR6, R6, 0x96, !PT ;  /* 0x0000000685907c12 */ /* 0x000fe4000f8e9606 */
[----:B------:R-:W-:Y:S01]  /*5700*/  LOP3.LUT R10, R9, UR5, R162, 0x96, !PT ;  /* 0x00000005090a7c12 */ /* 0x000fe2000f8e96a2 */
[----:B------:R1:W-:Y:S01]  /*5710*/  MUFU.EX2 R230, R15 ;  /* 0x0000000f00e67308 */ /* 0x0003e20000000800 */
[----:B------:R-:W-:Y:S01]  /*5720*/  UIADD3 UR5, UR11, 0x78dde6e4, URZ ;  /* 0x78dde6e40b057890 */ /* 0x000fe2000fffe03f */
[----:B------:R-:W-:Y:S04]  /*5730*/  IMAD.WIDE.U32 R6, R7, -0x326172a9, RZ ;  /* 0xcd9e8d5707067825 */ /* 0x000fe800078e00ff */
[----:B------:R-:W-:Y:S04]  /*5740*/  IMAD.WIDE.U32 R144, R144, -0x326172a9, RZ ;  /* 0xcd9e8d5790907825 */ /* 0x000fe800078e00ff */
[----:B------:R4:W-:Y:S01]  /*5750*/  MUFU.EX2 R231, R11 ;  /* 0x0000000b00e77308 */ /* 0x0009e20000000800 */
[----:B------:R-:W-:Y:S09]  /*5760*/  FFMA.FTZ R162, R17, c[0x0][0x23c], -R141 ;  /* 0x00008f0011a27a23 */ /* 0x000ff2000001088d */
[----:B------:R4:W2:Y:S01]  /*5770*/  MUFU.EX2 R228, R12 ;  /* 0x0000000c00e47308 */ /* 0x0008a20000000800 */
[----:B-1----:R-:W-:Y:S05]  /*5780*/  IMAD.WIDE.U32 R14, R5, -0x2daee0ad, RZ ;  /* 0xd2511f53050e7825 */ /* 0x002fea00078e00ff */
[----:B------:R-:W-:Y:S04]  /*5790*/  LOP3.LUT R9, R15, UR6, R8, 0x96, !PT ;  /* 0x000000060f097c12 */ /* 0x000fe8000f8e9608 */
[----:B------:R1:W-:Y:S01]  /*57a0*/  MUFU.EX2 R167, R13 ;  /* 0x0000000d00a77308 */ /* 0x0003e20000000800 */
[----:B------:R-:W-:Y:S01]  /*57b0*/  LOP3.LUT R8, R145, UR8, R6, 0x96, !PT ;  /* 0x0000000891087c12 */ /* 0x000fe2000f8e9606 */
[----:B------:R-:W-:Y:S01]  /*57c0*/  UIADD3 UR6, UR10, -0x56f99767, URZ ;  /* 0xa90668990a067890 */ /* 0x000fe2000fffe03f */
[C---:B---3--:R-:W-:Y:S02]  /*57d0*/  FFMA.FTZ R31, R147.reuse, UR4, R31 ;  /* 0x00000004931f7c23 */ /* 0x048fe4000801001f */
[----:B----4-:R-:W-:Y:S04]  /*57e0*/  IMAD.WIDE.U32 R10, R10, -0x326172a9, RZ ;  /* 0xcd9e8d570a0a7825 */ /* 0x010fe800078e00ff */
[----:B------:R-:W-:Y:S01]  /*57f0*/  FFMA.FTZ R33, R147, UR4, R33 ;  /* 0x0000000493217c23 */ /* 0x000fe20008010021 */
[----:B------:R-:W-:Y:S01]  /*5800*/  LOP3.LUT R11, R11, UR5, R142, 0x96, !PT ;  /* 0x000000050b0b7c12 */ /* 0x000fe2000f8e968e */
[C---:B------:R-:W-:Y:S01]  /*5810*/  FFMA.FTZ R29, R147.reuse, UR4, R29 ;  /* 0x00000004931d7c23 */ /* 0x040fe2000801001d */
[----:B------:R-:W-:Y:S01]  /*5820*/  MUFU.EX2 R155, R24 ;  /* 0x00000018009b7308 */ /* 0x000fe20000000800 */
[----:B------:R-:W-:Y:S01]  /*5830*/  FFMA.FTZ R35, R147, UR4, R35 ;  /* 0x0000000493237c23 */ /* 0x000fe20008010023 */
[----:B------:R-:W-:Y:S01]  /*5840*/  LOP3.LUT R12, R7, UR5, R156, 0x96, !PT ;  /* 0x00000005070c7c12 */ /* 0x000fe2000f8e969c */
[----:B------:R-:W-:Y:S01]  /*5850*/  IMAD.WIDE.U32 R16, R9, -0x326172a9, RZ ;  /* 0xcd9e8d5709107825 */ /* 0x000fe200078e00ff */
[----:B------:R-:W-:Y:S01]  /*5860*/  UIADD3 UR5, UR10, 0x646e171e, URZ ;  /* 0x646e171e0a057890 */ /* 0x000fe2000fffe03f */
[----:B------:R-:W-:Y:S02]  /*5870*/  @!P0 FSEL R33, R33, -INF , !P2 ;  /* 0xff80000021218808 */ /* 0x000fe40005000000 */
[----:B------:R-:W-:Y:S01]  /*5880*/  IMAD.WIDE.U32 R8, R8, -0x2daee0ad, RZ ;  /* 0xd2511f5308087825 */ /* 0x000fe200078e00ff */
[----:B------:R-:W-:Y:S02]  /*5890*/  LOP3.LUT R6, R17, UR8, R10, 0x96, !PT ;  /* 0x0000000811067c12 */ /* 0x000fe4000f8e960a */
[----:B------:R3:W4:Y:S01]  /*58a0*/  MUFU.EX2 R160, R19 ;  /* 0x0000001300a07308 */ /* 0x0007220000000800 */
[----:B------:R-:W-:Y:S01]  /*58b0*/  IMAD.WIDE.U32 R10, R11, -0x2daee0ad, RZ ;  /* 0xd2511f530b0a7825 */ /* 0x000fe200078e00ff */
[C---:B------:R-:W-:Y:S02]  /*58c0*/  LOP3.LUT R142, R8.reuse, 0xffff, RZ, 0xc0, !PT ;  /* 0x0000ffff088e7812 */ /* 0x040fe400078ec0ff */
[----:B------:R-:W-:Y:S01]  /*58d0*/  LOP3.LUT R5, R8, 0xff, RZ, 0xc0, !PT ;  /* 0x000000ff08057812 */ /* 0x000fe200078ec0ff */
[----:B-1----:R-:W-:Y:S01]  /*58e0*/  IMAD.WIDE.U32 R12, R12, -0x2daee0ad, RZ ;  /* 0xd2511f530c0c7825 */ /* 0x002fe200078e00ff */
[----:B------:R-:W-:Y:S02]  /*58f0*/  LOP3.LUT R14, R11, UR6, R14, 0x96, !PT ;  /* 0x000000060b0e7c12 */ /* 0x000fe4000f8e960e */
[----:B------:R-:W-:Y:S01]  /*5900*/  SHF.R.U32.HI R146, RZ, 0x10, R8 ;  /* 0x00000010ff927819 */ /* 0x000fe20000011608 */
[----:B------:R-:W-:Y:S01]  /*5910*/  IMAD.WIDE.U32 R6, R6, -0x2daee0ad, RZ ;  /* 0xd2511f5306067825 */ /* 0x000fe200078e00ff */
[----:B------:R-:W-:Y:S01]  /*5920*/  LOP3.LUT R132, R13, UR6, R132, 0x96, !PT ;  /* 0x000000060d847c12 */ /* 0x000fe2000f8e9684 */
[----:B------:R-:W-:Y:S01]  /*5930*/  UIADD3 UR6, UR11, -0x4ab325aa, URZ ;  /* 0xb54cda560b067890 */ /* 0x000fe2000fffe03f */
[----:B------:R-:W-:Y:S01]  /*5940*/  LOP3.LUT R12, R9, UR5, R12, 0x96, !PT ;  /* 0x00000005090c7c12 */ /* 0x000fe2000f8e960c */
[----:B------:R-:W-:Y:S01]  /*5950*/  MUFU.EX2 R162, R162 ;  /* 0x000000a200a27308 */ /* 0x000fe20000000800 */
[----:B------:R-:W-:Y:S01]  /*5960*/  SHF.R.U32.HI R13, RZ, 0x18, R8 ;  /* 0x00000018ff0d7819 */ /* 0x000fe20000011608 */
[----:B------:R-:W-:Y:S01]  /*5970*/  IMAD.WIDE.U32 R8, R132, -0x326172a9, RZ ;  /* 0xcd9e8d5784087825 */ /* 0x000fe200078e00ff */
[C---:B------:R-:W-:Y:S02]  /*5980*/  LOP3.LUT R133, R6.reuse, 0xff, RZ, 0xc0, !PT ;  /* 0x000000ff06857812 */ /* 0x040fe400078ec0ff */
[----:B------:R-:W-:Y:S02]  /*5990*/  SHF.R.U32.HI R238, RZ, 0x10, R6 ;  /* 0x00000010ffee7819 */ /* 0x000fe40000011606 */
[----:B------:R-:W-:Y:S02]  /*59a0*/  LOP3.LUT R143, R6, 0xffff, RZ, 0xc0, !PT ;  /* 0x0000ffff068f7812 */ /* 0x000fe400078ec0ff */
[----:B------:R-:W-:Y:S01]  /*59b0*/  LOP3.LUT R11, R7, UR5, R10, 0x96, !PT ;  /* 0x00000005070b7c12 */ /* 0x000fe2000f8e960a */
[----:B------:R-:W-:Y:S01]  /*59c0*/  ULDC.U8 UR5, c[0x0][0x2d8] ;  /* 0x0000b60000057ab9 */ /* 0x000fe20000000000 */
[----:B------:R-:W-:Y:S01]  /*59d0*/  SHF.R.U32.HI R145, RZ, 0x18, R6 ;  /* 0x00000018ff917819 */ /* 0x000fe20000011606 */
[----:B------:R-:W-:Y:S01]  /*59e0*/  IMAD.WIDE.U32 R6, R14, -0x326172a9, RZ ;  /* 0xcd9e8d570e067825 */ /* 0x000fe200078e00ff */
[----:B------:R-:W-:Y:S01]  /*59f0*/  LOP3.LUT R10, R9, UR6, R144, 0x96, !PT ;  /* 0x00000006090a7c12 */ /* 0x000fe2000f8e9690 */
[----:B------:R-:W-:Y:S01]  /*5a00*/  MUFU.EX2 R159, R20 ;  /* 0x00000014009f7308 */ /* 0x000fe20000000800 */
[----:B------:R-:W-:Y:S02]  /*5a10*/  LOP3.LUT R15, R8, 0xffff, RZ, 0xc0, !PT ;  /* 0x0000ffff080f7812 */ /* 0x000fe400078ec0ff */
[----:B------:R-:W-:Y:S02]  /*5a20*/  LOP3.LUT R9, R6, 0xffff, RZ, 0xc0, !PT ;  /* 0x0000ffff06097812 */ /* 0x000fe400078ec0ff */
[--C-:B------:R-:W-:Y:S02]  /*5a30*/  SHF.R.U32.HI R17, RZ, 0x10, R8.reuse ;  /* 0x00000010ff117819 */ /* 0x100fe40000011608 */
[----:B---3--:R-:W-:Y:S02]  /*5a40*/  SHF.R.U32.HI R19, RZ, 0x18, R8 ;  /* 0x00000018ff137819 */ /* 0x008fe40000011608 */
[----:B------:R-:W-:Y:S01]  /*5a50*/  SHF.R.U32.HI R14, RZ, 0x18, R6 ;  /* 0x00000018ff0e7819 */ /* 0x000fe20000011606 */
[C---:B--2---:R-:W-:Y:S02]  /*5a60*/  FFMA.FTZ R21, R161.reuse, UR4, R21 ;  /* 0x00000004a1157c23 */ /* 0x044fe40008010015 */
[C---:B------:R-:W-:Y:S02]  /*5a70*/  FFMA.FTZ R23, R161.reuse, UR4, R23 ;  /* 0x00000004a1177c23 */ /* 0x040fe40008010017 */
[----:B------:R-:W-:Y:S01]  /*5a80*/  FFMA.FTZ R25, R161, UR4, R25 ;  /* 0x00000004a1197c23 */ /* 0x000fe20008010019 */
[----:B------:R-:W-:Y:S01]  /*5a90*/  @!P0 FSEL R21, R21, -INF , !P5 ;  /* 0xff80000015158808 */ /* 0x000fe20006800000 */
[----:B------:R-:W-:Y:S01]  /*5aa0*/  FFMA.FTZ R27, R161, UR4, R27 ;  /* 0x00000004a11b7c23 */ /* 0x000fe2000801001b */
[C---:B------:R-:W-:Y:S01]  /*5ab0*/  @!P0 ISETP.GE.AND P5, PT, R152.reuse, R151, PT ;  /* 0x000000979800820c */ /* 0x040fe20003fa6270 */
[----:B------:R1:W-:Y:S01]  /*5ac0*/  MUFU.EX2 R161, R18 ;  /* 0x0000001200a17308 */ /* 0x0003e20000000800 */
[----:B------:R-:W-:Y:S01]  /*5ad0*/  @!P0 FSEL R25, R25, -INF , !P6 ;  /* 0xff80000019198808 */ /* 0x000fe20007000000 */
[--C-:B------:R-:W-:Y:S01]  /*5ae0*/  FFMA.FTZ R21, R21, c[0x0][0x23c], -R141.reuse ;  /* 0x00008f0015157a23 */ /* 0x100fe2000001088d */
[----:B------:R-:W-:Y:S02]  /*5af0*/  @!P0 FSEL R23, R23, -INF , !P5 ;  /* 0xff80000017178808 */ /* 0x000fe40006800000 */
[-C--:B------:R-:W-:Y:S01]  /*5b00*/  @!P0 ISETP.GE.AND P5, PT, R152, R149.reuse, PT ;  /* 0x000000959800820c */ /* 0x080fe20003fa6270 */
[----:B------:R-:W-:Y:S01]  /*5b10*/  FFMA.FTZ R25, R25, c[0x0][0x23c], -R4 ;  /* 0x00008f0019197a23 */ /* 0x000fe20000010804 */
[C---:B------:R-:W-:Y:S01]  /*5b20*/  @!P0 ISETP.GE.AND P6, PT, R154.reuse, R150, PT ;  /* 0x000000969a00820c */ /* 0x040fe20003fc6270 */
[----:B------:R-:W-:Y:S01]  /*5b30*/  FFMA.FTZ R23, R23, c[0x0][0x23c], -R140 ;  /* 0x00008f0017177a23 */ /* 0x000fe2000001088c */
[----:B------:R-:W-:Y:S01]  /*5b40*/  @!P0 FSEL R27, R27, -INF , !P5 ;  /* 0xff8000001b1b8808 */ /* 0x000fe20006800000 */
[----:B------:R-:W-:Y:S01]  /*5b50*/  MUFU.EX2 R158, R21 ;  /* 0x00000015009e7308 */ /* 0x000fe20000000800 */
[----:B------:R-:W-:Y:S02]  /*5b60*/  @!P0 ISETP.GE.AND P5, PT, R154, R149, PT ;  /* 0x000000959a00820c */ /* 0x000fe40003fa6270 */
[----:B------:R-:W-:Y:S01]  /*5b70*/  @!P0 FSEL R29, R29, -INF , !P6 ;  /* 0xff8000001d1d8808 */ /* 0x000fe20007000000 */
[----:B------:R-:W-:Y:S01]  /*5b80*/  FFMA.FTZ R27, R27, c[0x0][0x23c], -R0 ;  /* 0x00008f001b1b7a23 */ /* 0x000fe20000010800 */
[----:B------:R-:W-:Y:S02]  /*5b90*/  @!P0 FSEL R31, R31, -INF , !P5 ;  /* 0xff8000001f1f8808 */ /* 0x000fe40006800000 */
[----:B------:R-:W-:Y:S02]  /*5ba0*/  ISETP.LE.U32.AND P5, PT, R13, UR5, PT ;  /* 0x000000050d007c0c */ /* 0x000fe4000bfa3070 */
[----:B------:R-:W-:Y:S01]  /*5bb0*/  LOP3.LUT R13, R6, 0xff, RZ, 0xc0, !PT ;  /* 0x000000ff060d7812 */ /* 0x000fe200078ec0ff */
[----:B------:R-:W-:Y:S01]  /*5bc0*/  MUFU.EX2 R156, R23 ;  /* 0x00000017009c7308 */ /* 0x000fe20000000800 */
[-C--:B------:R-:W-:Y:S02]  /*5bd0*/  @!P0 ISETP.GE.AND P6, PT, R154, R151.reuse, PT ;  /* 0x000000979a00820c */ /* 0x080fe40003fc6270 */
[----:B-1----:R-:W-:Y:S02]  /*5be0*/  LOP3.LUT R18, R8, 0xff, RZ, 0xc0, !PT ;  /* 0x000000ff08127812 */ /* 0x002fe400078ec0ff */
[----:B------:R-:W-:Y:S02]  /*5bf0*/  SHF.R.U32.HI R8, RZ, 0x10, R6 ;  /* 0x00000010ff087819 */ /* 0x000fe40000011606 */
[----:B------:R-:W-:Y:S02]  /*5c00*/  SHF.R.U32.HI R6, RZ, 0x18, R10 ;  /* 0x00000018ff067819 */ /* 0x000fe4000001160a */
[----:B------:R-:W-:Y:S01]  /*5c10*/  @!P0 FSEL R35, R35, -INF , !P6 ;  /* 0xff80000023238808 */ /* 0x000fe20007000000 */
[----:B------:R-:W-:Y:S01]  /*5c20*/  MUFU.EX2 R154, R25 ;  /* 0x00000019009a7308 */ /* 0x000fe20000000800 */
[----:B------:R-:W-:Y:S09]  /*5c30*/  ISETP.LE.U32.AND P2, PT, R6, UR5, PT ;  /* 0x0000000506007c0c */ /* 0x000ff2000bf43070 */
[----:B------:R-:W-:Y:S04]  /*5c40*/  MUFU.EX2 R152, R27 ;  /* 0x0000001b00987308 */ /* 0x000fe80000000800 */
[----:B------:R-:W-:Y:S01]  /*5c50*/  @!P2 FADD.FTZ R233, -R233, -RZ ;  /* 0x800000ffe9e9a221 */ /* 0x000fe20000010100 */
[----:B------:R-:W-:Y:S11]  /*5c60*/  ISETP.LE.U32.AND P2, PT, R13, UR5, PT ;  /* 0x000000050d007c0c */ /* 0x000ff6000bf43070 */
[----:B------:R-:W-:Y:S02]  /*5c70*/  @!UPT UIADD3 URZ, URZ, URZ, URZ ;  /* 0x0000003f3f3ff290 */ /* 0x000fe4000fffe03f */
[----:B------:R-:W-:Y:S01]  /*5c80*/  @!P2 FADD.FTZ R228, -R228, -RZ ;  /* 0x800000ffe4e4a221 */ /* 0x000fe20000010100 */
[----:B------:R-:W-:Y:S11]  /*5c90*/  ISETP.LE.U32.AND P2, PT, R18, UR5, PT ;  /* 0x0000000512007c0c */ /* 0x000ff6000bf43070 */
[----:B------:R-:W-:Y:S02]  /*5ca0*/  @!UPT UIADD3 URZ, URZ, URZ, URZ ;  /* 0x0000003f3f3ff290 */ /* 0x000fe4000fffe03f */
[----:B------:R-:W-:Y:S01]  /*5cb0*/  @!P2 FADD.FTZ R163, -R163, -RZ ;  /* 0x800000ffa3a3a221 */ /* 0x000fe20000010100 */
[----:B------:R-:W-:Y:S11]  /*5cc0*/  ISETP.LE.U32.AND P2, PT, R19, UR5, PT ;  /* 0x0000000513007c0c */ /* 0x000ff6000bf43070 */
[----:B------:R-:W-:Y:S02]  /*5cd0*/  @!UPT UIADD3 URZ, URZ, URZ, URZ ;  /* 0x0000003f3f3ff290 */ /* 0x000fe4000fffe03f */
[----:B----4-:R-:W-:Y:S02]  /*5ce0*/  @!P2 FADD.FTZ R160, -R160, -RZ ;  /* 0x800000ffa0a0a221 */ /* 0x010fe40000010100 */
[C---:B------:R-:W-:Y:S02]  /*5cf0*/  FFMA.FTZ R30, R148.reuse, UR4, R30 ;  /* 0x00000004941e7c23 */ /* 0x040fe4000801001e */
[C---:B------:R-:W-:Y:S02]  /*5d00*/  FFMA.FTZ R32, R148.reuse, UR4, R32 ;  /* 0x0000000494207c23 */ /* 0x040fe40008010020 */
[----:B------:R-:W-:Y:S01]  /*5d10*/  FFMA.FTZ R28, R148, UR4, R28 ;  /* 0x00000004941c7c23 */ /* 0x000fe2000801001c */
[----:B------:R-:W-:Y:S01]  /*5d20*/  @!P0 FSEL R30, R30, -INF , !P1 ;  /* 0xff8000001e1e8808 */ /* 0x000fe20004800000 */
[----:B------:R-:W-:Y:S01]  /*5d30*/  FFMA.FTZ R34, R148, UR4, R34 ;  /* 0x0000000494227c23 */ /* 0x000fe20008010022 */
[----:B------:R-:W-:Y:S02]  /*5d40*/  ISETP.LE.U32.AND P1, PT, R5, UR5, PT ;  /* 0x0000000505007c0c */ /* 0x000fe4000bf23070 */
[----:B------:R-:W-:Y:S01]  /*5d50*/  LOP3.LUT R5, R7, UR6, R16, 0x96, !PT ;  /* 0x0000000607057c12 */ /* 0x000fe2000f8e9610 */
[--C-:B------:R-:W-:Y:S01]  /*5d60*/  FFMA.FTZ R30, R30, c[0x0][0x23c], -R0.reuse ;  /* 0x00008f001e1e7a23 */ /* 0x100fe20000010800 */
[----:B------:R-:W-:Y:S01]  /*5d70*/  LOP3.LUT R7, R10, 0xff, RZ, 0xc0, !PT ;  /* 0x000000ff0a077812 */ /* 0x000fe200078ec0ff */
[----:B------:R-:W-:Y:S01]  /*5d80*/  FFMA.FTZ R0, R31, c[0x0][0x23c], -R0 ;  /* 0x00008f001f007a23 */ /* 0x000fe20000010800 */
[----:B------:R-:W-:Y:S01]  /*5d90*/  @!P0 FSEL R32, R32, -INF , !P3 ;  /* 0xff80000020208808 */ /* 0x000fe20005800000 */
[----:B------:R-:W-:Y:S01]  /*5da0*/  MUFU.EX2 R147, R30 ;  /* 0x0000001e00937308 */ /* 0x000fe20000000800 */
[----:B------:R-:W-:Y:S02]  /*5db0*/  ISETP.LE.U32.AND P3, PT, R7, UR5, PT ;  /* 0x0000000507007c0c */ /* 0x000fe4000bf63070 */
[----:B------:R-:W-:Y:S01]  /*5dc0*/  SHF.R.U32.HI R7, RZ, 0x10, R10 ;  /* 0x00000010ff077819 */ /* 0x000fe2000001160a */
[--C-:B------:R-:W-:Y:S01]  /*5dd0*/  FFMA.FTZ R32, R32, c[0x0][0x23c], -R141.reuse ;  /* 0x00008f0020207a23 */ /* 0x100fe2000001088d */
[----:B------:R-:W-:Y:S01]  /*5de0*/  LOP3.LUT R10, R10, 0xffff, RZ, 0xc0, !PT ;  /* 0x0000ffff0a0a7812 */ /* 0x000fe200078ec0ff */
[----:B------:R-:W-:Y:S01]  /*5df0*/  FFMA.FTZ R141, R33, c[0x0][0x23c], -R141 ;  /* 0x00008f00218d7a23 */ /* 0x000fe2000001088d */
[----:B------:R-:W-:Y:S02]  /*5e00*/  @!P0 FSEL R28, R28, -INF , !P4 ;  /* 0xff8000001c1c8808 */ /* 0x000fe40006000000 */
[----:B------:R-:W-:Y:S01]  /*5e10*/  SHF.R.U32.HI R6, RZ, 0x8, R10 ;  /* 0x00000008ff067819 */ /* 0x000fe2000001160a */
[----:B------:R1:W-:Y:S01]  /*5e20*/  MUFU.EX2 R148, R141 ;  /* 0x0000008d00947308 */ /* 0x0003e20000000800 */
[----:B------:R-:W-:Y:S01]  /*5e30*/  @!P0 ISETP.GE.AND P4, PT, R153, R151, PT ;  /* 0x000000979900820c */ /* 0x000fe20003f86270 */
[--C-:B------:R-:W-:Y:S01]  /*5e40*/  FFMA.FTZ R28, R28, c[0x0][0x23c], -R4.reuse ;  /* 0x00008f001c1c7a23 */ /* 0x100fe20000010804 */
[----:B------:R-:W-:Y:S01]  /*5e50*/  LOP3.LUT R6, R6, 0xffff, RZ, 0xc0, !PT ;  /* 0x0000ffff06067812 */ /* 0x000fe200078ec0ff */
[----:B------:R-:W-:Y:S01]  /*5e60*/  FFMA.FTZ R4, R29, c[0x0][0x23c], -R4 ;  /* 0x00008f001d047a23 */ /* 0x000fe20000010804 */
[----:B------:R-:W-:Y:S01]  /*5e70*/  @!P0 FSEL R34, R34, -INF , !P4 ;  /* 0xff80000022228808 */ /* 0x000fe20006000000 */
[----:B------:R-:W-:Y:S01]  /*5e80*/  @!P3 FADD.FTZ R166, -R166, -RZ ;  /* 0x800000ffa6a6b221 */ /* 0x000fe20000010100 */
[----:B------:R-:W-:Y:S02]  /*5e90*/  ISETP.LE.U32.AND P0, PT, R6, UR5, PT ;  /* 0x0000000506007c0c */ /* 0x000fe4000bf03070 */
[----:B------:R-:W-:Y:S01]  /*5ea0*/  LOP3.LUT R7, R7, 0xff, RZ, 0xc0, !PT ;  /* 0x000000ff07077812 */ /* 0x000fe200078ec0ff */
[----:B------:R-:W-:Y:S01]  /*5eb0*/  MUFU.EX2 R150, R4 ;  /* 0x0000000400967308 */ /* 0x000fe20000000800 */
[----:B------:R-:W-:Y:S01]  /*5ec0*/  LOP3.LUT R6, R5, 0xffff, RZ, 0xc0, !PT ;  /* 0x0000ffff05067812 */ /* 0x000fe200078ec0ff */
[--C-:B------:R-:W-:Y:S01]  /*5ed0*/  FFMA.FTZ R34, R34, c[0x0][0x23c], -R140.reuse ;  /* 0x00008f0022227a23 */ /* 0x100fe2000001088c */
[----:B------:R-:W-:Y:S01]  /*5ee0*/  ISETP.LE.U32.AND P4, PT, R7, UR5, PT ;  /* 0x0000000507007c0c */ /* 0x000fe2000bf83070 */
[----:B------:R-:W-:Y:S01]  /*5ef0*/  FFMA.FTZ R140, R35, c[0x0][0x23c], -R140 ;  /* 0x00008f00238c7a23 */ /* 0x000fe2000001088c */
[----:B------:R-:W-:Y:S02]  /*5f00*/  LOP3.LUT R7, R5, 0xff, RZ, 0xc0, !PT ;  /* 0x000000ff05077812 */ /* 0x000fe400078ec0ff */
[----:B------:R-:W-:Y:S02]  /*5f10*/  SHF.R.U32.HI R6, RZ, 0x8, R6 ;  /* 0x00000008ff067819 */ /* 0x000fe40000011606 */
[----:B------:R-:W-:Y:S01]  /*5f20*/  ISETP.LE.U32.AND P6, PT, R7, UR5, PT ;  /* 0x0000000507007c0c */ /* 0x000fe2000bfc3070 */
[----:B------:R-:W-:Y:S01]  /*5f30*/  @!P0 FADD.FTZ R165, -R165, -RZ ;  /* 0x800000ffa5a58221 */ /* 0x000fe20000010100 */
[----:B------:R-:W-:Y:S01]  /*5f40*/  LOP3.LUT R6, R6, 0xffff, RZ, 0xc0, !PT ;  /* 0x0000ffff06067812 */ /* 0x000fe200078ec0ff */
[----:B------:R-:W2:Y:S01]  /*5f50*/  MUFU.EX2 R149, R32 ;  /* 0x0000002000957308 */ /* 0x000ea20000000800 */
[--C-:B------:R-:W-:Y:S01]  /*5f60*/  SHF.R.U32.HI R7, RZ, 0x18, R5.reuse ;  /* 0x00000018ff077819 */ /* 0x100fe20000011605 */
[----:B-1----:R-:W-:Y:S01]  /*5f70*/  IMAD.U32 R141, RZ, RZ, UR16 ;  /* 0x00000010ff8d7e24 */ /* 0x002fe2000f8e00ff */
[----:B------:R-:W-:Y:S01]  /*5f80*/  SHF.R.U32.HI R5, RZ, 0x10, R5 ;  /* 0x00000010ff057819 */ /* 0x000fe20000011605 */
[----:B------:R-:W-:Y:S01]  /*5f90*/  @!P4 FADD.FTZ R164, -R164, -RZ ;  /* 0x800000ffa4a4c221 */ /* 0x000fe20000010100 */
[----:B------:R-:W-:Y:S02]  /*5fa0*/  ISETP.LE.U32.AND P0, PT, R6, UR5, PT ;  /* 0x0000000506007c0c */ /* 0x000fe4000bf03070 */
[----:B------:R-:W-:Y:S02]  /*5fb0*/  LOP3.LUT R5, R5, 0xff, RZ, 0xc0, !PT ;  /* 0x000000ff05057812 */ /* 0x000fe400078ec0ff */
[----:B------:R-:W-:Y:S01]  /*5fc0*/  SHF.R.U32.HI R6, RZ, 0x8, R9 ;  /* 0x00000008ff067819 */ /* 0x000fe20000011609 */
[----:B------:R-:W-:Y:S01]  /*5fd0*/  @!P6 FADD.FTZ R234, -R234, -RZ ;  /* 0x800000ffeaeae221 */ /* 0x000fe20000010100 */
[----:B------:R-:W-:Y:S01]  /*5fe0*/  ISETP.LE.U32.AND P4, PT, R5, UR5, PT ;  /* 0x0000000505007c0c */ /* 0x000fe2000bf83070 */
[----:B------:R-:W-:Y:S01]  /*5ff0*/  MUFU.EX2 R144, R0 ;  /* 0x0000000000907308 */ /* 0x000fe20000000800 */
[----:B------:R-:W-:Y:S02]  /*6000*/  LOP3.LUT R5, R8, 0xff, RZ, 0xc0, !PT ;  /* 0x000000ff08057812 */ /* 0x000fe400078ec0ff */
[----:B------:R-:W-:Y:S02]  /*6010*/  ISETP.LE.U32.AND P3, PT, R7, UR5, PT ;  /* 0x0000000507007c0c */ /* 0x000fe4000bf63070 */
[----:B------:R-:W-:Y:S01]  /*6020*/  ISETP.LE.U32.AND P6, PT, R5, UR5, PT ;  /* 0x0000000505007c0c */ /* 0x000fe2000bfc3070 */
[----:B------:R-:W-:Y:S01]  /*6030*/  @!P0 FADD.FTZ R232, -R232, -RZ ;  /* 0x800000ffe8e88221 */ /* 0x000fe20000010100 */
[----:B------:R-:W-:Y:S02]  /*6040*/  LOP3.LUT R5, R6, 0xffff, RZ, 0xc0, !PT ;  /* 0x0000ffff06057812 */ /* 0x000fe400078ec0ff */
[----:B------:R-:W-:Y:S01]  /*6050*/  LOP3.LUT R6, R12, 0xff, RZ, 0xc0, !PT ;  /* 0x000000ff0c067812 */ /* 0x000fe200078ec0ff */
[----:B------:R-:W1:Y:S01]  /*6060*/  MUFU.EX2 R153, R26 ;  /* 0x0000001a00997308 */ /* 0x000e620000000800 */
[----:B------:R-:W-:Y:S01]  /*6070*/  ISETP.LE.U32.AND P0, PT, R5, UR5, PT ;  /* 0x0000000505007c0c */ /* 0x000fe2000bf03070 */
[----:B------:R-:W-:Y:S01]  /*6080*/  @!P4 FADD.FTZ R235, -R235, -RZ ;  /* 0x800000ffebebc221 */ /* 0x000fe20000010100 */
[----:B------:R-:W-:Y:S01]  /*6090*/  SHF.R.U32.HI R5, RZ, 0x8, R15 ;  /* 0x00000008ff057819 */ /* 0x000fe2000001160f */
[----:B--2---:R-:W-:Y:S01]  /*60a0*/  @!P1 FADD.FTZ R149, -R149, -RZ ;  /* 0x800000ff95959221 */ /* 0x004fe20000010100 */
[----:B------:R-:W-:Y:S01]  /*60b0*/  ISETP.LE.U32.AND P4, PT, R6, UR5, PT ;  /* 0x0000000506007c0c */ /* 0x000fe2000bf83070 */
[----:B------:R-:W-:Y:S01]  /*60c0*/  @!P3 FADD.FTZ R231, -R231, -RZ ;  /* 0x800000ffe7e7b221 */ /* 0x000fe20000010100 */
[----:B------:R-:W-:Y:S01]  /*60d0*/  LOP3.LUT R6, R17, 0xff, RZ, 0xc0, !PT ;  /* 0x000000ff11067812 */ /* 0x000fe200078ec0ff */
[----:B------:R-:W-:Y:S01]  /*60e0*/  @!P6 FADD.FTZ R229, -R229, -RZ ;  /* 0x800000ffe5e5e221 */ /* 0x000fe20000010100 */
[----:B------:R-:W-:Y:S01]  /*60f0*/  LOP3.LUT R5, R5, 0xffff, RZ, 0xc0, !PT ;  /* 0x0000ffff05057812 */ /* 0x000fe200078ec0ff */
[----:B------:R-:W-:Y:S01]  /*6100*/  MUFU.EX2 R151, R28 ;  /* 0x0000001c00977308 */ /* 0x000fe20000000800 */
[----:B------:R-:W-:Y:S02]  /*6110*/  ISETP.LE.U32.AND P3, PT, R14, UR5, PT ;  /* 0x000000050e007c0c */ /* 0x000fe4000bf63070 */
[----:B------:R-:W-:Y:S01]  /*6120*/  ISETP.LE.U32.AND P6, PT, R5, UR5, PT ;  /* 0x0000000505007c0c */ /* 0x000fe2000bfc3070 */
[----:B------:R-:W-:Y:S01]  /*6130*/  @!P0 FADD.FTZ R167, -R167, -RZ ;  /* 0x800000ffa7a78221 */ /* 0x000fe20000010100 */
[----:B------:R-:W-:Y:S02]  /*6140*/  ISETP.LE.U32.AND P0, PT, R6, UR5, PT ;  /* 0x0000000506007c0c */ /* 0x000fe4000bf03070 */
[----:B------:R-:W-:Y:S01]  /*6150*/  LOP3.LUT R5, R12, 0xffff, RZ, 0xc0, !PT ;  /* 0x0000ffff0c057812 */ /* 0x000fe200078ec0ff */
[----:B------:R-:W-:Y:S01]  /*6160*/  @!P4 FADD.FTZ R159, -R159, -RZ ;  /* 0x800000ff9f9fc221 */ /* 0x000fe20000010100 */
[--C-:B------:R-:W-:Y:S02]  /*6170*/  SHF.R.U32.HI R6, RZ, 0x18, R12.reuse ;  /* 0x00000018ff067819 */ /* 0x100fe4000001160c */
[----:B------:R-:W-:Y:S02]  /*6180*/  SHF.R.U32.HI R4, RZ, 0x8, R5 ;  /* 0x00000008ff047819 */ /* 0x000fe40000011605 */
[----:B------:R-:W-:Y:S01]  /*6190*/  SHF.R.U32.HI R12, RZ, 0x10, R12 ;  /* 0x00000010ff0c7819 */ /* 0x000fe2000001160c */
[----:B------:R-:W-:Y:S01]  /*61a0*/  @!P3 FADD.FTZ R230, -R230, -RZ ;  /* 0x800000ffe6e6b221 */ /* 0x000fe20000010100 */
[----:B------:R-:W-:Y:S01]  /*61b0*/  LOP3.LUT R4, R4, 0xffff, RZ, 0xc0, !PT ;  /* 0x0000ffff04047812 */ /* 0x000fe200078ec0ff */
[----:B------:R-:W-:Y:S01]  /*61c0*/  @!P6 FADD.FTZ R162, -R162, -RZ ;  /* 0x800000ffa2a2e221 */ /* 0x000fe20000010100 */
[----:B------:R-:W-:Y:S01]  /*61d0*/  LOP3.LUT R12, R12, 0xff, RZ, 0xc0, !PT ;  /* 0x000000ff0c0c7812 */ /* 0x000fe200078ec0ff */
[----:B------:R-:W-:Y:S01]  /*61e0*/  @!P0 FADD.FTZ R161, -R161, -RZ ;  /* 0x800000ffa1a18221 */ /* 0x000fe20000010100 */
[----:B------:R-:W-:Y:S02]  /*61f0*/  ISETP.LE.U32.AND P0, PT, R4, UR5, PT ;  /* 0x0000000504007c0c */ /* 0x000fe4000bf03070 */
[C---:B------:R-:W-:Y:S02]  /*6200*/  LOP3.LUT R4, R11.reuse, 0xffff, RZ, 0xc0, !PT ;  /* 0x0000ffff0b047812 */ /* 0x040fe400078ec0ff */
[----:B------:R-:W-:Y:S02]  /*6210*/  ISETP.LE.U32.AND P3, PT, R6, UR5, PT ;  /* 0x0000000506007c0c */ /* 0x000fe4000bf63070 */
[----:B------:R-:W-:Y:S02]  /*6220*/  LOP3.LUT R6, R11, 0xff, RZ, 0xc0, !PT ;  /* 0x000000ff0b067812 */ /* 0x000fe400078ec0ff */
[----:B------:R-:W-:Y:S02]  /*6230*/  ISETP.LE.U32.AND P6, PT, R12, UR5, PT ;  /* 0x000000050c007c0c */ /* 0x000fe4000bfc3070 */
[----:B------:R-:W-:Y:S02]  /*6240*/  SHF.R.U32.HI R5, RZ, 0x10, R11 ;  /* 0x00000010ff057819 */ /* 0x000fe4000001160b */
[----:B------:R-:W-:Y:S01]  /*6250*/  SHF.R.U32.HI R4, RZ, 0x8, R4 ;  /* 0x00000008ff047819 */ /* 0x000fe20000011604 */
[----:B------:R-:W-:Y:S01]  /*6260*/  @!P0 FADD.FTZ R158, -R158, -RZ ;  /* 0x800000ff9e9e8221 */ /* 0x000fe20000010100 */
[----:B------:R-:W-:Y:S02]  /*6270*/  ISETP.LE.U32.AND P2, PT, R6, UR5, PT ;  /* 0x0000000506007c0c */ /* 0x000fe4000bf43070 */
[----:B------:R-:W-:Y:S01]  /*6280*/  LOP3.LUT R4, R4, 0xffff, RZ, 0xc0, !PT ;  /* 0x0000ffff04047812 */ /* 0x000fe200078ec0ff */
[----:B------:R-:W-:Y:S01]  /*6290*/  @!P3 FADD.FTZ R156, -R156, -RZ ;  /* 0x800000ff9c9cb221 */ /* 0x000fe20000010100 */
[----:B------:R-:W-:Y:S02]  /*62a0*/  LOP3.LUT R5, R5, 0xff, RZ, 0xc0, !PT ;  /* 0x000000ff05057812 */ /* 0x000fe400078ec0ff */
[----:B------:R-:W-:Y:S01]  /*62b0*/  ISETP.LE.U32.AND P0, PT, R4, UR5, PT ;  /* 0x0000000504007c0c */ /* 0x000fe2000bf03070 */
[----:B------:R-:W-:Y:S01]  /*62c0*/  @!P6 FADD.FTZ R157, -R157, -RZ ;  /* 0x800000ff9d9de221 */ /* 0x000fe20000010100 */
[----:B------:R-:W-:Y:S02]  /*62d0*/  LOP3.LUT R4, R146, 0xff, RZ, 0xc0, !PT ;  /* 0x000000ff92047812 */ /* 0x000fe400078ec0ff */
[----:B------:R-:W-:Y:S01]  /*62e0*/  ISETP.LE.U32.AND P4, PT, R5, UR5, PT ;  /* 0x0000000505007c0c */ /* 0x000fe2000bf83070 */
[----:B------:R-:W2:Y:S01]  /*62f0*/  MUFU.EX2 R146, R34 ;  /* 0x0000002200927308 */ /* 0x000ea20000000800 */
[----:B------:R-:W-:Y:S01]  /*6300*/  SHF.R.U32.HI R5, RZ, 0x8, R142 ;  /* 0x00000008ff057819 */ /* 0x000fe2000001168e */
[----:B------:R-:W-:Y:S01]  /*6310*/  @!P2 FADD.FTZ R155, -R155, -RZ ;  /* 0x800000ff9b9ba221 */ /* 0x000fe20000010100 */
[----:B------:R-:W-:Y:S02]  /*6320*/  ISETP.LE.U32.AND P6, PT, R4, UR5, PT ;  /* 0x0000000504007c0c */ /* 0x000fe4000bfc3070 */
[----:B------:R-:W-:Y:S02]  /*6330*/  LOP3.LUT R4, R5, 0xffff, RZ, 0xc0, !PT ;  /* 0x0000ffff05047812 */ /* 0x000fe400078ec0ff */
[----:B------:R-:W-:Y:S01]  /*6340*/  SHF.R.U32.HI R5, RZ, 0x8, R143 ;  /* 0x00000008ff057819 */ /* 0x000fe2000001168f */
[----:B------:R-:W-:Y:S01]  /*6350*/  @!P0 FADD.FTZ R154, -R154, -RZ ;  /* 0x800000ff9a9a8221 */ /* 0x000fe20000010100 */
[----:B------:R-:W-:Y:S02]  /*6360*/  ISETP.LE.U32.AND P2, PT, R4, UR5, PT ;  /* 0x0000000504007c0c */ /* 0x000fe4000bf43070 */
[----:B------:R-:W-:Y:S01]  /*6370*/  F2FP.RELU.PACK_AB R4, R165, R166 ;  /* 0x000000a6a504723e */ /* 0x000fe200000008ff */
[----:B-1----:R-:W-:Y:S01]  /*6380*/  @!P4 FADD.FTZ R153, -R153, -RZ ;  /* 0x800000ff9999c221 */ /* 0x002fe20000010100 */
[----:B------:R-:W-:Y:S02]  /*6390*/  F2FP.RELU.PACK_AB R7, R233, R164 ;  /* 0x000000a4e907723e */ /* 0x000fe400000008ff */
[----:B------:R-:W-:Y:S01]  /*63a0*/  LOP3.LUT R5, R5, 0xffff, RZ, 0xc0, !PT ;  /* 0x0000ffff05057812 */ /* 0x000fe200078ec0ff */
[----:B------:R1:W-:Y:S01]  /*63b0*/  STS [R242+0x13000], R4 ;  /* 0x01300004f2007388 */ /* 0x0003e20000000800 */
[----:B------:R-:W-:Y:S02]  /*63c0*/  LOP3.LUT R6, R238, 0xff, RZ, 0xc0, !PT ;  /* 0x000000ffee067812 */ /* 0x000fe400078ec0ff */
[----:B------:R-:W-:Y:S01]  /*63d0*/  F2FP.RELU.PACK_AB R0, R231, R235 ;  /* 0x000000ebe700723e */ /* 0x000fe200000008ff */
[----:B------:R3:W-:Y:S01]  /*63e0*/  STS [R242+0x13400], R7 ;  /* 0x01340007f2007388 */ /* 0x0007e20000000800 */
[----:B------:R-:W-:Y:S01]  /*63f0*/  ISETP.LE.U32.AND P1, PT, R6, UR5, PT ;  /* 0x0000000506007c0c */ /* 0x000fe2000bf23070 */
[----:B------:R-:W-:Y:S01]  /*6400*/  @!P2 FADD.FTZ R148, -R148, -RZ ;  /* 0x800000ff9494a221 */ /* 0x000fe20000010100 */
[----:B------:R-:W-:Y:S01]  /*6410*/  ISETP.LE.U32.AND P2, PT, R5, UR5, PT ;  /* 0x0000000505007c0c */ /* 0x000fe2000bf43070 */
[----:B--2---:R-:W-:Y:S01]  /*6420*/  @!P6 FADD.FTZ R146, -R146, -RZ ;  /* 0x800000ff9292e221 */ /* 0x004fe20000010100 */
[----:B------:R-:W-:Y:S01]  /*6430*/  F2FP.RELU.PACK_AB R5, R162, R163 ;  /* 0x000000a3a205723e */ /* 0x000fe200000008ff */
[----:B------:R2:W5:Y:S01]  /*6440*/  LDL R238, [R1+0x3c] ;  /* 0x00003c0001ee7983 */ /* 0x0005620000100800 */
[----:B------:R-:W-:Y:S02]  /*6450*/  F2FP.RELU.PACK_AB R6, R232, R234 ;  /* 0x000000eae806723e */ /* 0x000fe400000008ff */
[----:B------:R-:W-:Y:S01]  /*6460*/  ISETP.LE.U32.AND P0, PT, R145, UR5, PT ;  /* 0x0000000591007c0c */ /* 0x000fe2000bf03070 */
[----:B------:R4:W-:Y:S01]  /*6470*/  STS [R241+0x13000], R5 ;  /* 0x01300005f1007388 */ /* 0x0009e20000000800 */
[----:B------:R-:W2:Y:S01]  /*6480*/  MUFU.EX2 R145, R140 ;  /* 0x0000008c00917308 */ /* 0x000ea20000000800 */
[----:B------:R-:W-:Y:S02]  /*6490*/  SHF.R.U32.HI R11, RZ, 0x18, R11 ;  /* 0x00000018ff0b7819 */ /* 0x000fe4000001160b */
[----:B------:R-:W-:Y:S01]  /*64a0*/  ISETP.LE.U32.AND P3, PT, R133, UR5, PT ;  /* 0x0000000585007c0c */ /* 0x000fe2000bf63070 */
[----:B------:R-:W-:Y:S01]  /*64b0*/  @!P1 FADD.FTZ R147, -R147, -RZ ;  /* 0x800000ff93939221 */ /* 0x000fe20000010100 */
[----:B------:R-:W-:Y:S01]  /*64c0*/  ISETP.LE.U32.AND P4, PT, R11, UR5, PT ;  /* 0x000000050b007c0c */ /* 0x000fe2000bf83070 */
[----:B------:R-:W-:Y:S01]  /*64d0*/  @!P2 FADD.FTZ R150, -R150, -RZ ;  /* 0x800000ff9696a221 */ /* 0x000fe20000010100 */
[----:B------:R-:W-:Y:S02]  /*64e0*/  FSETP.GE.FTZ.AND P1, PT, R165, RZ, PT ;  /* 0x000000ffa500720b */ /* 0x000fe40003f36000 */
[----:B------:R-:W-:Y:S02]  /*64f0*/  FSETP.GE.FTZ.AND P2, PT, R166, RZ, PT ;  /* 0x000000ffa600720b */ /* 0x000fe40003f56000 */
[----:B-1----:R-:W-:Y:S01]  /*6500*/  F2FP.RELU.PACK_AB R4, R160, R161 ;  /* 0x000000a1a004723e */ /* 0x002fe200000008ff */
[----:B------:R-:W-:Y:S01]  /*6510*/  @!P0 FADD.FTZ R144, -R144, -RZ ;  /* 0x800000ff90908221 */ /* 0x000fe20000010100 */
[----:B---3--:R-:W-:Y:S03]  /*6520*/  F2FP.RELU.PACK_AB R7, R167, R228 ;  /* 0x000000e4a707723e */ /* 0x008fe600000008ff */
[----:B------:R1:W-:Y:S01]  /*6530*/  STS [R241+0x13400], R4 ;  /* 0x01340004f1007388 */ /* 0x0003e20000000800 */
[----:B------:R-:W-:Y:S01]  /*6540*/  @!P3 FADD.FTZ R151, -R151, -RZ ;  /* 0x800000ff9797b221 */ /* 0x000fe20000010100 */
[----:B------:R-:W-:Y:S01]  /*6550*/  FSETP.GE.FTZ.AND P3, PT, R159, RZ, PT ;  /* 0x000000ff9f00720b */ /* 0x000fe20003f76000 */
[----:B------:R-:W-:Y:S01]  /*6560*/  @!P4 FADD.FTZ R152, -R152, -RZ ;  /* 0x800000ff9898c221 */ /* 0x000fe20000010100 */
[----:B------:R3:W-:Y:S01]  /*6570*/  STS [R242+0x14000], R6 ;  /* 0x01400006f2007388 */ /* 0x0007e20000000800 */
[----:B------:R-:W-:Y:S03]  /*6580*/  FSETP.GE.FTZ.AND P4, PT, R162, RZ, PT ;  /* 0x000000ffa200720b */ /* 0x000fe60003f96000 */
[----:B------:R3:W-:Y:S01]  /*6590*/  STS [R242+0x14400], R0 ;  /* 0x01440000f2007388 */ /* 0x0007e20000000800 */
[----:B----4-:R-:W-:Y:S01]  /*65a0*/  F2FP.RELU.PACK_AB R5, R158, R159 ;  /* 0x0000009f9e05723e */ /* 0x010fe200000008ff */
[----:B--2---:R-:W-:Y:S01]  /*65b0*/  @!P5 FADD.FTZ R145, -R145, -RZ ;  /* 0x800000ff9191d221 */ /* 0x004fe20000010100 */
[----:B------:R-:W-:Y:S01]  /*65c0*/  FSETP.GE.FTZ.AND P5, PT, R163, RZ, PT ;  /* 0x000000ffa300720b */ /* 0x000fe20003fb6000 */
[----:B------:R2:W-:Y:S01]  /*65d0*/  STS [R241+0x14000], R7 ;  /* 0x01400007f1007388 */ /* 0x0005e20000000800 */
[----:B------:R-:W-:Y:S05]  /*65e0*/  IMAD.U32 R140, RZ, RZ, UR17 ;  /* 0x00000011ff8c7e24 */ /* 0x000fea000f8e00ff */
[C---:B------:R-:W-:Y:S04]  /*65f0*/  LEA R142, P0, R2.reuse, R140, 0x2 ;  /* 0x0000008c028e7211 */ /* 0x040fe800078010ff */
[----:B------:R-:W-:Y:S02]  /*6600*/  LEA.HI.X.SX32 R143, R2, R141, 0x2, P0 ;  /* 0x0000008d028f7211 */ /* 0x000fe400000f16ff */
[----:B------:R4:W5:Y:S01]  /*6610*/  LDL.LU R2, [R1+0x6c] ;  /* 0x00006c0001027983 */ /* 0x0009620000300800 */
[----:B-1----:R-:W-:Y:S02]  /*6620*/  F2FP.RELU.PACK_AB R4, R156, R157 ;  /* 0x0000009d9c04723e */ /* 0x002fe400000008ff */
[----:B------:R-:W-:Y:S01]  /*6630*/  FSETP.GE.FTZ.AND P0, PT, R164, RZ, PT ;  /* 0x000000ffa400720b */ /* 0x000fe20003f16000 */
[----:B------:R-:W4:Y:S01]  /*6640*/  LDG.E R141, [R142.64] ;  /* 0x0000000e8e8d7981 */ /* 0x000f22000c1e1900 */
[----:B---3--:R-:W-:Y:S03]  /*6650*/  F2FP.RELU.PACK_AB R6, R230, R229 ;  /* 0x000000e5e606723e */ /* 0x008fe600000008ff */
[----:B------:R-:W3:Y:S01]  /*6660*/  LDG.E R140, [R142.64+0x20] ;  /* 0x0000200e8e8c7981 */ /* 0x000ee2000c1e1900 */
[----:B------:R-:W-:Y:S03]  /*6670*/  F2FP.RELU.PACK_AB R0, R148, R149 ;  /* 0x000000959400723e */ /* 0x000fe600000008ff */
[----:B------:R1:W-:Y:S01]  /*6680*/  STS [R241+0x14400], R6 ;  /* 0x01440006f1007388 */ /* 0x0003e20000000800 */
[----:B--2---:R-:W-:Y:S03]  /*6690*/  F2FP.RELU.PACK_AB R7, R154, R155 ;  /* 0x0000009b9a07723e */ /* 0x004fe600000008ff */
[----:B------:R2:W-:Y:S04]  /*66a0*/  STS [R240+0x13000], R5 ;  /* 0x01300005f0007388 */ /* 0x0005e80000000800 */
[----:B------:R2:W-:Y:S04]  /*66b0*/  STS [R240+0x13400], R4 ;  /* 0x01340004f0007388 */ /* 0x0005e80000000800 */
[----:B------:R2:W-:Y:S01]  /*66c0*/  STS [R239+0x13000], R0 ;  /* 0x01300000ef007388 */ /* 0x0005e20000000800 */
[----:B-1----:R-:W-:Y:S02]  /*66d0*/  F2FP.RELU.PACK_AB R6, R152, R153 ;  /* 0x000000999806723e */ /* 0x002fe400000008ff */
[----:B--2---:R-:W-:Y:S02]  /*66e0*/  F2FP.RELU.PACK_AB R5, R145, R146 ;  /* 0x000000929105723e */ /* 0x004fe400000008ff */
        /* <DEDUP_REMOVED lines=8> */
[----:B------:R-:W2:Y:S08]  /*6770*/  LDSM.16.M88.4 R28, [R219+0x6800] ;  /* 0x00680000db1c783b */ /* 0x000eb00000000200 */
[----:B------:R-:W2:Y:S08]  /*6780*/  LDSM.16.M88.4 R132, [R220+0x6000] ;  /* 0x00600000dc84783b */ /* 0x000eb00000000200 */
[----:B------:R-:W2:Y:S01]  /*6790*/  LDSM.16.M88.4 R136, [R220+0x6800] ;  /* 0x00680000dc88783b */ /* 0x000ea20000000200 */
[-C--:B-1----:R-:W-:Y:S08]  /*67a0*/  HMMA.16816.F32 R4, R32, R168.reuse, RZ ;  /* 0x000000a82004723c */ /* 0x082ff000000018ff */
[C---:B--2---:R-:W-:Y:S08]  /*67b0*/  HMMA.16816.F32 R8, R28.reuse, R168, RZ ;  /* 0x000000a81c08723c */ /* 0x044ff000000018ff */
        /* <DEDUP_REMOVED lines=48> */
[C---:B----4-:R-:W-:Y:S02]  /*6ac0*/  FADD.FTZ R136, -R141.reuse, R4 ;  /* 0x000000048d887221 */ /* 0x050fe40000010100 */
        /* <DEDUP_REMOVED lines=13> */
[----:B------:R2:W3:Y:S04]  /*6ba0*/  LDG.E R4, [R142.64+0x80] ;  /* 0x0000800e8e047981 */ /* 0x0004e8000c1e1900 */
[----:B------:R2:W4:Y:S02]  /*6bb0*/  LDG.E R0, [R142.64+0xa0] ;  /* 0x0000a00e8e007981 */ /* 0x000524000c1e1900 */
        /* <DEDUP_REMOVED lines=17> */
[----:B------:R-:W-:Y:S03]  /*6cd0*/  FSETP.GE.FTZ.AND P2, PT, R161, RZ, PT ;  /* 0x000000ffa100720b */ /* 0x000fe60003f56000 */
[----:B------:R-:W-:Y:S01]  /*6ce0*/  FMUL.FTZ R158, R158, R6 ;  /* 0x000000069e9e7220 */ /* 0x000fe20000410000 */
[-C--:B------:R-:W-:Y:S01]  /*6cf0*/  FSEL R17, R17, R141.reuse, P4 ;  /* 0x0000008d11117208 */ /* 0x080fe20002000000 */
[----:B------:R-:W-:Y:S01]  /*6d00*/  FADD.FTZ R6, -R140, R19 ;  /* 0x000000138c067221 */ /* 0x000fe20000010100 */
[----:B------:R-:W-:Y:S01]  /*6d10*/  FSETP.GE.FTZ.AND P4, PT, R156, RZ, PT ;  /* 0x000000ff9c00720b */ /* 0x000fe20003f96000 */
[----:B------:R-:W-:Y:S01]  /*6d20*/  FMUL.FTZ R20, R163, R20 ;  /* 0x00000014a3147220 */ /* 0x000fe20000410000 */
[----:B------:R-:W-:Y:S01]  /*6d30*/  FSEL R16, R16, R141, P3 ;  /* 0x0000008d10107208 */ /* 0x000fe20001800000 */
[----:B------:R-:W-:Y:S01]  /*6d40*/  FMUL.FTZ R162, R162, R17 ;  /* 0x00000011a2a27220 */ /* 0x000fe20000410000 */
[----:B------:R1:W5:Y:S01]  /*6d50*/  LDL R163, [R1+0x38] ;  /* 0x0000380001a37983 */ /* 0x0003620000100800 */
[----:B------:R-:W-:Y:S02]  /*6d60*/  FSETP.GE.FTZ.AND P3, PT, R146, RZ, PT ;  /* 0x000000ff9200720b */ /* 0x000fe40003f76000 */
[----:B------:R-:W-:Y:S02]  /*6d70*/  FMUL.FTZ R159, R159, R16 ;  /* 0x000000109f9f7220 */ /* 0x000fe40000410000 */
        /* <DEDUP_REMOVED lines=8> */
[-C--:B------:R-:W-:Y:S01]  /*6e00*/  FSEL R6, R6, R140.reuse, P1 ;  /* 0x0000008c06067208 */ /* 0x080fe20000800000 */
[----:B------:R-:W-:Y:S01]  /*6e10*/  FMUL.FTZ R141, R148, R141 ;  /* 0x0000008d948d7220 */ /* 0x000fe20000410000 */
[----:B------:R-:W-:Y:S01]  /*6e20*/  FSETP.GE.FTZ.AND P1, PT, R234, RZ, PT ;  /* 0x000000ffea00720b */ /* 0x000fe20003f36000 */
[----:B------:R-:W-:Y:S01]  /*6e30*/  FMUL.FTZ R233, R233, R7 ;  /* 0x00000007e9e97220 */ /* 0x000fe20000410000 */
[----:B------:R-:W-:Y:S01]  /*6e40*/  FSEL R7, R18, R140, P2 ;  /* 0x0000008c12077208 */ /* 0x000fe20001000000 */
[----:B------:R-:W-:Y:S01]  /*6e50*/  FMUL.FTZ R160, R160, R6 ;  /* 0x00000006a0a07220 */ /* 0x000fe20000410000 */
[----:B------:R-:W-:Y:S02]  /*6e60*/  FSETP.GE.FTZ.AND P2, PT, R145, RZ, PT ;  /* 0x000000ff9100720b */ /* 0x000fe40003f56000 */
[----:B------:R-:W-:Y:S01]  /*6e70*/  FSETP.GE.FTZ.AND P0, PT, R157, RZ, PT ;  /* 0x000000ff9d00720b */ /* 0x000fe20003f16000 */
[----:B------:R-:W-:Y:S02]  /*6e80*/  FMUL.FTZ R161, R161, R7 ;  /* 0x00000007a1a17220 */ /* 0x000fe40000410000 */
[----:B------:R-:W-:Y:S01]  /*6e90*/  FADD.FTZ R7, -R140, R34 ;  /* 0x000000228c077221 */ /* 0x000fe20000010100 */
[-C--:B------:R-:W-:Y:S02]  /*6ea0*/  FSEL R5, R5, R140.reuse, P0 ;  /* 0x0000008c05057208 */ /* 0x080fe40000000000 */
[----:B------:R-:W-:Y:S02]  /*6eb0*/  FSETP.GE.FTZ.AND P0, PT, R232, RZ, PT ;  /* 0x000000ffe800720b */ /* 0x000fe40003f16000 */
[-C--:B------:R-:W-:Y:S01]  /*6ec0*/  FSEL R7, R7, R140.reuse, P3 ;  /* 0x0000008c07077208 */ /* 0x080fe20001800000 */
[----:B------:R-:W-:Y:S01]  /*6ed0*/  FMUL.FTZ R157, R157, R5 ;  /* 0x000000059d9d7220 */ /* 0x000fe20000410000 */
[----:B------:R-:W-:Y:S03]  /*6ee0*/  FSETP.GE.FTZ.AND P3, PT, R167, RZ, PT ;  /* 0x000000ffa700720b */ /* 0x000fe60003f76000 */
[----:B------:R-:W-:Y:S02]  /*6ef0*/  FMUL.FTZ R146, R146, R7 ;  /* 0x0000000792927220 */ /* 0x000fe40000410000 */
[C---:B---3--:R-:W-:Y:S01]  /*6f00*/  FADD.FTZ R6, -R4.reuse, R8 ;  /* 0x0000000804067221 */ /* 0x048fe20000010100 */
[----:B------:R-:W-:Y:S01]  /*6f10*/  FSEL R8, R23, R140, P4 ;  /* 0x0000008c17087208 */ /* 0x000fe20002000000 */
[C---:B------:R-:W-:Y:S01]  /*6f20*/  FADD.FTZ R12, -R4.reuse, R12 ;  /* 0x0000000c040c7221 */ /* 0x040fe20000010100 */
[----:B------:R-:W-:Y:S01]  /*6f30*/  FSETP.GE.FTZ.AND P4, PT, R153, RZ, PT ;  /* 0x000000ff9900720b */ /* 0x000fe20003f96000 */
[----:B------:R-:W-:Y:S01]  /*6f40*/  FADD.FTZ R24, -R4, R24 ;  /* 0x0000001804187221 */ /* 0x000fe20000010100 */
[-C--:B------:R-:W-:Y:S01]  /*6f50*/  FSEL R6, R6, R4.reuse, P1 ;  /* 0x0000000406067208 */ /* 0x080fe20000800000 */
[----:B------:R-:W-:Y:S01]  /*6f60*/  FADD.FTZ R25, -R4, R25 ;  /* 0x0000001904197221 */ /* 0x000fe20000010100 */
[----:B------:R-:W-:Y:S01]  /*6f70*/  FSETP.GE.FTZ.AND P1, PT, R228, RZ, PT ;  /* 0x000000ffe400720b */ /* 0x000fe20003f36000 */
[----:B------:R-:W-:Y:S01]  /*6f80*/  @P2 FADD.FTZ R140, -R140, R35 ;  /* 0x000000238c8c2221 */ /* 0x000fe20000010100 */
[----:B------:R-:W-:Y:S01]  /*6f90*/  FSETP.GE.FTZ.AND P2, PT, R155, RZ, PT ;  /* 0x000000ff9b00720b */ /* 0x000fe20003f56000 */
[----:B------:R-:W-:Y:S01]  /*6fa0*/  FADD.FTZ R5, -R4, R9 ;  /* 0x0000000904057221 */ /* 0x000fe20000010100 */
[-C--:B------:R-:W-:Y:S01]  /*6fb0*/  FSEL R12, R12, R4.reuse, P1 ;  /* 0x000000040c0c7208 */ /* 0x080fe20000800000 */
[----:B------:R-:W-:Y:S01]  /*6fc0*/  FADD.FTZ R13, -R4, R13 ;  /* 0x0000000d040d7221 */ /* 0x000fe20000010100 */
[----:B------:R-:W-:Y:S01]  /*6fd0*/  FSETP.GE.FTZ.AND P1, PT, R154, RZ, PT ;  /* 0x000000ff9a00720b */ /* 0x000fe20003f36000 */
[----:B------:R-:W-:Y:S01]  /*6fe0*/  FADD.FTZ R28, -R4, R28 ;  /* 0x0000001c041c7221 */ /* 0x000fe20000010100 */
[----:B------:R-:W-:Y:S01]  /*6ff0*/  FSEL R24, R24, R4, P2 ;  /* 0x0000000418187208 */ /* 0x000fe20001000000 */
[----:B------:R-:W-:Y:S01]  /*7000*/  FMUL.FTZ R234, R234, R6 ;  /* 0x00000006eaea7220 */ /* 0x000fe20000410000 */
[-C--:B------:R-:W-:Y:S01]  /*7010*/  FSEL R25, R25, R4.reuse, P1 ;  /* 0x0000000419197208 */ /* 0x080fe20000800000 */
[----:B----4-:R-:W-:Y:S01]  /*7020*/  FADD.FTZ R6, -R0, R11 ;  /* 0x0000000b00067221 */ /* 0x010fe20000010100 */
[----:B------:R-:W-:Y:S01]  /*7030*/  FSEL R5, R5, R4, P0 ;  /* 0x0000000405057208 */ /* 0x000fe20000000000 */
[----:B------:R-:W-:Y:S01]  /*7040*/  FMUL.FTZ R24, R155, R24 ;  /* 0x000000189b187220 */ /* 0x000fe20000410000 */
[----:B------:R-:W-:Y:S01]  /*7050*/  FSETP.GE.FTZ.AND P0, PT, R150, RZ, PT ;  /* 0x000000ff9600720b */ /* 0x000fe20003f16000 */
[----:B------:R-:W-:Y:S01]  /*7060*/  FMUL.FTZ R25, R154, R25 ;  /* 0x000000199a197220 */ /* 0x000fe20000410000 */
[----:B------:R-:W-:Y:S01]  /*7070*/  FSETP.GE.FTZ.AND P1, PT, R151, RZ, PT ;  /* 0x000000ff9700720b */ /* 0x000fe20003f36000 */
[----:B------:R-:W-:Y:S01]  /*7080*/  FMUL.FTZ R232, R232, R5 ;  /* 0x00000005e8e87220 */ /* 0x000fe20000410000 */
[----:B------:R1:W5:Y:S01]  /*7090*/  LDL.64 R154, [R1+0x18] ;  /* 0x00001800019a7983 */ /* 0x0003620000100a00 */
[C---:B------:R-:W-:Y:S01]  /*70a0*/  FADD.FTZ R5, -R0.reuse, R14 ;  /* 0x0000000e00057221 */ /* 0x040fe20000010100 */
[-C--:B------:R-:W-:Y:S01]  /*70b0*/  FSEL R13, R13, R4.reuse, P3 ;  /* 0x000000040d0d7208 */ /* 0x080fe20001800000 */
[----:B------:R-:W-:Y:S01]  /*70c0*/  FADD.FTZ R7, -R0, R15 ;  /* 0x0000000f00077221 */ /* 0x000fe20000010100 */
[----:B------:R-:W-:Y:S01]  /*70d0*/  FSEL R28, R28, R4, P1 ;  /* 0x000000041c1c7208 */ /* 0x000fe20000800000 */
[----:B------:R-:W-:Y:S01]  /*70e0*/  FMUL.FTZ R156, R156, R8 ;  /* 0x000000089c9c7220 */ /* 0x000fe20000410000 */
[----:B------:R-:W-:Y:S01]  /*70f0*/  FSETP.GE.FTZ.AND P1, PT, R231, RZ, PT ;  /* 0x000000ffe700720b */ /* 0x000fe20003f36000 */
[----:B------:R-:W-:Y:S01]  /*7100*/  FADD.FTZ R8, -R0, R10 ;  /* 0x0000000a00087221 */ /* 0x000fe20000010100 */
[----:B------:R-:W-:Y:S01]  /*7110*/  FSETP.GE.FTZ.AND P2, PT, R235, RZ, PT ;  /* 0x000000ffeb00720b */ /* 0x000fe20003f56000 */
[----:B------:R-:W-:Y:S01]  /*7120*/  @P0 FADD.FTZ R4, -R4, R29 ;  /* 0x0000001d04040221 */ /* 0x000fe20000010100 */
[----:B------:R-:W-:Y:S01]  /*7130*/  FSETP.GE.FTZ.AND P0, PT, R229, RZ, PT ;  /* 0x000000ffe500720b */ /* 0x000fe20003f16000 */
[----:B------:R-:W-:Y:S01]  /*7140*/  FMUL.FTZ R167, R167, R13 ;  /* 0x0000000da7a77220 */ /* 0x000fe20000410000 */
[----:B------:R-:W-:Y:S01]  /*7150*/  FSEL R6, R6, R0, P1 ;  /* 0x0000000006067208 */ /* 0x000fe20000800000 */
[----:B------:R-:W-:Y:S01]  /*7160*/  FMUL.FTZ R18, R150, R4 ;  /* 0x0000000496127220 */ /* 0x000fe20000410000 */
[----:B------:R-:W-:Y:S01]  /*7170*/  FSEL R5, R5, R0, P0 ;  /* 0x0000000005057208 */ /* 0x000fe20000000000 */
[----:B------:R-:W-:Y:S01]  /*7180*/  FADD.FTZ R4, -R0, R30 ;  /* 0x0000001e00047221 */ /* 0x000fe20000010100 */
[----:B------:R-:W-:Y:S01]  /*7190*/  FSETP.GE.FTZ.AND P0, PT, R230, RZ, PT ;  /* 0x000000ffe600720b */ /* 0x000fe20003f16000 */
[----:B------:R-:W-:Y:S01]  /*71a0*/  FMUL.FTZ R13, R231, R6 ;  /* 0x00000006e70d7220 */ /* 0x000fe20000410000 */
[----:B------:R-:W-:Y:S01]  /*71b0*/  FSETP.GE.FTZ.AND P1, PT, R144, RZ, PT ;  /* 0x000000ff9000720b */ /* 0x000fe20003f36000 */
[----:B------:R-:W-:Y:S01]  /*71c0*/  FMUL.FTZ R9, R229, R5 ;  /* 0x00000005e5097220 */ /* 0x000fe20000410000 */
[-C--:B------:R-:W-:Y:S01]  /*71d0*/  FSEL R7, R7, R0.reuse, P0 ;  /* 0x0000000007077208 */ /* 0x080fe20000000000 */
[C---:B------:R-:W-:Y:S01]  /*71e0*/  FADD.FTZ R6, -R0.reuse, R26 ;  /* 0x0000001a00067221 */ /* 0x040fe20000010100 */
[----:B------:R-:W-:Y:S01]  /*71f0*/  PLOP3.LUT P0, PT, PT, PT, UP3, 0x80, 0x0 ;  /* 0x000000000000781c */ /* 0x000fe20003f0f038 */
[----:B------:R-:W-:Y:S01]  /*7200*/  FADD.FTZ R5, -R0, R27 ;  /* 0x0000001b00057221 */ /* 0x000fe20000010100 */
        /* <DEDUP_REMOVED lines=45> */
[----:B--2---:R-:W-:Y:S02]  /*74e0*/  @!P1 IMAD.MOV.U32 R4, RZ, RZ, R247 ;  /* 0x000000ffff049224 */ /* 0x004fe400078e00f7 */
[----:B------:R-:W-:Y:S05]  /*74f0*/  @!P1 IMAD.MOV.U32 R5, RZ, RZ, R245 ;  /* 0x000000ffff059224 */ /* 0x000fea00078e00f5 */
        /* <DEDUP_REMOVED lines=19> */
.L_x_324:
        /* <DEDUP_REMOVED lines=56> */
[----:B------:R-:W-:Y:S07]  /*79b0*/  LDSM.16.MT88.4 R12, [R0+0x6800] ;  /* 0x00680000000c783b */ /* 0x000fee0000004200 */
[----:B------:R-:W-:Y:S01]  /*79c0*/  HMMA.16816.F32 R80, R4, R22, R80 ;  /* 0x000000160450723c */ /* 0x000fe20000001850 */
[----:B------:R-:W1:Y:S04]  /*79d0*/  LDSM.16.MT88.4 R4, [R2+0x14000] ;  /* 0x014000000204783b */ /* 0x000e680000004200 */
        /* <DEDUP_REMOVED lines=11> */
[-C--:B------:R-:W-:Y:S08]  /*7a90*/  HMMA.16816.F32 R68, R8, R32.reuse, R68 ;  /* 0x000000200844723c */ /* 0x080ff00000001844 */
[C---:B------:R-:W-:Y:S08]  /*7aa0*/  HMMA.16816.F32 R72, R24.reuse, R32, R72 ;  /* 0x000000201848723c */ /* 0x040ff00000001848 */
[-C--:B------:R-:W-:Y:S01]  /*7ab0*/  HMMA.16816.F32 R76, R24, R34.reuse, R76 ;  /* 0x00000022184c723c */ /* 0x080fe2000000184c */
[----:B------:R-:W-:Y:S07]  /*7ac0*/  LDSM.16.MT88.4 R24, [R0+0x7c00] ;  /* 0x007c00000018783b */ /* 0x000fee0000004200 */
[----:B------:R-:W-:Y:S01]  /*7ad0*/  HMMA.16816.F32 R80, R8, R34, R80 ;  /* 0x000000220850723c */ /* 0x000fe20000001850 */
[----:B------:R-:W-:Y:S04]  /*7ae0*/  LDSM.16.MT88.4 R8, [R2+0x14800] ;  /* 0x014800000208783b */ /* 0x000fe80000004200 */
[----:B------:R-:W-:Y:S03]  /*7af0*/  LDSM.16.MT88.4 R32, [R0+0x8c00] ;  /* 0x008c00000020783b */ /* 0x000fe60000004200 */
[-C--:B-1----:R-:W-:Y:S08]  /*7b00*/  HMMA.16816.F32 R36, R4, R12.reuse, R36 ;  /* 0x0000000c0424723c */ /* 0x082ff00000001824 */
[C---:B--2---:R-:W-:Y:S08]  /*7b10*/  HMMA.16816.F32 R40, R16.reuse, R12, R40 ;  /* 0x0000000c1028723c */ /* 0x044ff00000001828 */
[-C--:B------:R-:W-:Y:S08]  /*7b20*/  HMMA.16816.F32 R44, R16, R14.reuse, R44 ;  /* 0x0000000e102c723c */ /* 0x080ff0000000182c */
[C---:B------:R-:W-:Y:S01]  /*7b30*/  HMMA.16816.F32 R48, R4.reuse, R14, R48 ;  /* 0x0000000e0430723c */ /* 0x040fe20000001830 */
[----:B------:R-:W1:Y:S07]  /*7b40*/  LDSM.16.MT88.4 R12, [R0+0x6c00] ;  /* 0x006c0000000c783b */ /* 0x000e6e0000004200 */
[-C--:B------:R-:W-:Y:S08]  /*7b50*/  HMMA.16816.F32 R52, R4, R20.reuse, R52 ;  /* 0x000000140434723c */ /* 0x080ff00000001834 */
[C---:B------:R-:W-:Y:S08]  /*7b60*/  HMMA.16816.F32 R56, R16.reuse, R20, R56 ;  /* 0x000000141038723c */ /* 0x040ff00000001838 */
[-C--:B------:R-:W-:Y:S08]  /*7b70*/  HMMA.16816.F32 R60, R16, R22.reuse, R60 ;  /* 0x00000016103c723c */ /* 0x080ff0000000183c */
[C---:B------:R-:W-:Y:S01]  /*7b80*/  HMMA.16816.F32 R64, R4.reuse, R22, R64 ;  /* 0x000000160440723c */ /* 0x040fe20000001840 */
[----:B------:R-:W2:Y:S04]  /*7b90*/  LDSM.16.MT88.4 R20, [R2+0x16800] ;  /* 0x016800000214783b */ /* 0x000ea80000004200 */
[----:B------:R-:W-:Y:S03]  /*7ba0*/  BAR.SYNC.DEFER_BLOCKING 0x0 ;  /* 0x0000000000007b1d */ /* 0x000fe60000010000 */
[-C--:B---3--:R-:W-:Y:S08]  /*7bb0*/  HMMA.16816.F32 R68, R4, R28.reuse, R68 ;  /* 0x0000001c0444723c */ /* 0x088ff00000001844 */
[C---:B------:R-:W-:Y:S08]  /*7bc0*/  HMMA.16816.F32 R72, R16.reuse, R28, R72 ;  /* 0x0000001c1048723c */ /* 0x040ff00000001848 */
[-C--:B------:R-:W-:Y:S08]  /*7bd0*/  HMMA.16816.F32 R76, R16, R30.reuse, R76 ;  /* 0x0000001e104c723c */ /* 0x080ff0000000184c */
[----:B------:R-:W-:Y:S08]  /*7be0*/  HMMA.16816.F32 R80, R4, R30, R80 ;  /* 0x0000001e0450723c */ /* 0x000ff00000001850 */
[-C--:B-1----:R-:W-:Y:S08]  /*7bf0*/  HMMA.16816.F32 R36, R8, R12.reuse, R36 ;  /* 0x0000000c0824723c */ /* 0x082ff00000001824 */
[C---:B--2---:R-:W-:Y:S08]  /*7c00*/  HMMA.16816.F32 R40, R20.reuse, R12, R40 ;  /* 0x0000000c1428723c */ /* 0x044ff00000001828 */
        /* <DEDUP_REMOVED lines=44> */
.L_x_325:
[----:B------:R-:W-:Y:S01]  /*7ed0*/  LDSM.16.M88.4 R24, [R221] ;  /* 0x00000000dd18783b */ /* 0x000fe20000000200 */
[----:B------:R-:W-:Y:S01]  /*7ee0*/  IMAD.MOV.U32 R148, RZ, RZ, 0x4 ;  /* 0x00000004ff947424 */ /* 0x000fe200078e00ff */
[----:B------:R-:W-:Y:S01]  /*7ef0*/  ULOP3.LUT UR5, UR7, 0x1, URZ, 0xc0, !UPT ;  /* 0x0000000107057892 */ /* 0x000fe2000f8ec03f */
[----:B------:R-:W-:Y:S01]  /*7f00*/  IMAD.MOV.U32 R147, RZ, RZ, c[0x0][0x22c] ;  /* 0x00008b00ff937624 */ /* 0x000fe200078e00ff */
[----:B-1----:R-:W1:Y:S01]  /*7f10*/  LDSM.16.MT88.4 R8, [R0+0x9000] ;  /* 0x009000000008783b */ /* 0x002e620000004200 */
[----:B------:R-:W-:Y:S02]  /*7f20*/  UISETP.GT.AND UP2, UPT, UR7, UR19, UPT ;  /* 0x000000130700728c */ /* 0x000fe4000bf44270 */
[----:B------:R-:W-:Y:S01]  /*7f30*/  IMAD R147, R147, c[0x0][0x1c0], RZ ;  /* 0x0000700093937a24 */ /* 0x000fe200078e02ff */
[----:B------:R-:W2:Y:S01]  /*7f40*/  LDSM.16.MT88.4 R16, [R0+0xb000] ;  /* 0x00b000000010783b */ /* 0x000ea20000004200 */
[----:B------:R-:W-:Y:S02]  /*7f50*/  UISETP.NE.U32.AND UP0, UPT, UR5, 0x1, UPT ;  /* 0x000000010500788c */ /* 0x000fe4000bf05070 */
[----:B------:R-:W-:Y:S01]  /*7f60*/  IMAD.U32 R147, R147, -0x40, RZ ;  /* 0xffffffc093937824 */ /* 0x000fe200078e00ff */
[----:B------:R-:W3:Y:S01]  /*7f70*/  LDSM.16.MT88.4 R28, [R0+0xd000] ;  /* 0x00d00000001c783b */ /* 0x000ee20000004200 */
[----:B------:R-:W-:Y:S02]  /*7f80*/  @UP3 UIADD3 UR6, UP1, UR12, -0x100, URZ ;  /* 0xffffff000c063890 */ /* 0x000fe4000ff3e03f */
[----:B------:R-:W-:Y:S01]  /*7f90*/  UIADD3 UR7, UR7, -0x1, URZ ;  /* 0xffffffff07077890 */ /* 0x000fe2000fffe03f */
[----:B------:R-:W4:Y:S01]  /*7fa0*/  LDL R149, [R1+0x14] ;  /* 0x0000140001957983 */ /* 0x000f220000100800 */
[C---:B------:R-:W-:Y:S01]  /*7fb0*/  LEA R244, P1, R147.reuse, R142, 0x2 ;  /* 0x0000008e93f47211 */ /* 0x040fe200078210ff */
[----:B------:R-:W-:Y:S02]  /*7fc0*/  @UP3 UIADD3.X UR5, UR13, -0x1, URZ, UP1, !UPT ;  /* 0xffffffff0d053890 */ /* 0x000fe40008ffe43f */
[----:B------:R-:W-:Y:S01]  /*7fd0*/  LDSM.16.M88.4 R32, [R222] ;  /* 0x00000000de20783b */ /* 0x000fe20000000200 */
[----:B------:R-:W-:Y:S01]  /*7fe0*/  LEA.HI.X.SX32 R243, R147, R143, 0x2, P1 ;  /* 0x0000008f93f37211 */ /* 0x000fe200008f16ff */
[----:B------:R-:W-:Y:S02]  /*7ff0*/  IMAD.MOV.U32 R147, RZ, RZ, c[0x0][0x22c] ;  /* 0x00008b00ff937624 */ /* 0x000fe400078e00ff */
[----:B------:R2:W5:Y:S02]  /*8000*/  LDL R140, [R1+0x28] ;  /* 0x00002800018c7983 */ /* 0x0005640000100800 */
[----:B------:R-:W-:Y:S02]  /*8010*/  IMAD R147, R147, c[0x0][0x1c0], RZ ;  /* 0x0000700093937a24 */ /* 0x000fe400078e02ff */
[----:B------:R-:W3:Y:S02]  /*8020*/  LDSM.16.MT88.4 R132, [R0+0x9400] ;  /* 0x009400000084783b */ /* 0x000ee40000004200 */
[----:B------:R-:W-:Y:S02]  /*8030*/  IMAD R147, R147, 0x18, RZ ;  /* 0x0000001893937824 */ /* 0x000fe400078e02ff */
[----:B------:R2:W4:Y:S04]  /*8040*/  LDL R141, [R1+0x2c] ;  /* 0x00002c00018d7983 */ /* 0x0005280000100800 */
[----:B------:R-:W3:Y:S04]  /*8050*/  LDSM.16.MT88.4 R136, [R0+0xb400] ;  /* 0x00b400000088783b */ /* 0x000ee80000004200 */
[----:B------:R3:W4:Y:S01]  /*8060*/  LDL R145, [R1+0x24] ;  /* 0x0000240001917983 */ /* 0x0007220000100800 */
[C---:B-1----:R-:W-:Y:S03]  /*8070*/  HMMA.16816.F32 R4, R24.reuse, R8, RZ ;  /* 0x000000081804723c */ /* 0x042fe600000018ff */
[----:B------:R1:W4:Y:S05]  /*8080*/  LDL R146, [R1+0x20] ;  /* 0x0000200001927983 */ /* 0x00032a0000100800 */
        /* <DEDUP_REMOVED lines=65> */
[----:B------:R3:W5:Y:S03]  /*84a0*/  LDSM.16.MT88.4 R132, [R0+0xec00] ;  /* 0x00ec00000084783b */ /* 0x0007660000004200 */
[C---:B-1----:R-:W-:Y:S01]  /*84b0*/  HMMA.16816.F32 R4, R28.reuse, R136, R4 ;  /* 0x000000881c04723c */ /* 0x042fe20000001804 */
[----:B---3--:R-:W-:Y:S06]  /*84c0*/  IMAD.MOV.U32 R0, RZ, RZ, c[0x0][0x22c] ;  /* 0x00008b00ff007624 */ /* 0x008fec00078e00ff */
[----:B----4-:R-:W-:Y:S01]  /*84d0*/  @P0 IADD3 R136, R149, -0x40, RZ ;  /* 0xffffffc095880810 */ /* 0x010fe20007ffe0ff */
[C---:B------:R-:W-:Y:S04]  /*84e0*/  HMMA.16816.F32 R8, R28.reuse, R138, R8 ;  /* 0x0000008a1c08723c */ /* 0x040fe80000001808 */
[----:B------:R-:W-:Y:S01]  /*84f0*/  @P0 IMAD.WIDE R136, R136, R148, UR12 ;  /* 0x0000000c88880e25 */ /* 0x000fe2000f8e0294 */
[----:B------:R-:W-:Y:S02]  /*8500*/  @UP3 UMOV UR12, UR6 ;  /* 0x00000006000c3c82 */ /* 0x000fe40008000000 */
[----:B------:R-:W-:Y:S01]  /*8510*/  @UP3 UMOV UR13, UR5 ;  /* 0x00000005000d3c82 */ /* 0x000fe20008000000 */
[C---:B--2---:R-:W-:Y:S01]  /*8520*/  HMMA.16816.F32 R12, R28.reuse, R32, R12 ;  /* 0x000000201c0c723c */ /* 0x044fe2000000180c */
[----:B-----5:R-:W2:Y:S03]  /*8530*/  @P0 LDG.E R140, [R136.64] ;  /* 0x0000000e888c0981 */ /* 0x020ea6000c1e1900 */
[----:B------:R-:W-:Y:S01]  /*8540*/  IMAD R0, R0, c[0x0][0x1c0], RZ ;  /* 0x0000700000007a24 */ /* 0x000fe200078e02ff */
[----:B------:R-:W3:Y:S01]  /*8550*/  @P0 LDG.E R141, [R136.64+0x20] ;  /* 0x0000200e888d0981 */ /* 0x000ee2000c1e1900 */
[----:B------:R-:W-:Y:S02]  /*8560*/  IMAD.MOV.U32 R148, RZ, RZ, c[0x0][0x22c] ;  /* 0x00008b00ff947624 */ /* 0x000fe400078e00ff */
[C---:B------:R-:W-:Y:S01]  /*8570*/  HMMA.16816.F32 R16, R28.reuse, R34, R16 ;  /* 0x000000221c10723c */ /* 0x040fe20000001810 */
[----:B------:R-:W4:Y:S03]  /*8580*/  @P0 LDG.E R145, [R136.64+0xa0] ;  /* 0x0000a00e88910981 */ /* 0x000f26000c1e1900 */
[----:B------:R-:W-:Y:S01]  /*8590*/  IMAD.MOV.U32 R32, RZ, RZ, R244 ;  /* 0x000000ffff207224 */ /* 0x000fe200078e00f4 */
[----:B------:R-:W5:Y:S01]  /*85a0*/  @P0 LDG.E R146, [R136.64+0x80] ;  /* 0x0000800e88920981 */ /* 0x000f62000c1e1900 */
[----:B------:R-:W-:Y:S02]  /*85b0*/  IMAD.MOV.U32 R33, RZ, RZ, R243 ;  /* 0x000000ffff217224 */ /* 0x000fe400078e00f3 */
[C---:B------:R-:W-:Y:S03]  /*85c0*/  HMMA.16816.F32 R20, R28.reuse, R132, R20 ;  /* 0x000000841c14723c */ /* 0x040fe60000001814 */
[----:B------:R-:W-:Y:S01]  /*85d0*/  RED.E.ADD.F32.FTZ.RN.STRONG.GPU [R32.64], R4 ;  /* 0x000000042000798e */ /* 0x000fe2000c10e78e */
[----:B------:R-:W-:Y:S02]  /*85e0*/  IMAD R0, R0, 0x30, RZ ;  /* 0x0000003000007824 */ /* 0x000fe400078e02ff */
[----:B------:R-:W-:Y:S02]  /*85f0*/  IMAD R148, R148, c[0x0][0x1c0], RZ ;  /* 0x0000700094947a24 */ /* 0x000fe400078e02ff */
[----:B------:R-:W-:Y:S04]  /*8600*/  HMMA.16816.F32 R24, R28, R134, R24 ;  /* 0x000000861c18723c */ /* 0x000fe80000001818 */
[----:B------:R-:W-:Y:S01]  /*8610*/  IMAD R148, R148, 0x38, RZ ;  /* 0x0000003894947824 */ /* 0x000fe200078e02ff */
[----:B--2---:R1:W-:Y:S04]  /*8620*/  @P0 STL [R1+0x28], R140 ;  /* 0x0000288c01000387 */ /* 0x0043e80000100800 */
[----:B---3--:R2:W-:Y:S04]  /*8630*/  @P0 STL [R1+0x2c], R141 ;  /* 0x00002c8d01000387 */ /* 0x0085e80000100800 */
[----:B------:R-:W3:Y:S04]  /*8640*/  LDL R139, [R1+0x44] ;  /* 0x00004400018b7983 */ /* 0x000ee80000100800 */
[----:B------:R-:W3:Y:S04]  /*8650*/  LDL R138, [R1+0x4c] ;  /* 0x00004c00018a7983 */ /* 0x000ee80000100800 */
[----:B----4-:R4:W-:Y:S04]  /*8660*/  @P0 STL [R1+0x24], R145 ;  /* 0x0000249101000387 */ /* 0x0109e80000100800 */
[----:B-----5:R5:W-:Y:S01]  /*8670*/  @P0 STL [R1+0x20], R146 ;  /* 0x0000209201000387 */ /* 0x020be20000100800 */
[----:B-1----:R-:W-:Y:S04]  /*8680*/  IMAD.MOV.U32 R140, RZ, RZ, c[0x0][0x22c] ;  /* 0x00008b00ff8c7624 */ /* 0x002fe800078e00ff */
[----:B------:R-:W-:Y:S02]  /*8690*/  IMAD R140, R140, c[0x0][0x1c0], RZ ;  /* 0x000070008c8c7a24 */ /* 0x000fe400078e02ff */
[----:B--2---:R-:W-:Y:S02]  /*86a0*/  IMAD.MOV.U32 R141, RZ, RZ, c[0x0][0x22c] ;  /* 0x00008b00ff8d7624 */ /* 0x004fe400078e00ff */
[----:B------:R-:W-:Y:S02]  /*86b0*/  IMAD.SHL.U32 R140, R140, 0x8, RZ ;  /* 0x000000088c8c7824 */ /* 0x000fe400078e00ff */
[----:B------:R-:W-:Y:S03]  /*86c0*/  IMAD R141, R141, c[0x0][0x1c0], RZ ;  /* 0x000070008d8d7a24 */ /* 0x000fe600078e02ff */
[CC--:B------:R-:W-:Y:S01]  /*86d0*/  LEA R34, P1, R140.reuse, R32.reuse, 0x2 ;  /* 0x000000208c227211 */ /* 0x0c0fe200078210ff */
[----:B------:R-:W-:Y:S02]  /*86e0*/  IMAD.SHL.U32 R141, R141, 0x10, RZ ;  /* 0x000000108d8d7824 */ /* 0x000fe400078e00ff */
[----:B----4-:R-:W-:Y:S01]  /*86f0*/  IMAD.MOV.U32 R145, RZ, RZ, c[0x0][0x22c] ;  /* 0x00008b00ff917624 */ /* 0x010fe200078e00ff */
[-C--:B------:R-:W-:Y:S02]  /*8700*/  LEA.HI.X.SX32 R35, R140, R33.reuse, 0x2, P1 ;  /* 0x000000218c237211 */ /* 0x080fe400008f16ff */
[-C--:B------:R-:W-:Y:S01]  /*8710*/  LEA R136, P0, R141, R32.reuse, 0x2 ;  /* 0x000000208d887211 */ /* 0x080fe200078010ff */
[----:B-----5:R-:W-:Y:S01]  /*8720*/  IMAD.MOV.U32 R146, RZ, RZ, c[0x0][0x22c] ;  /* 0x00008b00ff927624 */ /* 0x020fe200078e00ff */
[-C--:B------:R-:W-:Y:S01]  /*8730*/  LEA R132, P1, R147, R32.reuse, 0x2 ;  /* 0x0000002093847211 */ /* 0x080fe200078210ff */
[----:B------:R1:W-:Y:S01]  /*8740*/  RED.E.ADD.F32.FTZ.RN.STRONG.GPU [R34.64], R5 ;  /* 0x000000052200798e */ /* 0x0003e2000c10e78e */
[-C--:B------:R-:W-:Y:S01]  /*8750*/  LEA.HI.X.SX32 R137, R141, R33.reuse, 0x2, P0 ;  /* 0x000000218d897211 */ /* 0x080fe200000f16ff */
[----:B------:R-:W-:Y:S01]  /*8760*/  IMAD R146, R146, c[0x0][0x1c0], RZ ;  /* 0x0000700092927a24 */ /* 0x000fe200078e02ff */
[-C--:B------:R-:W-:Y:S01]  /*8770*/  LEA.HI.X.SX32 R133, R147, R33.reuse, 0x2, P1 ;  /* 0x0000002193857211 */ /* 0x080fe200008f16ff */
[----:B------:R-:W-:Y:S01]  /*8780*/  IMAD R145, R145, c[0x0][0x1c0], RZ ;  /* 0x0000700091917a24 */ /* 0x000fe200078e02ff */
[-C--:B------:R-:W-:Y:S01]  /*8790*/  LEA R4, P1, R0, R32.reuse, 0x2 ;  /* 0x0000002000047211 */ /* 0x080fe200078210ff */
[----:B------:R2:W-:Y:S01]  /*87a0*/  RED.E.ADD.F32.FTZ.RN.STRONG.GPU [R136.64], R6 ;  /* 0x000000068800798e */ /* 0x0005e2000c10e78e */
[----:B------:R-:W-:Y:S01]  /*87b0*/  IMAD.SHL.U32 R146, R146, 0x20, RZ ;  /* 0x0000002092927824 */ /* 0x000fe200078e00ff */
[----:B------:R-:W-:Y:S01]  /*87c0*/  IADD3 R134, R141, 0x40, RZ ;  /* 0x000000408d867810 */ /* 0x000fe20007ffe0ff */
[----:B------:R-:W-:Y:S01]  /*87d0*/  IMAD R145, R145, 0x28, RZ ;  /* 0x0000002891917824 */ /* 0x000fe200078e02ff */
[----:B------:R4:W-:Y:S01]  /*87e0*/  RED.E.ADD.F32.FTZ.RN.STRONG.GPU [R132.64], R7 ;  /* 0x000000078400798e */ /* 0x0009e2000c10e78e */
[----:B------:R-:W-:Y:S01]  /*87f0*/  IMAD.MOV.U32 R147, RZ, RZ, c[0x0][0x22c] ;  /* 0x00008b00ff937624 */ /* 0x000fe200078e00ff */
[CC--:B------:R-:W-:Y:S02]  /*8800*/  LEA R30, P0, R146.reuse, R32.reuse, 0x2 ;  /* 0x00000020921e7211 */ /* 0x0c0fe400078010ff */
[-C--:B------:R-:W-:Y:S01]  /*8810*/  LEA R28, P2, R145, R32.reuse, 0x2 ;  /* 0x00000020911c7211 */ /* 0x080fe200078410ff */
[----:B------:R-:W-:Y:S01]  /*8820*/  IMAD R147, R147, c[0x0][0x1c0], RZ ;  /* 0x0000700093937a24 */ /* 0x000fe200078e02ff */
[-C--:B------:R-:W-:Y:S01]  /*8830*/  LEA.HI.X.SX32 R31, R146, R33.reuse, 0x2, P0 ;  /* 0x00000021921f7211 */ /* 0x080fe200000f16ff */
[----:B------:R-:W-:Y:S01]  /*8840*/  IMAD.MOV.U32 R146, RZ, RZ, c[0x0][0x22c] ;  /* 0x00008b00ff927624 */ /* 0x000fe200078e00ff */
[-C--:B------:R-:W-:Y:S01]  /*8850*/  LEA.HI.X.SX32 R29, R145, R33.reuse, 0x2, P2 ;  /* 0x00000021911d7211 */ /* 0x080fe200010f16ff */
[----:B------:R-:W-:Y:S02]  /*8860*/  IMAD.MOV.U32 R145, RZ, RZ, c[0x0][0x22c] ;  /* 0x00008b00ff917624 */ /* 0x000fe400078e00ff */
[----:B------:R5:W-:Y:S01]  /*8870*/  RED.E.ADD.F32.FTZ.RN.STRONG.GPU [R30.64], R8 ;  /* 0x000000081e00798e */ /* 0x000be2000c10e78e */
[----:B------:R-:W-:Y:S02]  /*8880*/  IMAD.SHL.U32 R147, R147, 0x10, RZ ;  /* 0x0000001093937824 */ /* 0x000fe400078e00ff */
[----:B------:R-:W-:Y:S01]  /*8890*/  IMAD R145, R145, c[0x0][0x1c0], RZ ;  /* 0x0000700091917a24 */ /* 0x000fe200078e02ff */
[----:B------:R5:W-:Y:S01]  /*88a0*/  RED.E.ADD.F32.FTZ.RN.STRONG.GPU [R28.64], R9 ;  /* 0x000000091c00798e */ /* 0x000be2000c10e78e */
[----:B------:R-:W-:Y:S01]  /*88b0*/  IMAD R146, R146, c[0x0][0x1c0], RZ ;  /* 0x0000700092927a24 */ /* 0x000fe200078e02ff */
[-C--:B-1----:R-:W-:Y:S01]  /*88c0*/  LEA.HI.X.SX32 R5, R0, R33.reuse, 0x2, P1 ;  /* 0x0000002100057211 */ /* 0x082fe200008f16ff */
[----:B------:R-:W-:Y:S01]  /*88d0*/  IMAD.SHL.U32 R145, R145, 0x10, RZ ;  /* 0x0000001091917824 */ /* 0x000fe200078e00ff */
[----:B------:R-:W3:Y:S01]  /*88e0*/  LDL R0, [R1+0x48] ;  /* 0x0000480001007983 */ /* 0x000ee20000100800 */
[----:B------:R-:W-:Y:S01]  /*88f0*/  IADD3 R143, R147, 0x20, RZ ;  /* 0x00000020938f7810 */ /* 0x000fe20007ffe0ff */
[----:B------:R-:W-:Y:S02]  /*8900*/  IMAD.SHL.U32 R146, R146, 0x8, RZ ;  /* 0x0000000892927824 */ /* 0x000fe400078e00ff */
[----:B------:R1:W-:Y:S01]  /*8910*/  RED.E.ADD.F32.FTZ.RN.STRONG.GPU [R4.64], R10 ;  /* 0x0000000a0400798e */ /* 0x0003e2000c10e78e */
[-C--:B--2---:R-:W-:Y:S01]  /*8920*/  LEA R6, P0, R148, R32.reuse, 0x2 ;  /* 0x0000002094067211 */ /* 0x084fe200078010ff */
[----:B------:R-:W-:Y:S01]  /*8930*/  IMAD.IADD R143, R146, 0x1, R143 ;  /* 0x00000001928f7824 */ /* 0x000fe200078e028f */
[----:B------:R-:W-:Y:S01]  /*8940*/  IADD3 R142, R145, 0x20, RZ ;  /* 0x00000020918e7810 */ /* 0x000fe20007ffe0ff */
[----:B----4-:R-:W2:Y:S01]  /*8950*/  LDL R132, [R1+0x40] ;  /* 0x0000400001847983 */ /* 0x010ea20000100800 */
[-C--:B------:R-:W-:Y:S01]  /*8960*/  LEA.HI.X.SX32 R7, R148, R33.reuse, 0x2, P0 ;  /* 0x0000002194077211 */ /* 0x080fe200000f16ff */
[C---:B------:R-:W-:Y:S01]  /*8970*/  IMAD.IADD R143, R146.reuse, 0x1, R143 ;  /* 0x00000001928f7824 */ /* 0x040fe200078e028f */
[----:B------:R-:W-:Y:S02]  /*8980*/  IADD3 R145, R147, 0x20, RZ ;  /* 0x0000002093917810 */ /* 0x000fe40007ffe0ff */
[C---:B------:R-:W-:Y:S01]  /*8990*/  IADD3 R133, R141.reuse, 0x40, RZ ;  /* 0x000000408d857810 */ /* 0x040fe20007ffe0ff */
[----:B------:R4:W-:Y:S02]  /*89a0*/  RED.E.ADD.F32.FTZ.RN.STRONG.GPU [R6.64], R11 ;  /* 0x0000000b0600798e */ /* 0x0009e4000c10e78e */
[----:B------:R-:W-:Y:S02]  /*89b0*/  IMAD.IADD R145, R146, 0x1, R145 ;  /* 0x0000000192917824 */ /* 0x000fe400078e0291 */
[----:B------:R4:W-:Y:S01]  /*89c0*/  RED.E.ADD.F32.FTZ.RN.STRONG.GPU [R32.64+0x80], R12 ;  /* 0x0000800c2000798e */ /* 0x0009e2000c10e78e */
[C---:B-----5:R-:W-:Y:S01]  /*89d0*/  IADD3 R31, R141.reuse, 0x40, RZ ;  /* 0x000000408d1f7810 */ /* 0x060fe20007ffe0ff */
[C---:B------:R-:W-:Y:S01]  /*89e0*/  IMAD.IADD R133, R140.reuse, 0x1, R133 ;  /* 0x000000018c857824 */ /* 0x040fe200078e0285 */
[----:B------:R-:W-:Y:S01]  /*89f0*/  IADD3 R30, R141, 0x40, RZ ;  /* 0x000000408d1e7810 */ /* 0x000fe20007ffe0ff */
[----:B------:R5:W-:Y:S01]  /*8a00*/  RED.E.ADD.F32.FTZ.RN.STRONG.GPU [R34.64+0x80], R13 ;  /* 0x0000800d2200798e */ /* 0x000be2000c10e78e */
[CC--:B------:R-:W-:Y:S01]  /*8a10*/  LEA R28, P1, R145.reuse, R32.reuse, 0x2 ;  /* 0x00000020911c7211 */ /* 0x0c0fe200078210ff */
[C---:B------:R-:W-:Y:S02]  /*8a20*/  IMAD.IADD R31, R140.reuse, 0x1, R31 ;  /* 0x000000018c1f7824 */ /* 0x040fe400078e021f */
[C---:B------:R-:W-:Y:S01]  /*8a30*/  IMAD.IADD R30, R140.reuse, 0x1, R30 ;  /* 0x000000018c1e7824 */ /* 0x040fe200078e021e */
[-C--:B------:R-:W-:Y:S01]  /*8a40*/  LEA.HI.X.SX32 R29, R145, R33.reuse, 0x2, P1 ;  /* 0x00000021911d7211 */ /* 0x080fe200008f16ff */
[C---:B------:R-:W-:Y:S02]  /*8a50*/  IMAD.IADD R133, R140.reuse, 0x1, R133 ;  /* 0x000000018c857824 */ /* 0x040fe400078e0285 */
[----:B------:R-:W-:Y:S01]  /*8a60*/  IMAD.IADD R30, R140, 0x1, R30 ;  /* 0x000000018c1e7824 */ /* 0x000fe200078e021e */
[-C--:B-1----:R-:W-:Y:S01]  /*8a70*/  LEA R4, P0, R142, R32.reuse, 0x2 ;  /* 0x000000208e047211 */ /* 0x082fe200078010ff */
[----:B------:R-:W-:Y:S03]  /*8a80*/  IMAD.IADD R133, R140, 0x1, R133 ;  /* 0x000000018c857824 */ /* 0x000fe600078e0285 */
[-C--:B------:R-:W-:Y:S02]  /*8a90*/  LEA.HI.X.SX32 R5, R142, R33.reuse, 0x2, P0 ;  /* 0x000000218e057211 */ /* 0x080fe400000f16ff */
[----:B------:R-:W-:Y:S02]  /*8aa0*/  IADD3 R142, R147, 0x20, RZ ;  /* 0x00000020938e7810 */ /* 0x000fe40007ffe0ff */
[CC--:B------:R-:W-:Y:S01]  /*8ab0*/  LEA R10, P0, R143.reuse, R32.reuse, 0x2 ;  /* 0x000000208f0a7211 */ /* 0x0c0fe200078010ff */
[----:B------:R1:W-:Y:S02]  /*8ac0*/  RED.E.ADD.F32.FTZ.RN.STRONG.GPU [R4.64], R14 ;  /* 0x0000000e0400798e */ /* 0x0003e4000c10e78e */
[C---:B------:R-:W-:Y:S01]  /*8ad0*/  IMAD.IADD R142, R146.reuse, 0x1, R142 ;  /* 0x00000001928e7824 */ /* 0x040fe200078e028e */
[-C--:B----4-:R-:W-:Y:S01]  /*8ae0*/  LEA.HI.X.SX32 R11, R143, R33.reuse, 0x2, P0 ;  /* 0x000000218f0b7211 */ /* 0x090fe200000f16ff */
[----:B------:R4:W-:Y:S01]  /*8af0*/  RED.E.ADD.F32.FTZ.RN.STRONG.GPU [R28.64], R15 ;  /* 0x0000000f1c00798e */ /* 0x0009e2000c10e78e */
[CC--:B------:R-:W-:Y:S01]  /*8b00*/  LEA R12, P4, R31.reuse, R32.reuse, 0x2 ;  /* 0x000000201f0c7211 */ /* 0x0c0fe200078810ff */
[C---:B------:R-:W-:Y:S02]  /*8b10*/  IMAD.IADD R142, R146.reuse, 0x1, R142 ;  /* 0x00000001928e7824 */ /* 0x040fe400078e028e */
[----:B------:R4:W-:Y:S01]  /*8b20*/  RED.E.ADD.F32.FTZ.RN.STRONG.GPU [R10.64], R16 ;  /* 0x000000100a00798e */ /* 0x0009e2000c10e78e */
[-C--:B-----5:R-:W-:Y:S01]  /*8b30*/  LEA.HI.X.SX32 R13, R31, R33.reuse, 0x2, P4 ;  /* 0x000000211f0d7211 */ /* 0x0a0fe200020f16ff */
[----:B------:R-:W-:Y:S05]  /*8b40*/  IMAD.IADD R142, R146, 0x1, R142 ;  /* 0x00000001928e7824 */ /* 0x000fea00078e028e */
[CC--:B------:R-:W-:Y:S04]  /*8b50*/  LEA R8, P2, R142.reuse, R32.reuse, 0x2 ;  /* 0x000000208e087211 */ /* 0x0c0fe800078410ff */
[-C--:B------:R-:W-:Y:S05]  /*8b60*/  LEA.HI.X.SX32 R9, R142, R33.reuse, 0x2, P2 ;  /* 0x000000218e097211 */ /* 0x080fea00010f16ff */
[----:B------:R5:W-:Y:S01]  /*8b70*/  RED.E.ADD.F32.FTZ.RN.STRONG.GPU [R8.64], R17 ;  /* 0x000000110800798e */ /* 0x000be2000c10e78e */
[CC--:B-1----:R-:W-:Y:S04]  /*8b80*/  LEA R14, P5, R134.reuse, R32.reuse, 0x2 ;  /* 0x00000020860e7211 */ /* 0x0c2fe800078a10ff */
[-C--:B----4-:R-:W-:Y:S02]  /*8b90*/  LEA.HI.X.SX32 R15, R134, R33.reuse, 0x2, P5 ;  /* 0x00000021860f7211 */ /* 0x090fe400028f16ff */
[CC--:B------:R-:W-:Y:S04]  /*8ba0*/  LEA R10, P3, R30.reuse, R32.reuse, 0x2 ;  /* 0x000000201e0a7211 */ /* 0x0c0fe800078610ff */
[-C--:B------:R-:W-:Y:S02]  /*8bb0*/  LEA.HI.X.SX32 R11, R30, R33.reuse, 0x2, P3 ;  /* 0x000000211e0b7211 */ /* 0x080fe400018f16ff */
[----:B------:R-:W-:Y:S01]  /*8bc0*/  LDSM.16.MT88.4 R28, [R3+0x2000] ;  /* 0x00200000031c783b */ /* 0x000fe20000004200 */
[CC--:B-----5:R-:W-:Y:S04]  /*8bd0*/  LEA R8, P2, R133.reuse, R32.reuse, 0x2 ;  /* 0x0000002085087211 */ /* 0x0e0fe800078410ff */
        /* <DEDUP_REMOVED lines=18> */
[CC--:B-1----:R-:W-:Y:S04]  /*8d00*/  LEA R4, P0, R0.reuse, R32.reuse, 0x2 ;  /* 0x0000002000047211 */ /* 0x0c2fe800078010ff */
[-C--:B------:R-:W-:Y:S02]  /*8d10*/  LEA.HI.X.SX32 R5, R0, R33.reuse, 0x2, P0 ;  /* 0x0000002100057211 */ /* 0x080fe400000f16ff */
[----:B------:R-:W-:Y:S02]  /*8d20*/  PLOP3.LUT P0, PT, PT, PT, UP2, 0x80, 0x0 ;  /* 0x000000000000781c */ /* 0x000fe40003f0f028 */
[C---:B--2---:R-:W-:Y:S02]  /*8d30*/  LEA R6, P1, R132.reuse, R32, 0x2 ;  /* 0x0000002084067211 */ /* 0x044fe400078210ff */
[C---:B------:R-:W-:Y:S02]  /*8d40*/  IADD3 R0, R3.reuse, -0x3000, RZ ;  /* 0xffffd00003007810 */ /* 0x040fe40007ffe0ff */
        /* <DEDUP_REMOVED lines=278> */
[----:B------:R-:W-:Y:S02]  /*9eb0*/  UIMAD UR7, UR22, UR7, UR8 ;  /* 0x00000007160772a4 */ /* 0x000fe4000f8e0208 */
[----:B------:R-:W-:Y:S02]  /*9ec0*/  USHF.R.S32.HI UR10, URZ, 0x1f, UR33 ;  /* 0x0000001f3f0a7899 */ /* 0x000fe40008011421 */
[----:B------:R-:W-:Y:S02]  /*9ed0*/  UIADD3 UR5, UR5, UR7, URZ ;  /* 0x0000000705057290 */ /* 0x000fe4000fffe03f */
[----:B------:R-:W-:-:S02]  /*9ee0*/  ULDC.64 UR8, c[0x0][0x388] ;  /* 0x0000e20000087ab9 */ /* 0x000fc40000000a00 */
[----:B------:R-:W-:Y:S02]  /*9ef0*/  UIMAD UR6, UR10, UR8, URZ ;  /* 0x000000080a0672a4 */ /* 0x000fe4000f8e023f */
[----:B------:R-:W-:Y:S02]  /*9f00*/  UIMAD.WIDE.U32 UR4, UR33, UR8, UR4 ;  /* 0x00000008210472a5 */ /* 0x000fe4000f8e0004 */
[----:B------:R-:W-:-:S04]  /*9f10*/  UIMAD UR6, UR33, UR9, UR6 ;  /* 0x00000009210672a4 */ /* 0x000fc8000f8e0206 */
[----:B------:R-:W-:Y:S02]  /*9f20*/  UIADD3 UR12, UR5, UR6, URZ ;  /* 0x00000006050c7290 */ /* 0x000fe4000fffe03f */
[----:B------:R-:W-:Y:S02]  /*9f30*/  UMOV UR11, UR4 ;  /* 0x00000004000b7c82 */ /* 0x000fe40008000000 */
.L_x_327:
        /* <DEDUP_REMOVED lines=10> */
[----:B------:R-:W-:Y:S02]  /*9fe0*/  UIMAD UR7, UR22, UR7, UR8 ;  /* 0x00000007160772a4 */ /* 0x000fe4000f8e0208 */
[----:B------:R-:W-:-:S02]  /*9ff0*/  USHF.R.S32.HI UR10, URZ, 0x1f, UR33 ;  /* 0x0000001f3f0a7899 */ /* 0x000fc40008011421 */
[----:B------:R-:W-:Y:S02]  /*a000*/  UIADD3 UR5, UR5, UR7, URZ ;  /* 0x0000000705057290 */ /* 0x000fe4000fffe03f */
[----:B------:R-:W-:Y:S02]  /*a010*/  ULDC.64 UR8, c[0x0][0x390] ;  /* 0x0000e40000087ab9 */ /* 0x000fe40000000a00 */
[----:B------:R-:W-:Y:S02]  /*a020*/  UIMAD UR6, UR10, UR8, URZ ;  /* 0x000000080a0672a4 */ /* 0x000fe4000f8e023f */
[----:B------:R-:W-:Y:S02]  /*a030*/  UIMAD.WIDE.U32 UR4, UR33, UR8, UR4 ;  /* 0x00000008210472a5 */ /* 0x000fe4000f8e0004 */
[----:B------:R-:W-:-:S04]  /*a040*/  UIMAD UR6, UR33, UR9, UR6 ;  /* 0x00000009210672a4 */ /* 0x000fc8000f8e0206 */
[----:B------:R-:W-:Y:S02]  /*a050*/  UIADD3 UR10, UR5, UR6, URZ ;  /* 0x00000006050a7290 */ /* 0x000fe4000fffe03f */
[----:B------:R-:W-:Y:S02]  /*a060*/  UMOV UR9, UR4 ;  /* 0x0000000400097c82 */ /* 0x000fe40008000000 */
.L_x_328:
        /* <DEDUP_REMOVED lines=55> */
.L_x_330:
[----:B------:R-:W-:Y:S05]  /*a3e0*/  BSYNC B0 ;  /* 0x0000000000007941 */ /* 0x000fea0003800000 */
.L_x_329:
        /* <DEDUP_REMOVED lines=20> */
.L_x_332:
[----:B------:R-:W-:Y:S05]  /*a530*/  BSYNC B0 ;  /* 0x0000000000007941 */ /* 0x000fea0003800000 */
.L_x_331:
        /* <DEDUP_REMOVED lines=29> */
.L_x_334:
[----:B------:R-:W-:Y:S05]  /*a710*/  BSYNC B0 ;  /* 0x0000000000007941 */ /* 0x000fea0003800000 */
.L_x_333:
        /* <DEDUP_REMOVED lines=16> */
.L_x_310:
[----:B------:R-:W-:Y:S05]  /*a820*/  BSYNC B1 ;  /* 0x0000000000017941 */ /* 0x000fea0003800000 */
.L_x_296:
        /* <DEDUP_REMOVED lines=11> */
.L_x_335:
[----:B------:R-:W-:Y:S05]  /*a8e0*/  EXIT ;  /* 0x000000000000794d */ /* 0x000fea0003800000 */
.L_x_337:
        /* <DEDUP_REMOVED lines=9> */
.L_x_675:


//--------------------- .text._ZN5flash44flash_bwd_dq_dk_dv_loop_seqk_parallel_kernelI23Flash_bwd_kernel_traitsILi96ELi64ELi128ELi8ELi2ELi4ELi4ELb1ELb0EN7cutlass6half_tE19Flash_kernel_traitsILi96ELi64ELi128ELi8ES3_EELb0ELb1ELb0ELb1ELb0ELb0ELb1EEEvNS_16Flash_bwd_paramsE --------------------------
	.section	.text._ZN5flash44flash_bwd_dq_dk_dv_loop_seqk_parallel_kernelI23Flash_bwd_kernel_traitsILi96ELi64ELi128ELi8ELi2ELi4ELi4ELb1ELb0EN7cutlass6half_tE19Flash_kernel_traitsILi96ELi64ELi128ELi8ES3_EELb0ELb1ELb0ELb1ELb0ELb0ELb1EEEvNS_16Flash_bwd_paramsE,"ax",@progbits
	.sectioninfo	@"SHI_REGISTERS=255"
	.align	128
        .global         _ZN5flash44flash_bwd_dq_dk_dv_loop_seqk_parallel_kernelI23Flash_bwd_kernel_traitsILi96ELi64ELi128ELi8ELi2ELi4ELi4ELb1ELb0EN7cutlass6half_tE19Flash_kernel_traitsILi96ELi64ELi128ELi8ES3_EELb0ELb1ELb0ELb1ELb0ELb0ELb1EEEvNS_16Flash_bwd_paramsE
        .type           _ZN5flash44flash_bwd_dq_dk_dv_loop_seqk_parallel_kernelI23Flash_bwd_kernel_traitsILi96ELi64ELi128ELi8ELi2ELi4ELi4ELb1ELb0EN7cutlass6half_tE19Flash_kernel_traitsILi96ELi64ELi128ELi8ES3_EELb0ELb1ELb0ELb1ELb0ELb0ELb1EEEvNS_16Flash_bwd_paramsE,@function
        .size           _ZN5flash44flash_bwd_dq_dk_dv_loop_seqk_parallel_kernelI23Flash_bwd_kernel_traitsILi96ELi64ELi128ELi8ELi2ELi4ELi4ELb1ELb0EN7cutlass6half_tE19Flash_kernel_traitsILi96ELi64ELi128ELi8ES3_EELb0ELb1ELb0ELb1ELb0ELb0ELb1EEEvNS_16Flash_bwd_paramsE,(.L_x_676 - _ZN5flash44flash_bwd_dq_dk_dv_loop_seqk_parallel_kernelI23Flash_bwd_kernel_traitsILi96ELi64ELi128ELi8ELi2ELi4ELi4ELb1ELb0EN7cutlass6half_tE19Flash_kernel_traitsILi96ELi64ELi128ELi8ES3_EELb0ELb1ELb0ELb1ELb0ELb0ELb1EEEvNS_16Flash_bwd_paramsE)
        .other          _ZN5flash44flash_bwd_dq_dk_dv_loop_seqk_parallel_kernelI23Flash_bwd_kernel_traitsILi96ELi64ELi128ELi8ELi2ELi4ELi4ELb1ELb0EN7cutlass6half_tE19Flash_kernel_traitsILi96ELi64ELi128ELi8ES3_EELb0ELb1ELb0ELb1ELb0ELb0ELb1EEEvNS_16Flash_bwd_paramsE,@"STO_CUDA_ENTRY STV_DEFAULT"
_ZN5flash44flash_bwd_dq_dk_dv_loop_seqk_parallel_kernelI23Flash_bwd_kernel_traitsILi96ELi64ELi128ELi8ELi2ELi4ELi4ELb1ELb0EN7cutlass6half_tE19Flash_kernel_traitsILi96ELi64ELi128ELi8ES3_EELb0ELb1ELb0ELb1ELb0ELb0ELb1EEEvNS_16Flash_bwd_paramsE:
.text._ZN5flash44flash_bwd_dq_dk_dv_loop_seqk_parallel_kernelI23Flash_bwd_kernel_traitsILi96ELi64ELi128ELi8ELi2ELi4ELi4ELb1ELb0EN7cutlass6half_tE19Flash_kernel_traitsILi96ELi64ELi128ELi8ES3_EELb0ELb1ELb0ELb1ELb0ELb0ELb1EEEvNS_16Flash_bwd_paramsE:
        /* <DEDUP_REMOVED lines=85> */
[----:B------:R-:W-:Y:S01]  /*0550*/  STL [R1], R24 ;  /* 0x0000001801007387 */ /* 0x000fe20000100800 */
        /* <DEDUP_REMOVED lines=146> */
.L_x_379:
        /* <DEDUP_REMOVED lines=53> */
.L_x_338:
        /* <DEDUP_REMOVED lines=59> */
.L_x_340:
        /* <DEDUP_REMOVED lines=18> */
.L_x_341:
        /* <DEDUP_REMOVED lines=11> */
[----:B------:R-:W-:Y:S02]  /*1750*/  @!UP2 UIMAD UR9, UR39, UR4, URZ ;  /* 0x000000042709a2a4 */ /* 0x000fe4000f8e023f */
[----:B------:R-:W-:Y:S02]  /*1760*/  ULDC.64 UR10, c[0x0][0x3d8] ;  /* 0x0000f600000a7ab9 */ /* 0x000fe40000000a00 */
        /* <DEDUP_REMOVED lines=16> */
[----:B------:R-:W-:Y:S01]  /*1870*/  UIMAD.WIDE.U32 UR4, UR60, UR10, URZ ;  /* 0x0000000a3c0472a5 */ /* 0x000fe2000f8e003f */
[----:B-1----:R-:W-:-:S03]  /*1880*/  IMAD.MOV R0, RZ, RZ, -R5 ;  /* 0x000000ffff007224 */ /* 0x002fc600078e0a05 */
[----:B------:R-:W-:Y:S01]  /*1890*/  USEL UR16, UR4, URZ, UP6 ;  /* 0x0000003f04107287 */ /* 0x000fe2000b000000 */
[----:B------:R-:W-:Y:S01]  /*18a0*/  IMAD.MOV.U32 R4, RZ, RZ, RZ ;  /* 0x000000ffff047224 */ /* 0x000fe200078e00ff */
[----:B------:R-:W-:Y:S01]  /*18b0*/  USHF.L.U64.HI UR4, UR31, 0x7, UR39 ;  /* 0x000000071f047899 */ /* 0x000fe20008010227 */
[----:B------:R-:W-:Y:S01]  /*18c0*/  IMAD R0, R0, R6, RZ ;  /* 0x0000000600007224 */ /* 0x000fe200078e02ff */
[----:B------:R-:W-:Y:S02]  /*18d0*/  UIMAD UR11, UR60, UR11, UR5 ;  /* 0x0000000b3c0b72a4 */ /* 0x000fe4000f8e0205 */
[----:B------:R-:W-:Y:S01]  /*18e0*/  USEL UR5, UR4, URZ, UP1 ;  /* 0x0000003f04057287 */ /* 0x000fe20008800000 */
[----:B------:R-:W-:Y:S01]  /*18f0*/  IMAD.HI.U32 R0, R5, R0, R4 ;  /* 0x0000000005007227 */ /* 0x000fe200078e0004 */
[----:B------:R-:W-:Y:S02]  /*1900*/  USEL UR4, UR12, URZ, UP1 ;  /* 0x0000003f0c047287 */ /* 0x000fe40008800000 */
[----:B------:R-:W-:-:S02]  /*1910*/  USEL UR11, UR11, URZ, UP6 ;  /* 0x0000003f0b0b7287 */ /* 0x000fc4000b000000 */
[----:B------:R-:W-:Y:S01]  /*1920*/  UIADD3 UR4, UP1, UR18, UR4, URZ ;  /* 0x0000000412047290 */ /* 0x000fe2000ff3e03f */
[----:B------:R-:W-:Y:S01]  /*1930*/  IMAD.HI.U32 R0, R0, R3, RZ ;  /* 0x0000000300007227 */ /* 0x000fe200078e00ff */
[----:B------:R-:W-:Y:S02]  /*1940*/  ULDC UR12, c[0x0][0x234] ;  /* 0x00008d00000c7ab9 */ /* 0x000fe40000000800 */
[----:B------:R-:W-:Y:S01]  /*1950*/  UIADD3.X UR9, UR29, UR5, URZ, UP1, !UPT ;  /* 0x000000051d097290 */ /* 0x000fe20008ffe43f */
[----:B------:R-:W-:Y:S01]  /*1960*/  IMAD.MOV R4, RZ, RZ, -R0 ;  /* 0x000000ffff047224 */ /* 0x000fe200078e0a00 */
[----:B------:R-:W-:-:S03]  /*1970*/  UIMAD UR5, UR37, UR4, URZ ;  /* 0x00000004250572a4 */ /* 0x000fc6000f8e023f */
[C---:B------:R-:W-:Y:S01]  /*1980*/  IMAD R3, R6.reuse, R4, R3 ;  /* 0x0000000406037224 */ /* 0x040fe200078e0203 */
[----:B------:R-:W-:Y:S02]  /*1990*/  UIMAD UR9, UR36, UR9, UR5 ;  /* 0x00000009240972a4 */ /* 0x000fe4000f8e0205 */
[----:B------:R-:W-:Y:S02]  /*19a0*/  @UP5 USEL UR5, UR54, UR15, !UP2 ;  /* 0x0000000f36055287 */ /* 0x000fe4000d000000 */
[----:B------:R-:W-:Y:S02]  /*19b0*/  ISETP.GT.U32.AND P0, PT, R6, R3, PT ;  /* 0x000000030600720c */ /* 0x000fe40003f04070 */
[----:B------:R-:W-:Y:S02]  /*19c0*/  @UP5 UIMAD UR14, UR35, UR12, UR5 ;  /* 0x0000000c230e52a4 */ /* 0x000fe4000f8e0205 */
[----:B------:R-:W-:-:S04]  /*19d0*/  UIMAD.WIDE.U32 UR4, UR36, UR4, URZ ;  /* 0x00000004240472a5 */ /* 0x000fc8000f8e003f */
[----:B------:R-:W-:Y:S02]  /*19e0*/  UIADD3 UR10, UR5, UR9, URZ ;  /* 0x00000009050a7290 */ /* 0x000fe4000fffe03f */
[----:B------:R-:W-:-:S03]  /*19f0*/  @!UP5 UMOV UR14, UR49 ;  /* 0x00000031000edc82 */ /* 0x000fc60008000000 */
[----:B------:R-:W-:Y:S01]  /*1a00*/  @!P0 IMAD.IADD R3, R3, 0x1, -R6 ;  /* 0x0000000103038824 */ /* 0x000fe200078e0a06 */
[----:B------:R-:W-:Y:S02]  /*1a10*/  @!P0 IADD3 R0, R0, 0x1, RZ ;  /* 0x0000000100008810 */ /* 0x000fe40007ffe0ff */
[----:B------:R-:W-:Y:S02]  /*1a20*/  ISETP.LE.AND P0, PT, RZ, UR56, PT ;  /* 0x00000038ff007c0c */ /* 0x000fe4000bf03270 */
        /* <DEDUP_REMOVED lines=13> */
.L_x_342:
[----:B------:R-:W-:Y:S02]  /*1b00*/  UMOV UR12, UR50 ;  /* 0x00000032000c7c82 */ /* 0x000fe40008000000 */
.L_x_343:
[----:B------:R-:W2:Y:S04]  /*1b10*/  LDL.64 R4, [R1] ;  /* 0x0000000001047983 */ /* 0x000ea80000100a00 */
[----:B------:R1:W3:Y:S01]  /*1b20*/  LDL.64 R20, [R1] ;  /* 0x0000000001147983 */ /* 0x0002e20000100a00 */
[----:B------:R-:W-:Y:S01]  /*1b30*/  UIADD3 UR4, UP4, UP3, UR4, UR41, UR47 ;  /* 0x0000002904047290 */ /* 0x000fe2000fb9e02f */
[----:B------:R-:W-:Y:S02]  /*1b40*/  BSSY B1, `(.L_x_339) ;  /* 0x0000857000017945 */ /* 0x000fe40003800000 */
[----:B------:R-:W4:Y:S01]  /*1b50*/  S2R R10, SR_TID.X ;  /* 0x00000000000a7919 */ /* 0x000f220000002100 */
[----:B------:R-:W-:-:S02]  /*1b60*/  UIADD3 UR15, UP2, UP1, UR16, UR4, UR19 ;  /* 0x00000004100f7290 */ /* 0x000fc4000f95e013 */
[----:B------:R-:W-:Y:S02]  /*1b70*/  UIADD3.X UR4, UR10, UR48, UR53, UP4, UP3 ;  /* 0x000000300a047290 */ /* 0x000fe4000a7e6435 */
[----:B------:R-:W-:Y:S02]  /*1b80*/  ULDC UR19, c[0x0][0x2e8] ;  /* 0x0000ba0000137ab9 */ /* 0x000fe40000000800 */
[----:B------:R-:W-:Y:S02]  /*1b90*/  UIADD3.X UR11, UR11, UR4, UR13, UP2, UP1 ;  /* 0x000000040b0b7290 */ /* 0x000fe400097e240d */
[----:B------:R-:W-:Y:S02]  /*1ba0*/  UIADD3 UR10, UR18, UR12, URZ ;  /* 0x0000000c120a7290 */ /* 0x000fe4000fffe03f */
        /* <DEDUP_REMOVED lines=34> */
[----:B------:R-:W-:Y:S01]  /*1dd0*/  IMAD.U32 R0, RZ, RZ, UR18 ;  /* 0x00000012ff007e24 */ /* 0x000fe2000f8e00ff */
[----:B------:R-:W-:-:S03]  /*1de0*/  UIADD3 UR18, UR18, UR14, URZ ;  /* 0x0000000e12127290 */ /* 0x000fc6000fffe03f */
        /* <DEDUP_REMOVED lines=9> */
[----:B------:R-:W-:Y:S02]  /*1e80*/  IMAD.IADD R7, R10, 0x1, -R7 ;  /* 0x000000010a077824 */ /* 0x000fe400078e0a07 */
[----:B------:R-:W-:Y:S02]  /*1e90*/  IMAD.U32 R10, RZ, RZ, UR35 ;  /* 0x00000023ff0a7e24 */ /* 0x000fe4000f8e00ff */
[----:B------:R-:W-:-:S05]  /*1ea0*/  IMAD R6, R6, UR46, R7 ;  /* 0x0000002e06067c24 */ /* 0x000fca000f8e0207 */
[----:B------:R-:W-:-:S04]  /*1eb0*/  IADD3 R0, P0, R6, UR15, RZ ;  /* 0x0000000f06007c10 */ /* 0x000fc8000ff1e0ff */
[----:B------:R-:W-:Y:S01]  /*1ec0*/  LEA.HI.X.SX32 R6, R6, UR11, 0x1, P0 ;  /* 0x0000000b06067c11 */ /* 0x000fe200080f0eff */
[----:B------:R-:W-:Y:S01]  /*1ed0*/  UIMAD.WIDE UR10, UR10, UR61, UR28 ;  /* 0x0000003d0a0a72a5 */ /* 0x000fe2000f8e021c */
[C---:B------:R-:W-:Y:S02]  /*1ee0*/  LEA R238, P0, R0.reuse, c[0x0][0x350], 0x2 ;  /* 0x0000d40000ee7a11 */ /* 0x040fe400078010ff */
[----:B------:R-:W-:Y:S02]  /*1ef0*/  ULDC.64 UR28, c[0x0][0x200] ;  /* 0x00008000001c7ab9 */ /* 0x000fe40000000a00 */
[----:B------:R-:W-:Y:S01]  /*1f00*/  LEA.HI.X R237, R0, c[0x0][0x354], R6, 0x2, P0 ;  /* 0x0000d50000ed7a11 */ /* 0x000fe200000f1406 */
[----:B------:R-:W-:Y:S01]  /*1f10*/  IMAD R0, R18, c[0x0][0x370], RZ ;  /* 0x0000dc0012007a24 */ /* 0x000fe200078e02ff */
[----:B------:R-:W-:Y:S01]  /*1f20*/  PLOP3.LUT P0, PT, PT, PT, UP1, 0x80, 0x0 ;  /* 0x000000000000781c */ /* 0x000fe20003f0f018 */
[----:B------:R-:W-:Y:S01]  /*1f30*/  IMAD.WIDE.U32 R6, R3, c[0x0][0x370], R4 ;  /* 0x0000dc0003067a25 */ /* 0x000fe200078e0004 */
[----:B------:R-:W-:-:S02]  /*1f40*/  UIMAD.WIDE UR18, UR18, UR61, UR28 ;  /* 0x0000003d121272a5 */ /* 0x000fc4000f8e021c */
[----:B------:R-:W-:Y:S01]  /*1f50*/  UMOV UR14, UR10 ;  /* 0x0000000a000e7c82 */ /* 0x000fe20008000000 */
[----:B------:R-:W-:Y:S01]  /*1f60*/  IMAD.WIDE.U32 R4, R10, c[0x0][0x1a8], R8 ;  /* 0x00006a000a047a25 */ /* 0x000fe200078e0008 */
[----:B------:R-:W-:-:S03]  /*1f70*/  LEA R242, P2, R6, c[0x0][0x330], 0x1 ;  /* 0x0000cc0006f27a11 */ /* 0x000fc600078408ff */
[----:B------:R-:W-:Y:S01]  /*1f80*/  IMAD R0, R3, c[0x0][0x374], R0 ;  /* 0x0000dd0003007a24 */ /* 0x000fe200078e0200 */
[----:B------:R-:W-:Y:S01]  /*1f90*/  IADD3 R5, R5, UR13, RZ ;  /* 0x0000000d05057c10 */ /* 0x000fe2000fffe0ff */
[----:B------:R-:W-:Y:S01]  /*1fa0*/  UMOV UR13, UR11 ;  /* 0x0000000b000d7c82 */ /* 0x000fe20008000000 */
[C---:B------:R-:W-:Y:S01]  /*1fb0*/  LEA R241, P3, R4.reuse, c[0x0][0x160], 0x1 ;  /* 0x0000580004f17a11 */ /* 0x040fe200078608ff */
[----:B------:R-:W-:Y:S01]  /*1fc0*/  IMAD.IADD R0, R7, 0x1, R0 ;  /* 0x0000000107007824 */ /* 0x000fe200078e0200 */
[----:B------:R-:W-:Y:S02]  /*1fd0*/  UMOV UR12, UR18 ;  /* 0x00000012000c7c82 */ /* 0x000fe40008000000 */
        /* <DEDUP_REMOVED lines=15> */
[----:B------:R-:W-:-:S02]  /*20d0*/  ULDC.64 UR12, c[0x0][0x388] ;  /* 0x0000e200000c7ab9 */ /* 0x000fc40000000a00 */
[----:B------:R-:W-:Y:S02]  /*20e0*/  UIADD3 UR5, UR5, UR11, URZ ;  /* 0x0000000b05057290 */ /* 0x000fe4000fffe03f */
[----:B------:R-:W-:Y:S02]  /*20f0*/  UIMAD UR9, UR39, UR12, URZ ;  /* 0x0000000c270972a4 */ /* 0x000fe4000f8e023f */
[----:B------:R-:W-:Y:S02]  /*2100*/  UIMAD.WIDE.U32 UR4, UR31, UR12, UR4 ;  /* 0x0000000c1f0472a5 */ /* 0x000fe4000f8e0004 */
[----:B------:R-:W-:-:S04]  /*2110*/  UIMAD UR9, UR31, UR13, UR9 ;  /* 0x0000000d1f0972a4 */ /* 0x000fc8000f8e0209 */
[----:B------:R-:W-:Y:S02]  /*2120*/  UIADD3 UR15, UR5, UR9, URZ ;  /* 0x00000009050f7290 */ /* 0x000fe4000fffe03f */
[----:B------:R-:W-:Y:S02]  /*2130*/  UMOV UR14, UR4 ;  /* 0x00000004000e7c82 */ /* 0x000fe40008000000 */
.L_x_345:
        /* <DEDUP_REMOVED lines=16> */
[----:B------:R-:W-:-:S03]  /*2240*/  UIADD3 UR11, UR5, UR9, URZ ;  /* 0x00000009050b7290 */ /* 0x000fc6000fffe03f */
[----:B------:R-:W-:Y:S02]  /*2250*/  UMOV UR9, UR4 ;  /* 0x0000000400097c82 */ /* 0x000fe40008000000 */
.L_x_346:
[----:B------:R1:W5:Y:S01]  /*2260*/  LDL R13, [R1+0x18] ;  /* 0x00001800010d7983 */ /* 0x0003620000100800 */
[----:B------:R-:W-:-:S03]  /*2270*/  ULDC.64 UR4, c[0x0][0x3a0] ;  /* 0x0000e80000047ab9 */ /* 0x000fc60000000a00 */
[----:B------:R1:W5:Y:S01]  /*2280*/  LDL R12, [R1+0x1c] ;  /* 0x00001c00010c7983 */ /* 0x0003620000100800 */
[----:B------:R-:W-:Y:S01]  /*2290*/  UIMAD UR4, UR20, UR4, URZ ;  /* 0x00000004140472a4 */ /* 0x000fe2000f8e023f */
[----:B------:R-:W-:Y:S01]  /*22a0*/  IMAD.U32 R11, RZ, RZ, UR25 ;  /* 0x00000019ff0b7e24 */ /* 0x000fe2000f8e00ff */
[----:B------:R-:W-:Y:S01]  /*22b0*/  UIMAD UR8, UR22, -0x80, UR8 ;  /* 0xffffff80160878a4 */ /* 0x000fe2000f8e0208 */
[----:B------:R-:W-:Y:S01]  /*22c0*/  BSSY B0, `(.L_x_347) ;  /* 0x000001c000007945 */ /* 0x000fe20003800000 */
[----:B------:R-:W-:Y:S01]  /*22d0*/  UIMAD UR4, UR25, UR5, UR4 ;  /* 0x00000005190472a4 */ /* 0x000fe2000f8e0204 */
[----:B------:R-:W-:-:S03]  /*22e0*/  IMAD.WIDE.U32 R4, R11, c[0x0][0x3a0], R20 ;  /* 0x0000e8000b047a25 */ /* 0x000fc600078e0014 */
[----:B------:R-:W-:Y:S02]  /*22f0*/  ISETP.GE.AND P4, PT, R3, UR8, PT ;  /* 0x0000000803007c0c */ /* 0x000fe4000bf86270 */
[----:B------:R-:W-:Y:S02]  /*2300*/  IADD3 R6, P0, R4, UR14, RZ ;  /* 0x0000000e04067c10 */ /* 0x000fe4000ff1e0ff */
[----:B------:R-:W-:Y:S01]  /*2310*/  MOV R0, UR4 ;  /* 0x0000000400007c02 */ /* 0x000fe20008000f00 */
[----:B------:R-:W-:Y:S02]  /*2320*/  ULDC.64 UR4, c[0x0][0x3b8] ;  /* 0x0000ee0000047ab9 */ /* 0x000fe40000000a00 */
[----:B------:R-:W-:Y:S01]  /*2330*/  UIMAD UR4, UR57, UR4, URZ ;  /* 0x00000004390472a4 */ /* 0x000fe2000f8e023f */
[----:B------:R-:W-:Y:S01]  /*2340*/  IADD3.X R7, R5, UR15, R0, P0, !PT ;  /* 0x0000000f05077c10 */ /* 0x000fe200087fe400 */
[----:B------:R-:W-:Y:S02]  /*2350*/  IMAD.U32 R0, RZ, RZ, UR35 ;  /* 0x00000023ff007e24 */ /* 0x000fe4000f8e00ff */
[----:B------:R-:W-:-:S02]  /*2360*/  UIMAD UR4, UR35, UR5, UR4 ;  /* 0x00000005230472a4 */ /* 0x000fc4000f8e0204 */
        /* <DEDUP_REMOVED lines=17> */
.L_x_348:
[----:B-1----:R-:W-:Y:S05]  /*2480*/  BSYNC B0 ;  /* 0x0000000000007941 */ /* 0x002fea0003800000 */
.L_x_347:
        /* <DEDUP_REMOVED lines=19> */
.L_x_350:
[----:B------:R-:W-:Y:S05]  /*25c0*/  BSYNC B0 ;  /* 0x0000000000007941 */ /* 0x000fea0003800000 */
.L_x_349:
        /* <DEDUP_REMOVED lines=29> */
.L_x_352:
[----:B------:R-:W-:Y:S05]  /*27a0*/  BSYNC B0 ;  /* 0x0000000000007941 */ /* 0x000fea0003800000 */
.L_x_351:
        /* <DEDUP_REMOVED lines=18> */
.L_x_344:
        /* <DEDUP_REMOVED lines=14> */
[----:B------:R-:W-:Y:S01]  /*29b0*/  ULOP3.LUT UR9, UR9, 0xfffffffe, URZ, 0xc0, !UPT ;  /* 0xfffffffe09097892 */ /* 0x000fe2000f8ec03f */
[----:B------:R-:W-:Y:S02]  /*29c0*/  IMAD R4, R16, c[0x0][0x1b8], RZ ;  /* 0x00006e0010047a24 */ /* 0x000fe400078e02ff */
[----:B------:R-:W-:Y:S01]  /*29d0*/  IADD3.X R7, R5, UR32, R7, P0, !PT ;  /* 0x0000002005077c10 */ /* 0x000fe200087fe407 */
[----:B------:R-:W-:Y:S01]  /*29e0*/  UIADD3 UR9, UR5, -UR9, URZ ;  /* 0x8000000905097290 */ /* 0x000fe2000fffe03f */
[----:B------:R-:W-:-:S03]  /*29f0*/  IMAD R4, R14, c[0x0][0x1bc], R4 ;  /* 0x00006f000e047a24 */ /* 0x000fc600078e0204 */
[----:B------:R-:W-:Y:S01]  /*2a00*/  IMAD.WIDE.U32 R6, R14, c[0x0][0x1b8], R6 ;  /* 0x00006e000e067a25 */ /* 0x000fe200078e0006 */
[----:B------:R-:W-:-:S04]  /*2a10*/  UISETP.NE.AND UP0, UPT, UR9, 0x1, UPT ;  /* 0x000000010900788c */ /* 0x000fc8000bf05270 */
        /* <DEDUP_REMOVED lines=43> */
.L_x_355:
[----:B------:R-:W-:Y:S05]  /*2cd0*/  BSYNC B0 ;  /* 0x0000000000007941 */ /* 0x000fea0003800000 */
.L_x_354:
        /* <DEDUP_REMOVED lines=41> */
.L_x_357:
[----:B------:R-:W-:Y:S05]  /*2f70*/  BSYNC B0 ;  /* 0x0000000000007941 */ /* 0x000fea0003800000 */
.L_x_356:
        /* <DEDUP_REMOVED lines=39> */
.L_x_359:
[----:B------:R-:W-:Y:S05]  /*31f0*/  BSYNC B0 ;  /* 0x0000000000007941 */ /* 0x000fea0003800000 */
.L_x_358:
        /* <DEDUP_REMOVED lines=19> */
.L_x_361:
        /* <DEDUP_REMOVED lines=36> */
.L_x_362:
[----:B------:R-:W-:Y:S05]  /*3570*/  BSYNC B0 ;  /* 0x0000000000007941 */ /* 0x000fea0003800000 */
.L_x_360:
        /* <DEDUP_REMOVED lines=81> */
.L_x_364:
[----:B------:R-:W-:Y:S05]  /*3a90*/  BSYNC B0 ;  /* 0x0000000000007941 */ /* 0x000fea0003800000 */
.L_x_363:
        /* <DEDUP_REMOVED lines=39> */
.L_x_366:
[----:B------:R-:W-:Y:S05]  /*3d10*/  BSYNC B0 ;  /* 0x0000000000007941 */ /* 0x000fea0003800000 */
.L_x_365:
        /* <DEDUP_REMOVED lines=18> */
[----:B---3--:R1:W3:Y:S01]  /*3e40*/  @P1 LDG.E R0, [R4.64] ;  /* 0x0000000604001981 */ /* 0x0082e2000c1e1900 */
[----:B------:R-:W3:Y:S01]  /*3e50*/  @P1 MUFU.RCP R3, c[0x0][0x238] ;  /* 0x00008e0000031b08 */ /* 0x000ee20000001000 */
[----:B------:R-:W-:Y:S01]  /*3e60*/  SHF.L.U32 R223, R231, 0x1, RZ ;  /* 0x00000001e7df7819 */ /* 0x000fe200000006ff */
[----:B------:R-:W-:Y:S01]  /*3e70*/  CS2R R126, SRZ ;  /* 0x00000000007e7805 */ /* 0x000fe2000001ff00 */
[----:B------:R-:W4:Y:S01]  /*3e80*/  LDSM.16.M88.4 R172, [R222+0xf000] ;  /* 0x00f00000deac783b */ /* 0x000f220000000200 */
        /* <DEDUP_REMOVED lines=20> */
[----:B-1----:R-:W-:Y:S01]  /*3fd0*/  IADD3 R4, R19, 0x1, RZ ;  /* 0x0000000113047810 */ /* 0x002fe20007ffe0ff */
[----:B------:R-:W-:Y:S01]  /*3fe0*/  CS2R R100, SRZ ;  /* 0x0000000000647805 */ /* 0x000fe2000001ff00 */
        /* <DEDUP_REMOVED lines=40> */
[----:B------:R-:W-:Y:S01]  /*4270*/  UMOV UR4, URZ ;  /* 0x0000003f00047c82 */ /* 0x000fe20008000000 */
[----:B---3--:R-:W-:Y:S01]  /*4280*/  @P1 FMUL.FTZ R0, R0, R3 ;  /* 0x0000000300001220 */ /* 0x008fe20000410000 */
[----:B------:R-:W-:-:S03]  /*4290*/  IADD3 R3, R229, 0x1800, RZ ;  /* 0x00001800e5037810 */ /* 0x000fc60007ffe0ff */
[----:B------:R3:W1:Y:S01]  /*42a0*/  @P1 R2UR UR9, R0 ;  /* 0x00000000000913c2 */ /* 0x00066200000e0000 */
[----:B------:R-:W-:-:S05]  /*42b0*/  SEL R3, R3, R229, !P0 ;  /* 0x000000e503037207 */ /* 0x000fca0004000000 */
[----:B------:R-:W-:Y:S01]  /*42c0*/  IMAD.SHL.U32 R3, R3, 0x2, RZ ;  /* 0x0000000203037824 */ /* 0x000fe200078e00ff */
[----:B---3--:R-:W-:Y:S01]  /*42d0*/  IADD3 R0, R231, 0x1800, RZ ;  /* 0x00001800e7007810 */ /* 0x008fe20007ffe0ff */
[----:B-1----:R-:W-:-:S03]  /*42e0*/  @UP1 UMOV UR4, UR9 ;  /* 0x0000000900041c82 */ /* 0x002fc60008000000 */
[----:B------:R-:W-:-:S05]  /*42f0*/  SEL R0, R0, R231, !P0 ;  /* 0x000000e700007207 */ /* 0x000fca0004000000 */
[----:B------:R-:W-:Y:S01]  /*4300*/  IMAD.SHL.U32 R220, R0, 0x2, RZ ;  /* 0x0000000200dc7824 */ /* 0x000fe200078e00ff */
[----:B------:R-:W-:-:S05]  /*4310*/  MOV R0, c[0x0][0x22c] ;  /* 0x00008b0000007a02 */ /* 0x000fca0000000f00 */
[----:B------:R-:W-:-:S04]  /*4320*/  IMAD R0, R0, c[0x0][0x1c0], RZ ;  /* 0x0000700000007a24 */ /* 0x000fc800078e02ff */
[C---:B------:R-:W-:Y:S02]  /*4330*/  IMAD.SHL.U32 R6, R0.reuse, 0x10, RZ ;  /* 0x0000001000067824 */ /* 0x040fe400078e00ff */
[----:B-----5:R-:W-:-:S03]  /*4340*/  IMAD.SHL.U32 R4, R0, 0x8, RZ ;  /* 0x0000000800047824 */ /* 0x020fc600078e00ff */
[C---:B------:R-:W-:Y:S02]  /*4350*/  IADD3 R5, R6.reuse, 0x20, RZ ;  /* 0x0000002006057810 */ /* 0x040fe40007ffe0ff */
[----:B------:R-:W-:Y:S02]  /*4360*/  IADD3 R0, R6, 0x40, RZ ;  /* 0x0000004006007810 */ /* 0x000fe40007ffe0ff */
[C---:B------:R-:W-:Y:S01]  /*4370*/  SHF.L.U64.HI R6, R19.reuse, 0x2, R17 ;  /* 0x0000000213067819 */ /* 0x040fe20000010211 */
[C---:B------:R-:W-:Y:S02]  /*4380*/  IMAD.IADD R5, R4.reuse, 0x1, R5 ;  /* 0x0000000104057824 */ /* 0x040fe400078e0205 */
[----:B------:R-:W-:Y:S02]  /*4390*/  IMAD.IADD R0, R4, 0x1, R0 ;  /* 0x0000000104007824 */ /* 0x000fe400078e0200 */
[----:B------:R1:W-:Y:S02]  /*43a0*/  STL [R1+0x40], R6 ;  /* 0x0000400601007387 */ /* 0x0003e40000100800 */
[----:B-1----:R-:W-:-:S05]  /*43b0*/  SHF.L.U32 R6, R19, 0x2, RZ ;  /* 0x0000000213067819 */ /* 0x002fca00000006ff */
[----:B------:R1:W-:Y:S02]  /*43c0*/  STL [R1+0x3c], R6 ;  /* 0x00003c0601007387 */ /* 0x0003e40000100800 */
[C---:B-1----:R-:W-:Y:S01]  /*43d0*/  IMAD.IADD R6, R4.reuse, 0x1, R5 ;  /* 0x0000000104067824 */ /* 0x042fe200078e0205 */
[----:B------:R-:W-:-:S03]  /*43e0*/  IADD3 R5, R4, R0, RZ ;  /* 0x0000000004057210 */ /* 0x000fc60007ffe0ff */
[C---:B------:R-:W-:Y:S01]  /*43f0*/  IMAD.IADD R6, R4.reuse, 0x1, R6 ;  /* 0x0000000104067824 */ /* 0x040fe200078e0206 */
[----:B------:R-:W-:-:S03]  /*4400*/  IADD3 R5, R4, R5, RZ ;  /* 0x0000000504057210 */ /* 0x000fc60007ffe0ff */
[C---:B------:R-:W-:Y:S01]  /*4410*/  IMAD.IADD R6, R4.reuse, 0x1, R6 ;  /* 0x0000000104067824 */ /* 0x040fe200078e0206 */
[----:B------:R-:W-:-:S04]  /*4420*/  IADD3 R5, R4, R5, RZ ;  /* 0x0000000504057210 */ /* 0x000fc80007ffe0ff */
[----:B------:R1:W-:Y:S01]  /*4430*/  STL [R1+0x24], R6 ;  /* 0x0000240601007387 */ /* 0x0003e20000100800 */
[----:B------:R-:W-:-:S03]  /*4440*/  IADD3 R0, R4, R5, RZ ;  /* 0x0000000504007210 */ /* 0x000fc60007ffe0ff */
[----:B------:R3:W-:Y:S01]  /*4450*/  STL [R1+0x20], R5 ;  /* 0x0000200501007387 */ /* 0x0007e20000100800 */
[----:B-1----:R-:W-:-:S05]  /*4460*/  IMAD.IADD R6, R4, 0x1, R6 ;  /* 0x0000000104067824 */ /* 0x002fca00078e0206 */
[----:B------:R3:W-:Y:S04]  /*4470*/  STL [R1+0x2c], R6 ;  /* 0x00002c0601007387 */ /* 0x0007e80000100800 */
[----:B--2-4-:R3:W-:Y:S02]  /*4480*/  STL [R1+0x28], R0 ;  /* 0x0000280001007387 */ /* 0x0147e40000100800 */
.L_x_369:
[----:B------:R-:W0:Y:S01]  /*4490*/  LDGDEPBAR ;  /* 0x00000000000079af */ /* 0x000e220000000000 */
[----:B---3--:R-:W-:Y:S01]  /*44a0*/  IADD3 R0, R230, R220, RZ ;  /* 0x000000dce6007210 */ /* 0x008fe20007ffe0ff */
[----:B------:R-:W-:Y:S02]  /*44b0*/  USHF.L.U32 UR9, UR22, 0x7, URZ ;  /* 0x0000000716097899 */ /* 0x000fe4000800063f */
[----:B------:R-:W-:Y:S02]  /*44c0*/  USHF.L.U32 UR10, UR5, 0x6, URZ ;  /* 0x00000006050a7899 */ /* 0x000fe4000800063f */
[----:B------:R-:W-:Y:S02]  /*44d0*/  UIADD3 UR15, UR17, 0x80, UR9 ;  /* 0x00000080110f7890 */ /* 0x000fe4000fffe009 */
[----:B------:R-:W2:Y:S01]  /*44e0*/  LDL R244, [R1+0x50] ;  /* 0x0000500001f47983 */ /* 0x000ea20000100800 */
[----:B------:R-:W-:Y:S02]  /*44f0*/  UIADD3 UR9, UR9, 0x80, URZ ;  /* 0x0000008009097890 */ /* 0x000fe4000fffe03f */
[----:B------:R-:W-:Y:S01]  /*4500*/  UIADD3 UR15, UR15, -UR8, URZ ;  /* 0x800000080f0f7290 */ /* 0x000fe2000fffe03f */
[----:B------:R-:W-:Y:S03]  /*4510*/  STL [R1+0xc0], R60 ;  /* 0x0000c03c01007387 */ /* 0x000fe60000100800 */
[----:B------:R-:W-:Y:S01]  /*4520*/  UISETP.GE.AND UP0, UPT, UR10, UR15, UPT ;  /* 0x0000000f0a00728c */ /* 0x000fe2000bf06270 */
[----:B------:R-:W-:Y:S03]  /*4530*/  STL [R1+0xbc], R59 ;  /* 0x0000bc3b01007387 */ /* 0x000fe60000100800 */
[----:B------:R-:W-:Y:S01]  /*4540*/  UISETP.LT.AND UP0, UPT, UR9, UR8, UP0 ;  /* 0x000000080900728c */ /* 0x000fe20008701270 */
[----:B------:R-:W-:Y:S04]  /*4550*/  STL [R1+0xb8], R58 ;  /* 0x0000b83a01007387 */ /* 0x000fe80000100800 */
[----:B------:R-:W-:Y:S01]  /*4560*/  STL [R1+0xb4], R57 ;  /* 0x0000b43901007387 */ /* 0x000fe20000100800 */
[----:B------:R-:W-:Y:S01]  /*4570*/  PLOP3.LUT P0, PT, PT, PT, UP0, 0x80, 0x0 ;  /* 0x000000000000781c */ /* 0x000fe20003f0f008 */
[----:B------:R-:W-:Y:S02]  /*4580*/  UISETP.GT.AND UP0, UPT, UR5, UR16, UPT ;  /* 0x000000100500728c */ /* 0x000fe4000bf04270 */
        /* <DEDUP_REMOVED lines=21> */
[----:B------:R3:W-:Y:S04]  /*46e0*/  STL [R1+0x5c], R3 ;  /* 0x00005c0301007387 */ /* 0x0007e80000100800 */
[----:B------:R4:W-:Y:S04]  /*46f0*/  STL [R1+0x58], R2 ;  /* 0x0000580201007387 */ /* 0x0009e80000100800 */
[----:B-1----:R-:W2:Y:S04]  /*4700*/  LDL R36, [R1+0x44] ;  /* 0x0000440001247983 */ /* 0x002ea80000100800 */
[----:B---3--:R-:W3:Y:S04]  /*4710*/  LDL R3, [R1+0x10] ;  /* 0x0000100001037983 */ /* 0x008ee80000100800 */
[----:B----4-:R-:W4:Y:S01]  /*4720*/  LDL R2, [R1+0x14] ;  /* 0x0000140001027983 */ /* 0x010f220000100800 */
        /* <DEDUP_REMOVED lines=43> */
[-C--:B------:R-:W-:Y:S08]  /*49e0*/  HMMA.16816.F32 R28, R160, R134.reuse, R28 ;  /* 0x00000086a01c723c */ /* 0x080ff0000000181c */
[----:B------:R-:W-:Y:S01]  /*49f0*/  HMMA.16816.F32 R32, R152, R134, R32 ;  /* 0x000000869820723c */ /* 0x000fe20000001820 */
[----:B------:R-:W4:Y:S06]  /*4a00*/  LDSM.16.M88.4 R132, [R222+0xd400] ;  /* 0x00d40000de84783b */ /* 0x000f2c0000000200 */
[----:B------:R-:W-:Y:S01]  /*4a10*/  MOV R152, UR22 ;  /* 0x0000001600987c02 */ /* 0x000fe20008000f00 */
[-C--:B-1----:R-:W-:Y:S04]  /*4a20*/  HMMA.16816.F32 R4, R140, R164.reuse, R4 ;  /* 0x000000a48c04723c */ /* 0x082fe80000001804 */
[----:B--2---:R-:W-:Y:S04]  /*4a30*/  LEA R152, R152, R244, 0x7 ;  /* 0x000000f498987211 */ /* 0x004fe800078e38ff */
[----:B------:R-:W-:Y:S01]  /*4a40*/  I2F R160, R152 ;  /* 0x0000009800a07306 */ /* 0x000fe20000201400 */
[C---:B------:R-:W-:Y:S03]  /*4a50*/  HMMA.16816.F32 R8, R168.reuse, R164, R8 ;  /* 0x000000a4a808723c */ /* 0x040fe60000001808 */
[C---:B------:R-:W-:Y:S02]  /*4a60*/  IADD3 R154, R152.reuse, 0x1, RZ ;  /* 0x00000001989a7810 */ /* 0x040fe40007ffe0ff */
[C---:B------:R-:W-:Y:S02]  /*4a70*/  IADD3 R155, R152.reuse, 0x8, RZ ;  /* 0x00000008989b7810 */ /* 0x040fe40007ffe0ff */
[C---:B------:R-:W-:Y:S01]  /*4a80*/  IADD3 R153, R152.reuse, 0x9, RZ ;  /* 0x0000000998997810 */ /* 0x040fe20007ffe0ff */
[-C--:B------:R-:W-:Y:S01]  /*4a90*/  HMMA.16816.F32 R12, R168, R166.reuse, R12 ;  /* 0x000000a6a80c723c */ /* 0x080fe2000000180c */
[----:B------:R-:W-:Y:S07]  /*4aa0*/  I2F R161, R154 ;  /* 0x0000009a00a17306 */ /* 0x000fee0000201400 */
[C---:B------:R-:W-:Y:S01]  /*4ab0*/  HMMA.16816.F32 R16, R140.reuse, R166, R16 ;  /* 0x000000a68c10723c */ /* 0x040fe20000001810 */
[----:B---3--:R-:W-:Y:S02]  /*4ac0*/  FSETP.NEU.FTZ.AND P1, PT, R3, -INF , PT ;  /* 0xff8000000300780b */ /* 0x008fe40003f3d000 */
[----:B------:R-:W-:Y:S05]  /*4ad0*/  I2F R162, R155 ;  /* 0x0000009b00a27306 */ /* 0x000fea0000201400 */
[-C--:B------:R-:W-:Y:S08]  /*4ae0*/  HMMA.16816.F32 R20, R140, R136.reuse, R20 ;  /* 0x000000888c14723c */ /* 0x080ff00000001814 */
[C---:B------:R-:W-:Y:S08]  /*4af0*/  HMMA.16816.F32 R24, R168.reuse, R136, R24 ;  /* 0x00000088a818723c */ /* 0x040ff00000001818 */
[-C--:B------:R-:W-:Y:S08]  /*4b00*/  HMMA.16816.F32 R28, R168, R138.reuse, R28 ;  /* 0x0000008aa81c723c */ /* 0x080ff0000000181c */
[----:B------:R-:W-:Y:S01]  /*4b10*/  HMMA.16816.F32 R32, R140, R138, R32 ;  /* 0x0000008a8c20723c */ /* 0x000fe20000001820 */
[----:B------:R-:W-:Y:S07]  /*4b20*/  LDSM.16.M88.4 R136, [R0+0x2000] ;  /* 0x002000000088783b */ /* 0x000fee0000000200 */
[-C--:B------:R-:W-:Y:S01]  /*4b30*/  HMMA.16816.F32 R4, R144, R148.reuse, R4 ;  /* 0x000000949004723c */ /* 0x080fe20000001804 */
[----:B------:R-:W1:Y:S07]  /*4b40*/  LDSM.16.M88.4 R140, [R221+0xd000] ;  /* 0x00d00000dd8c783b */ /* 0x000e6e0000000200 */
[C---:B------:R-:W-:Y:S08]  /*4b50*/  HMMA.16816.F32 R8, R156.reuse, R148, R8 ;  /* 0x000000949c08723c */ /* 0x040ff00000001808 */
[-C--:B------:R-:W-:Y:S08]  /*4b60*/  HMMA.16816.F32 R12, R156, R150.reuse, R12 ;  /* 0x000000969c0c723c */ /* 0x080ff0000000180c */
[C---:B------:R-:W-:Y:S01]  /*4b70*/  HMMA.16816.F32 R16, R144.reuse, R150, R16 ;  /* 0x000000969010723c */ /* 0x040fe20000001810 */
[----:B------:R2:W3:Y:S07]  /*4b80*/  LDSM.16.M88.4 R148, [R0+0x2800] ;  /* 0x002800000094783b */ /* 0x0004ee0000000200 */
[-C--:B----4-:R-:W-:Y:S08]  /*4b90*/  HMMA.16816.F32 R20, R144, R132.reuse, R20 ;  /* 0x000000849014723c */ /* 0x090ff00000001814 */
[C---:B------:R-:W-:Y:S07]  /*4ba0*/  HMMA.16816.F32 R24, R156.reuse, R132, R24 ;  /* 0x000000849c18723c */ /* 0x040fee0000001818 */
[C---:B------:R-:W-:Y:S01]  /*4bb0*/  IADD3 R133, R152.reuse, 0x10, RZ ;  /* 0x0000001098857810 */ /* 0x040fe20007ffe0ff */
[-C--:B------:R-:W-:Y:S01]  /*4bc0*/  HMMA.16816.F32 R28, R156, R134.reuse, R28 ;  /* 0x000000869c1c723c */ /* 0x080fe2000000181c */
[----:B------:R-:W-:Y:S03]  /*4bd0*/  I2F R156, R153 ;  /* 0x00000099009c7306 */ /* 0x000fe60000201400 */
[----:B--2---:R-:W-:Y:S02]  /*4be0*/  MOV R0, UR8 ;  /* 0x0000000800007c02 */ /* 0x004fe40008000f00 */
[----:B------:R-:W-:Y:S02]  /*4bf0*/  IADD3 R132, R152, 0x11, RZ ;  /* 0x0000001198847810 */ /* 0x000fe40007ffe0ff */
[----:B------:R-:W-:Y:S01]  /*4c00*/  HMMA.16816.F32 R32, R144, R134, R32 ;  /* 0x000000869020723c */ /* 0x000fe20000001820 */
[----:B------:R-:W-:Y:S02]  /*4c10*/  IADD3 R0, R0, -UR17, R36 ;  /* 0x8000001100007c10 */ /* 0x000fe4000fffe024 */
[----:B------:R-:W-:Y:S02]  /*4c20*/  I2F R145, R133 ;  /* 0x0000008500917306 */ /* 0x000fe40000201400 */
[----:B------:R-:W-:Y:S02]  /*4c30*/  @!P0 IADD3 R0, R0, UR10, RZ ;  /* 0x0000000a00008c10 */ /* 0x000fe4000fffe0ff */
[C---:B------:R-:W-:Y:S01]  /*4c40*/  IADD3 R134, R152.reuse, 0x18, RZ ;  /* 0x0000001898867810 */ /* 0x040fe20007ffe0ff */
[-C--:B-1----:R-:W-:Y:S01]  /*4c50*/  HMMA.16816.F32 R4, R136, R140.reuse, R4 ;  /* 0x0000008c8804723c */ /* 0x082fe20000001804 */
[----:B------:R-:W-:Y:S04]  /*4c60*/  IADD3 R135, R152, 0x19, RZ ;  /* 0x0000001998877810 */ /* 0x000fe80007ffe0ff */
[----:B------:R-:W-:Y:S03]  /*4c70*/  I2F R144, R132 ;  /* 0x0000008400907306 */ /* 0x000fe60000201400 */
[C---:B---3--:R-:W-:Y:S01]  /*4c80*/  HMMA.16816.F32 R8, R148.reuse, R140, R8 ;  /* 0x0000008c9408723c */ /* 0x048fe20000001808 */
[----:B------:R-:W2:Y:S06]  /*4c90*/  LDL R140, [R1+0x40] ;  /* 0x00004000018c7983 */ /* 0x000eac0000100800 */
[----:B------:R-:W-:Y:S01]  /*4ca0*/  I2F R146, R134 ;  /* 0x0000008600927306 */ /* 0x000fe20000201400 */
[-C--:B------:R-:W-:Y:S08]  /*4cb0*/  HMMA.16816.F32 R12, R148, R142.reuse, R12 ;  /* 0x0000008e940c723c */ /* 0x080ff0000000180c */
[----:B------:R-:W-:Y:S01]  /*4cc0*/  FMUL.FTZ R4, R4, c[0x0][0x2ec] ;  /* 0x0000bb0004047a20 */ /* 0x000fe20000410000 */
[----:B------:R-:W-:Y:S01]  /*4cd0*/  I2F R147, R135 ;  /* 0x0000008700937306 */ /* 0x000fe20000201400 */
[C---:B------:R-:W-:Y:S01]  /*4ce0*/  HMMA.16816.F32 R16, R136.reuse, R142, R16 ;  /* 0x0000008e8810723c */ /* 0x040fe20000001810 */
[----:B------:R-:W3:Y:S01]  /*4cf0*/  LDL R142, [R1+0x3c] ;  /* 0x00003c00018e7983 */ /* 0x000ee20000100800 */
[----:B------:R-:W-:Y:S02]  /*4d00*/  FMUL.FTZ R5, R5, c[0x0][0x2ec] ;  /* 0x0000bb0005057a20 */ /* 0x000fe40000410000 */
[----:B------:R-:W-:Y:S02]  /*4d10*/  FMUL.FTZ R6, R6, c[0x0][0x2ec] ;  /* 0x0000bb0006067a20 */ /* 0x000fe40000410000 */
[----:B------:R-:W-:Y:S02]  /*4d20*/  FMUL.FTZ R11, R11, c[0x0][0x2ec] ;  /* 0x0000bb000b0b7a20 */ /* 0x000fe40000410000 */
[----:B------:R-:W-:Y:S01]  /*4d30*/  FMUL.FTZ R7, R7, c[0x0][0x2ec] ;  /* 0x0000bb0007077a20 */ /* 0x000fe20000410000 */
[----:B------:R-:W-:Y:S03]  /*4d40*/  MUFU.TANH R164, R4 ;  /* 0x0000000400a47308 */ /* 0x000fe60000002400 */
        /* <DEDUP_REMOVED lines=10> */
[----:B------:R-:W4:Y:S01]  /*4df0*/  MUFU.TANH R246, R5 ;  /* 0x0000000500f67308 */ /* 0x000f220000002400 */
[----:B------:R-:W-:Y:S02]  /*4e00*/  FMUL.FTZ R18, R18, c[0x0][0x2ec] ;  /* 0x0000bb0012127a20 */ /* 0x000fe40000410000 */
[----:B------:R-:W-:Y:S07]  /*4e10*/  FMUL.FTZ R19, R19, c[0x0][0x2ec] ;  /* 0x0000bb0013137a20 */ /* 0x000fee0000410000 */
[----:B------:R4:W-:Y:S01]  /*4e20*/  MUFU.TANH R52, R12 ;  /* 0x0000000c00347308 */ /* 0x0009e20000002400 */
[----:B-1----:R-:W-:Y:S02]  /*4e30*/  FMUL.FTZ R11, R3, 1.4426950216293334961 ;  /* 0x3fb8aa3b030b7820 */ /* 0x002fe40000410000 */
[----:B------:R-:W2:Y:S03]  /*4e40*/  LDL R3, [R1+0x8] ;  /* 0x0000080001037983 */ /* 0x000ea60000100800 */
[----:B------:R-:W-:Y:S04]  /*4e50*/  FSEL R11, R11, RZ, P1 ;  /* 0x000000ff0b0b7208 */ /* 0x000fe80000800000 */
[----:B------:R-:W1:Y:S10]  /*4e60*/  MUFU.TANH R39, R6 ;  /* 0x0000000600277308 */ /* 0x000e740000002400 */
[----:B------:R1:W-:Y:S01]  /*4e70*/  MUFU.TANH R53, R9 ;  /* 0x0000000900357308 */ /* 0x0003e20000002400 */
[----:B----4-:R-:W-:Y:S04]  /*4e80*/  @!P0 IMNMX R12, R0, UR8, PT ;  /* 0x00000008000c8c17 */ /* 0x010fe8000b800200 */
[-C--:B------:R-:W-:Y:S05]  /*4e90*/  @!P0 ISETP.GE.AND P1, PT, R154, R12.reuse, PT ;  /* 0x0000000c9a00820c */ /* 0x080fea0003f26270 */
[----:B------:R4:W4:Y:S01]  /*4ea0*/  MUFU.TANH R38, R7 ;  /* 0x0000000700267308 */ /* 0x0009220000002400 */
[----:B------:R-:W-:Y:S09]  /*4eb0*/  @!P0 ISETP.GE.AND P2, PT, R152, R12, PT ;  /* 0x0000000c9800820c */ /* 0x000ff20003f46270 */
[----:B------:R4:W-:Y:S01]  /*4ec0*/  MUFU.TANH R54, R8 ;  /* 0x0000000800367308 */ /* 0x0009e20000002400 */
[----:B-1----:R-:W-:Y:S05]  /*4ed0*/  FFMA.FTZ R9, R161, UR4, R246 ;  /* 0x00000004a1097c23 */ /* 0x002fea00080100f6 */
[----:B------:R-:W-:Y:S04]  /*4ee0*/  @!P0 FSEL R9, R9, -INF , !P1 ;  /* 0xff80000009098808 */ /* 0x000fe80004800000 */
[----:B------:R-:W1:Y:S01]  /*4ef0*/  MUFU.TANH R41, R15 ;  /* 0x0000000f00297308 */ /* 0x000e620000002400 */
[----:B------:R-:W-:Y:S01]  /*4f00*/  FSETP.NEU.FTZ.AND P1, PT, R2, -INF , PT ;  /* 0xff8000000200780b */ /* 0x000fe20003f3d000 */
[----:B----4-:R-:W4:Y:S08]  /*4f10*/  LDSM.16.M88.4 R4, [R221+0xd400] ;  /* 0x00d40000dd04783b */ /* 0x010f300000000200 */
[----:B------:R1:W-:Y:S01]  /*4f20*/  MUFU.TANH R44, R10 ;  /* 0x0000000a002c7308 */ /* 0x0003e20000002400 */
[----:B------:R-:W-:Y:S05]  /*4f30*/  FFMA.FTZ R8, R160, UR4, R164 ;  /* 0x00000004a0087c23 */ /* 0x000fea00080100a4 */
[----:B------:R-:W-:Y:S04]  /*4f40*/  @!P0 FSEL R8, R8, -INF , !P2 ;  /* 0xff80000008088808 */ /* 0x000fe80005000000 */
[----:B------:R-:W-:Y:S01]  /*4f50*/  MUFU.TANH R168, R16 ;  /* 0x0000001000a87308 */ /* 0x000fe20000002400 */
[--C-:B------:R-:W-:Y:S09]  /*4f60*/  FFMA.FTZ R8, R8, c[0x0][0x23c], -R11.reuse ;  /* 0x00008f0008087a23 */ /* 0x100ff2000001080b */
[----:B------:R4:W-:Y:S01]  /*4f70*/  MUFU.EX2 R163, R8 ;  /* 0x0000000800a37308 */ /* 0x0009e20000000800 */
[----:B-1----:R-:W-:Y:S04]  /*4f80*/  @!P0 IADD3 R10, R0, 0x8, RZ ;  /* 0x00000008000a8810 */ /* 0x002fe80007ffe0ff */
[----:B------:R-:W-:Y:S05]  /*4f90*/  @!P0 IMNMX R10, R10, UR8, PT ;  /* 0x000000080a0a8c17 */ /* 0x000fea000b800200 */
[----:B------:R-:W-:Y:S01]  /*4fa0*/  MUFU.TANH R165, R17 ;  /* 0x0000001100a57308 */ /* 0x000fe20000002400 */
[-C--:B------:R-:W-:Y:S01]  /*4fb0*/  @!P0 ISETP.GE.AND P2, PT, R152, R10.reuse, PT ;  /* 0x0000000a9800820c */ /* 0x080fe20003f46270 */
[-C--:B----4-:R-:W-:Y:S08]  /*4fc0*/  HMMA.16816.F32 R20, R136, R4.reuse, R20 ;  /* 0x000000048814723c */ /* 0x090ff00000001814 */
[----:B------:R-:W-:Y:S01]  /*4fd0*/  MUFU.TANH R51, R13 ;  /* 0x0000000d00337308 */ /* 0x000fe20000002400 */
[C---:B------:R-:W-:Y:S03]  /*4fe0*/  HMMA.16816.F32 R24, R148.reuse, R4, R24 ;  /* 0x000000049418723c */ /* 0x040fe60000001818 */
[----:B------:R-:W-:Y:S04]  /*4ff0*/  FFMA.FTZ R8, R9, c[0x0][0x23c], -R11 ;  /* 0x00008f0009087a23 */ /* 0x000fe8000001080b */
[----:B------:R-:W-:Y:S02]  /*5000*/  FMUL.FTZ R4, R2, 1.4426950216293334961 ;  /* 0x3fb8aa3b02047820 */ /* 0x000fe40000410000 */
[----:B------:R-:W-:Y:S01]  /*5010*/  MUFU.TANH R251, R18 ;  /* 0x0000001200fb7308 */ /* 0x000fe20000002400 */
[----:B------:R-:W4:Y:S01]  /*5020*/  LDL R2, [R1+0xc] ;  /* 0x00000c0001027983 */ /* 0x000f220000100800 */
[-C--:B------:R-:W-:Y:S01]  /*5030*/  HMMA.16816.F32 R28, R148, R6.reuse, R28 ;  /* 0x00000006941c723c */ /* 0x080fe2000000181c */
[----:B------:R-:W-:Y:S01]  /*5040*/  FFMA.FTZ R5, R160, UR4, R39 ;  /* 0x00000004a0057c23 */ /* 0x000fe20008010027 */
[----:B------:R-:W-:Y:S01]  /*5050*/  FSEL R9, R4, RZ, P1 ;  /* 0x000000ff04097208 */ /* 0x000fe20000800000 */
[----:B------:R-:W-:Y:S01]  /*5060*/  FFMA.FTZ R4, R161, UR4, R38 ;  /* 0x00000004a1047c23 */ /* 0x000fe20008010026 */
[----:B------:R-:W-:Y:S01]  /*5070*/  @!P0 ISETP.GE.AND P1, PT, R154, R10, PT ;  /* 0x0000000a9a00820c */ /* 0x000fe20003f26270 */
[----:B------:R-:W-:Y:S01]  /*5080*/  FMUL.FTZ R20, R20, c[0x0][0x2ec] ;  /* 0x0000bb0014147a20 */ /* 0x000fe20000410000 */
[----:B------:R-:W-:Y:S02]  /*5090*/  @!P0 FSEL R5, R5, -INF , !P2 ;  /* 0xff80000005058808 */ /* 0x000fe40005000000 */
[----:B------:R1:W-:Y:S01]  /*50a0*/  MUFU.EX2 R141, R8 ;  /* 0x00000008008d7308 */ /* 0x0003e20000000800 */
[----:B------:R-:W-:Y:S01]  /*50b0*/  @!P0 FSEL R4, R4, -INF , !P1 ;  /* 0xff80000004048808 */ /* 0x000fe20004800000 */
[----:B------:R-:W-:Y:S02]  /*50c0*/  HMMA.16816.F32 R32, R136, R6, R32 ;  /* 0x000000068820723c */ /* 0x000fe40000001820 */
[--C-:B------:R-:W-:Y:S02]  /*50d0*/  FFMA.FTZ R5, R5, c[0x0][0x23c], -R9.reuse ;  /* 0x00008f0005057a23 */ /* 0x100fe40000010809 */
[----:B------:R-:W-:Y:S02]  /*50e0*/  FFMA.FTZ R4, R4, c[0x0][0x23c], -R9 ;  /* 0x00008f0004047a23 */ /* 0x000fe40000010809 */
[----:B------:R-:W-:Y:S02]  /*50f0*/  FMUL.FTZ R24, R24, c[0x0][0x2ec] ;  /* 0x0000bb0018187a20 */ /* 0x000fe40000410000 */
[----:B------:R1:W-:Y:S01]  /*5100*/  MUFU.EX2 R60, R5 ;  /* 0x00000005003c7308 */ /* 0x0003e20000000800 */
[----:B------:R-:W-:Y:S03]  /*5110*/  FFMA.FTZ R6, R156, UR4, R41 ;  /* 0x000000049c067c23 */ /* 0x000fe60008010029 */
[----:B------:R-:W-:Y:S02]  /*5120*/  FMUL.FTZ R25, R25, c[0x0][0x2ec] ;  /* 0x0000bb0019197a20 */ /* 0x000fe40000410000 */
[----:B------:R-:W-:Y:S02]  /*5130*/  FMUL.FTZ R28, R28, c[0x0][0x2ec] ;  /* 0x0000bb001c1c7a20 */ /* 0x000fe40000410000 */
[----:B------:R-:W-:Y:S02]  /*5140*/  FMUL.FTZ R29, R29, c[0x0][0x2ec] ;  /* 0x0000bb001d1d7a20 */ /* 0x000fe40000410000 */
[----:B------:R1:W1:Y:S01]  /*5150*/  MUFU.TANH R42, R14 ;  /* 0x0000000e002a7308 */ /* 0x0002620000002400 */
[----:B------:R-:W-:Y:S02]  /*5160*/  FMUL.FTZ R30, R30, c[0x0][0x2ec] ;  /* 0x0000bb001e1e7a20 */ /* 0x000fe40000410000 */
[----:B------:R-:W-:Y:S01]  /*5170*/  FMUL.FTZ R31, R31, c[0x0][0x2ec] ;  /* 0x0000bb001f1f7a20 */ /* 0x000fe20000410000 */
[----:B-1----:R-:W-:Y:S01]  /*5180*/  @!P0 IADD3 R8, R0, 0x20, RZ ;  /* 0x0000002000088810 */ /* 0x002fe20007ffe0ff */
[----:B------:R-:W-:Y:S02]  /*5190*/  FMUL.FTZ R26, R26, c[0x0][0x2ec] ;  /* 0x0000bb001a1a7a20 */ /* 0x000fe40000410000 */
[----:B------:R-:W-:Y:S01]  /*51a0*/  FMUL.FTZ R32, R32, c[0x0][0x2ec] ;  /* 0x0000bb0020207a20 */ /* 0x000fe20000410000 */
[----:B------:R-:W-:Y:S01]  /*51b0*/  @!P0 IMNMX R8, R8, UR8, PT ;  /* 0x0000000808088c17 */ /* 0x000fe2000b800200 */
[----:B------:R-:W-:Y:S01]  /*51c0*/  FMUL.FTZ R33, R33, c[0x0][0x2ec] ;  /* 0x0000bb0021217a20 */ /* 0x000fe20000410000 */
[----:B------:R2:W-:Y:S01]  /*51d0*/  MUFU.EX2 R59, R4 ;  /* 0x00000004003b7308 */ /* 0x0005e20000000800 */
[----:B------:R-:W-:Y:S01]  /*51e0*/  FMUL.FTZ R34, R34, c[0x0][0x2ec] ;  /* 0x0000bb0022227a20 */ /* 0x000fe20000410000 */
[-C--:B------:R-:W-:Y:S01]  /*51f0*/  @!P0 ISETP.GE.AND P2, PT, R152, R8.reuse, PT ;  /* 0x000000089800820c */ /* 0x080fe20003f46270 */
[----:B------:R-:W-:Y:S02]  /*5200*/  FMUL.FTZ R35, R35, c[0x0][0x2ec] ;  /* 0x0000bb0023237a20 */ /* 0x000fe40000410000 */
[----:B------:R-:W-:Y:S02]  /*5210*/  FFMA.FTZ R5, R160, UR4, R54 ;  /* 0x00000004a0057c23 */ /* 0x000fe40008010036 */
[----:B------:R-:W-:Y:S02]  /*5220*/  FMUL.FTZ R27, R27, c[0x0][0x2ec] ;  /* 0x0000bb001b1b7a20 */ /* 0x000fe40000410000 */
[----:B------:R-:W-:Y:S01]  /*5230*/  FMUL.FTZ R21, R21, c[0x0][0x2ec] ;  /* 0x0000bb0015157a20 */ /* 0x000fe20000410000 */
[----:B------:R-:W1:Y:S01]  /*5240*/  MUFU.TANH R249, R19 ;  /* 0x0000001300f97308 */ /* 0x000e620000002400 */
[----:B------:R-:W-:Y:S01]  /*5250*/  @!P0 FSEL R5, R5, -INF , !P2 ;  /* 0xff80000005058808 */ /* 0x000fe20005000000 */
[----:B------:R-:W-:Y:S01]  /*5260*/  FMUL.FTZ R22, R22, c[0x0][0x2ec] ;  /* 0x0000bb0016167a20 */ /* 0x000fe20000410000 */
[----:B------:R-:W-:Y:S01]  /*5270*/  @!P0 IADD3 R14, R0, 0x28, RZ ;  /* 0x00000028000e8810 */ /* 0x000fe20007ffe0ff */
[----:B------:R-:W-:Y:S02]  /*5280*/  FFMA.FTZ R0, R161, UR4, R53 ;  /* 0x00000004a1007c23 */ /* 0x000fe40008010035 */
[----:B------:R-:W-:Y:S02]  /*5290*/  FFMA.FTZ R7, R162, UR4, R42 ;  /* 0x00000004a2077c23 */ /* 0x000fe4000801002a */
[----:B------:R-:W-:Y:S02]  /*52a0*/  FMUL.FTZ R23, R23, c[0x0][0x2ec] ;  /* 0x0000bb0017177a20 */ /* 0x000fe40000410000 */
[----:B------:R-:W1:Y:S10]  /*52b0*/  MUFU.TANH R167, R20 ;  /* 0x0000001400a77308 */ /* 0x000e740000002400 */
[----:B------:R-:W1:Y:S10]  /*52c0*/  MUFU.TANH R166, R21 ;  /* 0x0000001500a67308 */ /* 0x000e740000002400 */
[----:B------:R-:W-:Y:S10]  /*52d0*/  MUFU.TANH R50, R24 ;  /* 0x0000001800327308 */ /* 0x000ff40000002400 */
        /* <DEDUP_REMOVED lines=9> */
[----:B------:R-:W1:Y:S10]  /*5370*/  MUFU.TANH R252, R22 ;  /* 0x0000001600fc7308 */ /* 0x000e740000002400 */
[----:B------:R-:W1:Y:S01]  /*5380*/  MUFU.TANH R250, R23 ;  /* 0x0000001700fa7308 */ /* 0x000e620000002400 */
[C---:B--2---:R-:W-:Y:S01]  /*5390*/  FMUL.FTZ R4, R3.reuse, 1.4426950216293334961 ;  /* 0x3fb8aa3b03047820 */ /* 0x044fe20000410000 */
[----:B------:R-:W-:Y:S08]  /*53a0*/  FSETP.NEU.FTZ.AND P1, PT, R3, -INF , PT ;  /* 0xff8000000300780b */ /* 0x000ff00003f3d000 */
[----:B------:R-:W2:Y:S01]  /*53b0*/  MUFU.TANH R3, R30 ;  /* 0x0000001e00037308 */ /* 0x000ea20000002400 */
[----:B------:R-:W-:Y:S02]  /*53c0*/  FSEL R4, R4, RZ, P1 ;  /* 0x000000ff04047208 */ /* 0x000fe40000800000 */
[-C--:B------:R-:W-:Y:S03]  /*53d0*/  @!P0 ISETP.GE.AND P1, PT, R154, R8.reuse, PT ;  /* 0x000000089a00820c */ /* 0x080fe60003f26270 */
[----:B------:R-:W-:Y:S01]  /*53e0*/  FFMA.FTZ R13, R5, c[0x0][0x23c], -R4 ;  /* 0x00008f00050d7a23 */ /* 0x000fe20000010804 */
[----:B------:R-:W-:Y:S02]  /*53f0*/  @!P0 FSEL R0, R0, -INF , !P1 ;  /* 0xff80000000008808 */ /* 0x000fe40004800000 */
[----:B------:R-:W-:Y:S01]  /*5400*/  @!P0 IMNMX R5, R14, UR8, PT ;  /* 0x000000080e058c17 */ /* 0x000fe2000b800200 */
[----:B------:R-:W-:Y:S01]  /*5410*/  FFMA.FTZ R14, R160, UR4, R44 ;  /* 0x00000004a00e7c23 */ /* 0x000fe2000801002c */
[----:B------:R1:W-:Y:S02]  /*5420*/  MUFU.EX2 R58, R13 ;  /* 0x0000000d003a7308 */ /* 0x0003e40000000800 */
[-C--:B------:R-:W-:Y:S04]  /*5430*/  @!P0 ISETP.GE.AND P2, PT, R152, R5.reuse, PT ;  /* 0x000000059800820c */ /* 0x080fe80003f46270 */
[----:B------:R-:W-:Y:S02]  /*5440*/  @!P0 FSEL R14, R14, -INF , !P2 ;  /* 0xff8000000e0e8808 */ /* 0x000fe40005000000 */
[-C--:B------:R-:W-:Y:S01]  /*5450*/  @!P0 ISETP.GE.AND P2, PT, R134, R8.reuse, PT ;  /* 0x000000088600820c */ /* 0x080fe20003f46270 */
[----:B-1----:R-:W-:Y:S04]  /*5460*/  FFMA.FTZ R13, R0, c[0x0][0x23c], -R4 ;  /* 0x00008f00000d7a23 */ /* 0x002fe80000010804 */
[----:B------:R1:W-:Y:S02]  /*5470*/  MUFU.EX2 R57, R13 ;  /* 0x0000000d00397308 */ /* 0x0003e40000000800 */
[----:B-1----:R-:W-:Y:S02]  /*5480*/  FFMA.FTZ R13, R161, UR4, R43 ;  /* 0x00000004a10d7c23 */ /* 0x002fe4000801002b */
[C---:B----4-:R-:W-:Y:S01]  /*5490*/  FMUL.FTZ R15, R2.reuse, 1.4426950216293334961 ;  /* 0x3fb8aa3b020f7820 */ /* 0x050fe20000410000 */
[----:B------:R-:W-:Y:S05]  /*54a0*/  FSETP.NEU.FTZ.AND P1, PT, R2, -INF , PT ;  /* 0xff8000000200780b */ /* 0x000fea0003f3d000 */
[----:B------:R-:W1:Y:S01]  /*54b0*/  MUFU.TANH R2, R31 ;  /* 0x0000001f00027308 */ /* 0x000e620000002400 */
[----:B------:R-:W-:Y:S02]  /*54c0*/  FSEL R0, R15, RZ, P1 ;  /* 0x000000ff0f007208 */ /* 0x000fe40000800000 */
[-C--:B------:R-:W-:Y:S03]  /*54d0*/  @!P0 ISETP.GE.AND P1, PT, R154, R5.reuse, PT ;  /* 0x000000059a00820c */ /* 0x080fe60003f26270 */
[--C-:B------:R-:W-:Y:S01]  /*54e0*/  FFMA.FTZ R14, R14, c[0x0][0x23c], -R0.reuse ;  /* 0x00008f000e0e7a23 */ /* 0x100fe20000010800 */
[----:B------:R-:W-:Y:S02]  /*54f0*/  @!P0 FSEL R13, R13, -INF , !P1 ;  /* 0xff8000000d0d8808 */ /* 0x000fe40004800000 */
[-C--:B------:R-:W-:Y:S01]  /*5500*/  @!P0 ISETP.GE.AND P1, PT, R155, R8.reuse, PT ;  /* 0x000000089b00820c */ /* 0x080fe20003f26270 */
[----:B------:R4:W-:Y:S02]  /*5510*/  MUFU.EX2 R48, R14 ;  /* 0x0000000e00307308 */ /* 0x0009e40000000800 */
[----:B------:R-:W-:Y:S08]  /*5520*/  FFMA.FTZ R13, R13, c[0x0][0x23c], -R0 ;  /* 0x00008f000d0d7a23 */ /* 0x000ff00000010800 */
[----:B------:R1:W-:Y:S01]  /*5530*/  MUFU.EX2 R47, R13 ;  /* 0x0000000d002f7308 */ /* 0x0003e20000000800 */
[----:B----4-:R-:W-:Y:S02]  /*5540*/  FFMA.FTZ R14, R156, UR4, R51 ;  /* 0x000000049c0e7c23 */ /* 0x010fe40008010033 */
[----:B-1----:R-:W-:Y:S05]  /*5550*/  FFMA.FTZ R13, R162, UR4, R52 ;  /* 0x00000004a20d7c23 */ /* 0x002fea0008010034 */
[----:B------:R-:W-:Y:S02]  /*5560*/  @!P0 FSEL R13, R13, -INF , !P1 ;  /* 0xff8000000d0d8808 */ /* 0x000fe40004800000 */
[----:B------:R-:W-:Y:S03]  /*5570*/  @!P0 ISETP.GE.AND P1, PT, R153, R8, PT ;  /* 0x000000089900820c */ /* 0x000fe60003f26270 */
[--C-:B------:R-:W-:Y:S01]  /*5580*/  FFMA.FTZ R13, R13, c[0x0][0x23c], -R4.reuse ;  /* 0x00008f000d0d7a23 */ /* 0x100fe20000010804 */
[----:B------:R-:W-:Y:S02]  /*5590*/  @!P0 FSEL R14, R14, -INF , !P1 ;  /* 0xff8000000e0e8808 */ /* 0x000fe40004800000 */
[-C--:B------:R-:W-:Y:S01]  /*55a0*/  @!P0 ISETP.GE.AND P1, PT, R155, R5.reuse, PT ;  /* 0x000000059b00820c */ /* 0x080fe20003f26270 */
[----:B------:R-:W-:Y:S02]  /*55b0*/  MUFU.EX2 R56, R13 ;  /* 0x0000000d00387308 */ /* 0x000fe40000000800 */
[----:B------:R-:W-:Y:S01]  /*55c0*/  FFMA.FTZ R14, R14, c[0x0][0x23c], -R4 ;  /* 0x00008f000e0e7a23 */ /* 0x000fe20000010804 */
[----:B------:R-:W-:Y:S02]  /*55d0*/  @!P0 FSEL R7, R7, -INF , !P1 ;  /* 0xff80000007078808 */ /* 0x000fe40004800000 */
[-C--:B------:R-:W-:Y:S03]  /*55e0*/  @!P0 ISETP.GE.AND P1, PT, R153, R5.reuse, PT ;  /* 0x000000059900820c */ /* 0x080fe60003f26270 */
[--C-:B------:R-:W-:Y:S01]  /*55f0*/  FFMA.FTZ R7, R7, c[0x0][0x23c], -R0.reuse ;  /* 0x00008f0007077a23 */ /* 0x100fe20000010800 */
[----:B------:R-:W-:Y:S01]  /*5600*/  @!P0 FSEL R6, R6, -INF , !P1 ;  /* 0xff80000006068808 */ /* 0x000fe20004800000 */
[----:B------:R-:W-:Y:S01]  /*5610*/  MUFU.EX2 R55, R14 ;  /* 0x0000000e00377308 */ /* 0x000fe20000000800 */
[-C--:B------:R-:W-:Y:S03]  /*5620*/  @!P0 ISETP.GE.AND P1, PT, R155, R12.reuse, PT ;  /* 0x0000000c9b00820c */ /* 0x080fe60003f26270 */
[----:B------:R-:W-:Y:S06]  /*5630*/  FFMA.FTZ R6, R6, c[0x0][0x23c], -R0 ;  /* 0x00008f0006067a23 */ /* 0x000fec0000010800 */
[----:B------:R1:W-:Y:S10]  /*5640*/  MUFU.EX2 R46, R7 ;  /* 0x00000007002e7308 */ /* 0x0003f40000000800 */
[----:B------:R4:W-:Y:S01]  /*5650*/  MUFU.EX2 R45, R6 ;  /* 0x00000006002d7308 */ /* 0x0009e20000000800 */
[----:B-1----:R-:W-:Y:S05]  /*5660*/  FFMA.FTZ R7, R162, UR4, R168 ;  /* 0x00000004a2077c23 */ /* 0x002fea00080100a8 */
[----:B------:R-:W-:Y:S02]  /*5670*/  @!P0 FSEL R7, R7, -INF , !P1 ;  /* 0xff80000007078808 */ /* 0x000fe40004800000 */
[----:B------:R-:W-:Y:S03]  /*5680*/  @!P0 ISETP.GE.AND P1, PT, R153, R12, PT ;  /* 0x0000000c9900820c */ /* 0x000fe60003f26270 */
[----:B------:R-:W-:Y:S02]  /*5690*/  FFMA.FTZ R7, R7, c[0x0][0x23c], -R11 ;  /* 0x00008f0007077a23 */ /* 0x000fe4000001080b */
[----:B----4-:R-:W-:Y:S02]  /*56a0*/  FFMA.FTZ R6, R156, UR4, R165 ;  /* 0x000000049c067c23 */ /* 0x010fe400080100a5 */
[----:B------:R1:W-:Y:S03]  /*56b0*/  MUFU.EX2 R157, R7 ;  /* 0x00000007009d7308 */ /* 0x0003e60000000800 */
[----:B------:R-:W-:Y:S02]  /*56c0*/  @!P0 FSEL R6, R6, -INF , !P1 ;  /* 0xff80000006068808 */ /* 0x000fe40004800000 */
[-C--:B------:R-:W-:Y:S03]  /*56d0*/  @!P0 ISETP.GE.AND P1, PT, R155, R10.reuse, PT ;  /* 0x0000000a9b00820c */ /* 0x080fe60003f26270 */
[----:B------:R-:W-:Y:S04]  /*56e0*/  FFMA.FTZ R6, R6, c[0x0][0x23c], -R11 ;  /* 0x00008f0006067a23 */ /* 0x000fe8000001080b */
[----:B------:R4:W2:Y:S01]  /*56f0*/  MUFU.EX2 R154, R6 ;  /* 0x00000006009a7308 */ /* 0x0008a20000000800 */
        /* <DEDUP_REMOVED lines=9> */
[----:B------:R4:W-:Y:S01]  /*5790*/  MUFU.EX2 R161, R6 ;  /* 0x0000000600a17308 */ /* 0x0009e20000000800 */
[----:B-1----:R-:W-:Y:S05]  /*57a0*/  FFMA.FTZ R7, R145, UR4, R167 ;  /* 0x0000000491077c23 */ /* 0x002fea00080100a7 */
[----:B------:R-:W-:Y:S02]  /*57b0*/  @!P0 FSEL R7, R7, -INF , !P1 ;  /* 0xff80000007078808 */ /* 0x000fe40004800000 */
[----:B------:R-:W-:Y:S03]  /*57c0*/  @!P0 ISETP.GE.AND P1, PT, R132, R12, PT ;  /* 0x0000000c8400820c */ /* 0x000fe60003f26270 */
[--C-:B------:R-:W-:Y:S02]  /*57d0*/  FFMA.FTZ R7, R7, c[0x0][0x23c], -R11.reuse ;  /* 0x00008f0007077a23 */ /* 0x100fe4000001080b */
        /* <DEDUP_REMOVED lines=19> */
[--C-:B------:R-:W-:Y:S02]  /*5910*/  FFMA.FTZ R7, R7, c[0x0][0x23c], -R4.reuse ;  /* 0x00008f0007077a23 */ /* 0x100fe40000010804 */
[----:B----4-:R-:W-:Y:S02]  /*5920*/  FFMA.FTZ R6, R144, UR4, R49 ;  /* 0x0000000490067c23 */ /* 0x010fe40008010031 */
[----:B------:R1:W-:Y:S03]  /*5930*/  MUFU.EX2 R247, R7 ;  /* 0x0000000700f77308 */ /* 0x0003e60000000800 */
[----:B------:R-:W-:Y:S02]  /*5940*/  @!P0 FSEL R6, R6, -INF , !P1 ;  /* 0xff80000006068808 */ /* 0x000fe40004800000 */
[----:B------:R-:W-:Y:S03]  /*5950*/  @!P0 ISETP.GE.AND P1, PT, R133, R5, PT ;  /* 0x000000058500820c */ /* 0x000fe60003f26270 */
[----:B------:R-:W-:Y:S04]  /*5960*/  FFMA.FTZ R6, R6, c[0x0][0x23c], -R4 ;  /* 0x00008f0006067a23 */ /* 0x000fe80000010804 */
[----:B------:R4:W-:Y:S01]  /*5970*/  MUFU.EX2 R245, R6 ;  /* 0x0000000600f57308 */ /* 0x0009e20000000800 */
[----:B-1----:R-:W-:Y:S01]  /*5980*/  FFMA.FTZ R7, R145, UR4, R37 ;  /* 0x0000000491077c23 */ /* 0x002fe20008010025 */
[----:B------:R-:W-:Y:S04]  /*5990*/  MOV R145, R39 ;  /* 0x0000002700917202 */ /* 0x000fe80000000f00 */
[----:B------:R-:W-:Y:S02]  /*59a0*/  @!P0 FSEL R7, R7, -INF , !P1 ;  /* 0xff80000007078808 */ /* 0x000fe40004800000 */
[-C--:B------:R-:W-:Y:S03]  /*59b0*/  @!P0 ISETP.GE.AND P1, PT, R132, R5.reuse, PT ;  /* 0x000000058400820c */ /* 0x080fe60003f26270 */
[----:B------:R-:W-:Y:S02]  /*59c0*/  FFMA.FTZ R7, R7, c[0x0][0x23c], -R0 ;  /* 0x00008f0007077a23 */ /* 0x000fe40000010800 */
[----:B----4-:R-:W-:Y:S01]  /*59d0*/  FFMA.FTZ R6, R144, UR4, R36 ;  /* 0x0000000490067c23 */ /* 0x010fe20008010024 */
[----:B------:R-:W-:Y:S01]  /*59e0*/  MOV R144, R38 ;  /* 0x0000002600907202 */ /* 0x000fe20000000f00 */
[----:B------:R1:W-:Y:S03]  /*59f0*/  MUFU.EX2 R40, R7 ;  /* 0x0000000700287308 */ /* 0x0003e60000000800 */
[----:B------:R-:W-:Y:S02]  /*5a00*/  @!P0 FSEL R6, R6, -INF , !P1 ;  /* 0xff80000006068808 */ /* 0x000fe40004800000 */
[----:B------:R-:W-:Y:S03]  /*5a10*/  @!P0 ISETP.GE.AND P1, PT, R135, R8, PT ;  /* 0x000000088700820c */ /* 0x000fe60003f26270 */
[----:B------:R-:W-:Y:S02]  /*5a20*/  FFMA.FTZ R13, R6, c[0x0][0x23c], -R0 ;  /* 0x00008f00060d7a23 */ /* 0x000fe40000010800 */
[----:B------:R-:W-:Y:S02]  /*5a30*/  FFMA.FTZ R6, R147, UR4, R171 ;  /* 0x0000000493067c23 */ /* 0x000fe400080100ab */
[----:B------:R-:W-:Y:S03]  /*5a40*/  MUFU.EX2 R39, R13 ;  /* 0x0000000d00277308 */ /* 0x000fe60000000800 */
[----:B------:R-:W-:Y:S02]  /*5a50*/  @!P0 FSEL R6, R6, -INF , !P1 ;  /* 0xff80000006068808 */ /* 0x000fe40004800000 */
[-C--:B------:R-:W-:Y:S01]  /*5a60*/  @!P0 ISETP.GE.AND P1, PT, R134, R5.reuse, PT ;  /* 0x000000058600820c */ /* 0x080fe20003f26270 */
[----:B-1----:R-:W-:Y:S05]  /*5a70*/  FFMA.FTZ R7, R146, UR4, R244 ;  /* 0x0000000492077c23 */ /* 0x002fea00080100f4 */
[----:B------:R-:W-:Y:S02]  /*5a80*/  @!P0 FSEL R7, R7, -INF , !P2 ;  /* 0xff80000007078808 */ /* 0x000fe40005000000 */
[-C--:B------:R-:W-:Y:S03]  /*5a90*/  @!P0 ISETP.GE.AND P2, PT, R134, R12.reuse, PT ;  /* 0x0000000c8600820c */ /* 0x080fe60003f46270 */
[--C-:B------:R-:W-:Y:S02]  /*5aa0*/  FFMA.FTZ R7, R7, c[0x0][0x23c], -R4.reuse ;  /* 0x00008f0007077a23 */ /* 0x100fe40000010804 */
[----:B------:R-:W-:Y:S02]  /*5ab0*/  FFMA.FTZ R4, R6, c[0x0][0x23c], -R4 ;  /* 0x00008f0006047a23 */ /* 0x000fe40000010804 */
[----:B--2---:R-:W-:Y:S01]  /*5ac0*/  FFMA.FTZ R6, R146, UR4, R3 ;  /* 0x0000000492067c23 */ /* 0x004fe20008010003 */
[----:B------:R1:W-:Y:S04]  /*5ad0*/  MUFU.EX2 R170, R7 ;  /* 0x0000000700aa7308 */ /* 0x0003e80000000800 */
[----:B------:R-:W-:Y:S02]  /*5ae0*/  @!P0 FSEL R6, R6, -INF , !P1 ;  /* 0xff80000006068808 */ /* 0x000fe40004800000 */
[----:B------:R-:W-:Y:S03]  /*5af0*/  @!P0 ISETP.GE.AND P1, PT, R135, R12, PT ;  /* 0x0000000c8700820c */ /* 0x000fe60003f26270 */
[----:B------:R-:W-:Y:S01]  /*5b00*/  FFMA.FTZ R6, R6, c[0x0][0x23c], -R0 ;  /* 0x00008f0006067a23 */ /* 0x000fe20000010800 */
[----:B------:R2:W-:Y:S10]  /*5b10*/  MUFU.EX2 R169, R4 ;  /* 0x0000000400a97308 */ /* 0x0005f40000000800 */
[----:B------:R4:W-:Y:S01]  /*5b20*/  MUFU.EX2 R38, R6 ;  /* 0x0000000600267308 */ /* 0x0009e20000000800 */
[----:B-1----:R-:W-:Y:S05]  /*5b30*/  FFMA.FTZ R7, R146, UR4, R151 ;  /* 0x0000000492077c23 */ /* 0x002fea0008010097 */
[----:B------:R-:W-:Y:S02]  /*5b40*/  @!P0 FSEL R7, R7, -INF , !P2 ;  /* 0xff80000007078808 */ /* 0x000fe40005000000 */
[-C--:B------:R-:W-:Y:S01]  /*5b50*/  @!P0 ISETP.GE.AND P2, PT, R134, R10.reuse, PT ;  /* 0x0000000a8600820c */ /* 0x080fe20003f46270 */
[----:B--2---:R-:W-:Y:S02]  /*5b60*/  FFMA.FTZ R4, R147, UR4, R150 ;  /* 0x0000000493047c23 */ /* 0x004fe40008010096 */
[----:B------:R-:W-:Y:S03]  /*5b70*/  FFMA.FTZ R7, R7, c[0x0][0x23c], -R11 ;  /* 0x00008f0007077a23 */ /* 0x000fe6000001080b */
[----:B------:R-:W-:Y:S01]  /*5b80*/  @!P0 FSEL R4, R4, -INF , !P1 ;  /* 0xff80000004048808 */ /* 0x000fe20004800000 */
[----:B------:R1:W-:Y:S01]  /*5b90*/  MUFU.EX2 R149, R7 ;  /* 0x0000000700957308 */ /* 0x0003e20000000800 */
[----:B------:R-:W-:Y:S01]  /*5ba0*/  @!P0 ISETP.GE.AND P1, PT, R135, R10, PT ;  /* 0x0000000a8700820c */ /* 0x000fe20003f26270 */
[----:B----4-:R-:W-:Y:S02]  /*5bb0*/  FFMA.FTZ R6, R146, UR4, R159 ;  /* 0x0000000492067c23 */ /* 0x010fe4000801009f */
[----:B------:R-:W-:Y:S02]  /*5bc0*/  FFMA.FTZ R11, R4, c[0x0][0x23c], -R11 ;  /* 0x00008f00040b7a23 */ /* 0x000fe4000001080b */
[----:B------:R-:W-:Y:S01]  /*5bd0*/  FFMA.FTZ R4, R147, UR4, R158 ;  /* 0x0000000493047c23 */ /* 0x000fe2000801009e */
[----:B------:R-:W-:Y:S03]  /*5be0*/  @!P0 FSEL R6, R6, -INF , !P2 ;  /* 0xff80000006068808 */ /* 0x000fe60005000000 */
[----:B------:R-:W2:Y:S01]  /*5bf0*/  MUFU.EX2 R148, R11 ;  /* 0x0000000b00947308 */ /* 0x000ea20000000800 */
[----:B------:R-:W-:Y:S01]  /*5c00*/  @!P0 FSEL R4, R4, -INF , !P1 ;  /* 0xff80000004048808 */ /* 0x000fe20004800000 */
[--C-:B------:R-:W-:Y:S01]  /*5c10*/  FFMA.FTZ R6, R6, c[0x0][0x23c], -R9.reuse ;  /* 0x00008f0006067a23 */ /* 0x100fe20000010809 */
[----:B------:R-:W-:Y:S02]  /*5c20*/  @!P0 ISETP.GE.AND P1, PT, R135, R5, PT ;  /* 0x000000058700820c */ /* 0x000fe40003f26270 */
[----:B------:R-:W-:Y:S01]  /*5c30*/  F2FP.PACK_AB R5, R141, R163 ;  /* 0x000000a38d05723e */ /* 0x000fe200000000ff */
[----:B------:R-:W-:Y:S02]  /*5c40*/  FFMA.FTZ R9, R4, c[0x0][0x23c], -R9 ;  /* 0x00008f0004097a23 */ /* 0x000fe40000010809 */
[----:B------:R-:W-:Y:S02]  /*5c50*/  FFMA.FTZ R4, R147, UR4, R2 ;  /* 0x0000000493047c23 */ /* 0x000fe40008010002 */
[----:B------:R4:W-:Y:S01]  /*5c60*/  MUFU.EX2 R155, R6 ;  /* 0x00000006009b7308 */ /* 0x0009e20000000800 */
[----:B------:R2:W-:Y:S01]  /*5c70*/  STS [R236+0x13000], R5 ;  /* 0x01300005ec007388 */ /* 0x0005e20000000800 */
[----:B-1----:R-:W-:Y:S02]  /*5c80*/  F2FP.PACK_AB R7, R59, R60 ;  /* 0x0000003c3b07723e */ /* 0x002fe400000000ff */
[----:B------:R-:W-:Y:S02]  /*5c90*/  @!P0 FSEL R4, R4, -INF , !P1 ;  /* 0xff80000004048808 */ /* 0x000fe40004800000 */
[----:B---3--:R-:W-:Y:S01]  /*5ca0*/  IADD3 R142, P0, R142, UR14, RZ ;  /* 0x0000000e8e8e7c10 */ /* 0x008fe2000ff1e0ff */
[----:B------:R1:W-:Y:S02]  /*5cb0*/  STS [R236+0x13400], R7 ;  /* 0x01340007ec007388 */ /* 0x0003e40000000800 */
[----:B------:R-:W-:Y:S01]  /*5cc0*/  FFMA.FTZ R0, R4, c[0x0][0x23c], -R0 ;  /* 0x00008f0004007a23 */ /* 0x000fe20000010800 */
[----:B------:R-:W-:Y:S01]  /*5cd0*/  F2FP.PACK_AB R4, R154, R157 ;  /* 0x0000009d9a04723e */ /* 0x000fe200000000ff */
[----:B------:R-:W2:Y:S01]  /*5ce0*/  MUFU.EX2 R147, R9 ;  /* 0x0000000900937308 */ /* 0x000ea20000000800 */
[----:B------:R-:W-:Y:S02]  /*5cf0*/  IADD3.X R143, R140, UR13, RZ, P0, !PT ;  /* 0x0000000d8c8f7c10 */ /* 0x000fe400087fe4ff */
[----:B------:R-:W-:Y:S01]  /*5d00*/  PLOP3.LUT P0, PT, PT, PT, UP0, 0x80, 0x0 ;  /* 0x000000000000781c */ /* 0x000fe20003f0f008 */
[----:B------:R2:W-:Y:S04]  /*5d10*/  STS [R235+0x13000], R4 ;  /* 0x01300004eb007388 */ /* 0x0005e80000000800 */
[----:B------:R-:W3:Y:S02]  /*5d20*/  LDG.E R140, [R142.64] ;  /* 0x000000068e8c7981 */ /* 0x000ee4000c1e1900 */
[----:B------:R2:W2:Y:S01]  /*5d30*/  MUFU.EX2 R248, R0 ;  /* 0x0000000000f87308 */ /* 0x0004a20000000800 */
[----:B----4-:R-:W-:Y:S02]  /*5d40*/  F2FP.PACK_AB R6, R57, R58 ;  /* 0x0000003a3906723e */ /* 0x010fe400000000ff */
[----:B--2---:R-:W-:Y:S02]  /*5d50*/  F2FP.PACK_AB R5, R47, R48 ;  /* 0x000000302f05723e */ /* 0x004fe400000000ff */
[----:B-1----:R-:W-:Y:S02]  /*5d60*/  F2FP.PACK_AB R7, R55, R56 ;  /* 0x000000383707723e */ /* 0x002fe400000000ff */
[----:B------:R-:W-:Y:S02]  /*5d70*/  F2FP.PACK_AB R4, R156, R160 ;  /* 0x000000a09c04723e */ /* 0x000fe400000000ff */
[----:B------:R-:W-:Y:S05]  /*5d80*/  F2FP.PACK_AB R0, R161, R162 ;  /* 0x000000a2a100723e */ /* 0x000fea00000000ff */
[----:B------:R1:W-:Y:S04]  /*5d90*/  STS [R235+0x13400], R0 ;  /* 0x01340000eb007388 */ /* 0x0003e80000000800 */
[----:B------:R2:W-:Y:S04]  /*5da0*/  STS [R236+0x14000], R6 ;  /* 0x01400006ec007388 */ /* 0x0005e80000000800 */
[----:B------:R4:W-:Y:S04]  /*5db0*/  STS [R236+0x14400], R5 ;  /* 0x01440005ec007388 */ /* 0x0009e80000000800 */
[----:B------:R4:W-:Y:S01]  /*5dc0*/  STS [R235+0x14000], R7 ;  /* 0x01400007eb007388 */ /* 0x0009e20000000800 */
[----:B-1----:R-:W-:Y:S02]  /*5dd0*/  F2FP.PACK_AB R0, R148, R149 ;  /* 0x000000959400723e */ /* 0x002fe400000000ff */
[----:B--2---:R-:W-:Y:S02]  /*5de0*/  F2FP.PACK_AB R6, R45, R46 ;  /* 0x0000002e2d06723e */ /* 0x004fe400000000ff */
[----:B----4-:R-:W-:Y:S03]  /*5df0*/  F2FP.PACK_AB R5, R152, R153 ;  /* 0x000000999805723e */ /* 0x010fe600000000ff */
[----:B------:R1:W-:Y:S01]  /*5e00*/  STS [R235+0x14400], R6 ;  /* 0x01440006eb007388 */ /* 0x0003e20000000800 */
[----:B------:R-:W-:Y:S03]  /*5e10*/  F2FP.PACK_AB R7, R245, R247 ;  /* 0x000000f7f507723e */ /* 0x000fe600000000ff */
[----:B------:R2:W-:Y:S04]  /*5e20*/  STS [R234+0x13000], R5 ;  /* 0x01300005ea007388 */ /* 0x0005e80000000800 */
[----:B------:R4:W-:Y:S04]  /*5e30*/  STS [R234+0x13400], R4 ;  /* 0x01340004ea007388 */ /* 0x0009e80000000800 */
[----:B------:R4:W-:Y:S01]  /*5e40*/  STS [R233+0x13000], R0 ;  /* 0x01300000e9007388 */ /* 0x0009e20000000800 */
[----:B-1----:R-:W-:Y:S02]  /*5e50*/  F2FP.PACK_AB R6, R39, R40 ;  /* 0x000000282706723e */ /* 0x002fe400000000ff */
[----:B--2---:R-:W-:Y:S02]  /*5e60*/  F2FP.PACK_AB R5, R147, R155 ;  /* 0x0000009b9305723e */ /* 0x004fe400000000ff */
[----:B----4-:R-:W-:Y:S03]  /*5e70*/  F2FP.PACK_AB R4, R169, R170 ;  /* 0x000000aaa904723e */ /* 0x010fe600000000ff */
[----:B------:R-:W-:Y:S01]  /*5e80*/  STS [R233+0x13400], R5 ;  /* 0x01340005e9007388 */ /* 0x000fe20000000800 */
[----:B------:R-:W-:Y:S03]  /*5e90*/  F2FP.PACK_AB R0, R248, R38 ;  /* 0x00000026f800723e */ /* 0x000fe600000000ff */
[----:B------:R-:W-:Y:S04]  /*5ea0*/  STS [R234+0x14000], R7 ;  /* 0x01400007ea007388 */ /* 0x000fe80000000800 */
[----:B------:R-:W-:Y:S04]  /*5eb0*/  STS [R234+0x14400], R6 ;  /* 0x01440006ea007388 */ /* 0x000fe80000000800 */
[----:B------:R-:W-:Y:S04]  /*5ec0*/  STS [R233+0x14000], R4 ;  /* 0x01400004e9007388 */ /* 0x000fe80000000800 */
[----:B------:R1:W-:Y:S04]  /*5ed0*/  STS [R233+0x14400], R0 ;  /* 0x01440000e9007388 */ /* 0x0003e80000000800 */
[----:B------:R-:W2:Y:S08]  /*5ee0*/  LDSM.16.M88.4 R32, [R223+0x6000] ;  /* 0x00600000df20783b */ /* 0x000eb00000000200 */
[----:B------:R-:W4:Y:S08]  /*5ef0*/  LDSM.16.M88.4 R28, [R223+0x6800] ;  /* 0x00680000df1c783b */ /* 0x000f300000000200 */
[----:B------:R-:W4:Y:S01]  /*5f00*/  LDSM.16.M88.4 R132, [R224+0x6000] ;  /* 0x00600000e084783b */ /* 0x000f220000000200 */
[----:B-1----:R-:W-:Y:S01]  /*5f10*/  FFMA.FTZ R0, -R164, R164, 1 ;  /* 0x3f800000a4007423 */ /* 0x002fe200000101a4 */
[----:B------:R-:W-:Y:S06]  /*5f20*/  MOV R164, R144 ;  /* 0x0000009000a47202 */ /* 0x000fec0000000f00 */
[----:B------:R-:W1:Y:S01]  /*5f30*/  LDSM.16.M88.4 R136, [R224+0x6800] ;  /* 0x00680000e088783b */ /* 0x000e620000000200 */
[----:B------:R-:W-:Y:S01]  /*5f40*/  FMUL.FTZ R0, R0, c[0x0][0x2ec] ;  /* 0x0000bb0000007a20 */ /* 0x000fe20000410000 */
        /* <DEDUP_REMOVED lines=52> */
[C---:B------:R-:W-:Y:S03]  /*6290*/  HMMA.16816.F32 R16, R132.reuse, R214, R16 ;  /* 0x000000d68410723c */ /* 0x040fe60000001810 */
[----:B------:R-:W-:Y:S02]  /*62a0*/  FMUL.FTZ R141, R141, R5 ;  /* 0x000000058d8d7220 */ /* 0x000fe40000410000 */
[----:B------:R-:W-:Y:S01]  /*62b0*/  FADD.FTZ R4, -R140, R4 ;  /* 0x000000048c047221 */ /* 0x000fe20000010100 */
[----:B------:R1:W2:Y:S02]  /*62c0*/  LDG.E R5, [R142.64+0x20] ;  /* 0x000020068e057981 */ /* 0x0002a4000c1e1900 */
[-C--:B------:R-:W-:Y:S01]  /*62d0*/  HMMA.16816.F32 R20, R132, R216.reuse, R20 ;  /* 0x000000d88414723c */ /* 0x080fe20000001814 */
[----:B------:R-:W-:Y:S03]  /*62e0*/  FMUL.FTZ R4, R163, R4 ;  /* 0x00000004a3047220 */ /* 0x000fe60000410000 */
[----:B------:R-:W-:Y:S01]  /*62f0*/  MOV R163, R145 ;  /* 0x0000009100a37202 */ /* 0x000fe20000000f00 */
        /* <DEDUP_REMOVED lines=25> */
[----:B------:R-:W-:Y:S02]  /*6490*/  FFMA.FTZ R17, -R151, R151, 1 ;  /* 0x3f80000097117423 */ /* 0x000fe40000010197 */
[----:B------:R-:W-:Y:S02]  /*64a0*/  FFMA.FTZ R16, -R150, R150, 1 ;  /* 0x3f80000096107423 */ /* 0x000fe40000010196 */
[----:B------:R-:W-:Y:S01]  /*64b0*/  FMUL.FTZ R33, R149, R20 ;  /* 0x0000001495217220 */ /* 0x000fe20000410000 */
[----:B------:R-:W-:Y:S01]  /*64c0*/  MOV R149, R237 ;  /* 0x000000ed00957202 */ /* 0x000fe20000000f00 */
[----:B------:R-:W-:Y:S01]  /*64d0*/  FMUL.FTZ R32, R148, R32 ;  /* 0x0000002094207220 */ /* 0x000fe20000410000 */
[----:B------:R-:W-:Y:S01]  /*64e0*/  MOV R148, R238 ;  /* 0x000000ee00947202 */ /* 0x000fe20000000f00 */
        /* <DEDUP_REMOVED lines=15> */
[----:B------:R-:W-:Y:S02]  /*65e0*/  FMUL.FTZ R32, R32, c[0x0][0x2ec] ;  /* 0x0000bb0020207a20 */ /* 0x000fe40000410000 */
[----:B------:R-:W-:Y:S02]  /*65f0*/  FFMA.FTZ R20, -R166, R166, 1 ;  /* 0x3f800000a6147423 */ /* 0x000fe400000101a6 */
[----:B------:R-:W-:Y:S02]  /*6600*/  FFMA.FTZ R133, -R250, R250, 1 ;  /* 0x3f800000fa857423 */ /* 0x000fe400000101fa */
[----:B------:R-:W-:Y:S02]  /*6610*/  FMUL.FTZ R20, R20, c[0x0][0x2ec] ;  /* 0x0000bb0014147a20 */ /* 0x000fe40000410000 */
[----:B------:R-:W-:Y:S02]  /*6620*/  FMUL.FTZ R133, R133, c[0x0][0x2ec] ;  /* 0x0000bb0085857a20 */ /* 0x000fe40000410000 */
[----:B------:R-:W-:Y:S02]  /*6630*/  FMUL.FTZ R141, R20, R134 ;  /* 0x00000086148d7220 */ /* 0x000fe40000410000 */
[----:B------:R-:W-:Y:S02]  /*6640*/  FFMA.FTZ R134, -R252, R252, 1 ;  /* 0x3f800000fc867423 */ /* 0x000fe400000101fc */
[----:B------:R-:W-:Y:S02]  /*6650*/  FFMA.FTZ R20, -R37, R37, 1 ;  /* 0x3f80000025147423 */ /* 0x000fe40000010125 */
[----:B------:R-:W-:Y:S02]  /*6660*/  FMUL.FTZ R134, R134, c[0x0][0x2ec] ;  /* 0x0000bb0086867a20 */ /* 0x000fe40000410000 */
        /* <DEDUP_REMOVED lines=14> */
[----:B------:R-:W-:Y:S01]  /*6750*/  FADD.FTZ R19, -R5, R19 ;  /* 0x0000001305137221 */ /* 0x000fe20000010100 */
        /* <DEDUP_REMOVED lines=15> */
[C---:B---3--:R-:W-:Y:S02]  /*6850*/  FADD.FTZ R5, -R4.reuse, R8 ;  /* 0x0000000804057221 */ /* 0x048fe40000010100 */
        /* <DEDUP_REMOVED lines=18> */
[----:B------:R-:W-:Y:S02]  /*6980*/  FMUL.FTZ R32, R32, R5 ;  /* 0x0000000520207220 */ /* 0x000fe40000410000 */
[C---:B------:R-:W-:Y:S01]  /*6990*/  FADD.FTZ R24, -R4.reuse, R24 ;  /* 0x0000001804187221 */ /* 0x040fe20000010100 */
[----:B------:R1:W5:Y:S01]  /*69a0*/  LDL.LU R53, [R1+0xa4] ;  /* 0x0000a40001357983 */ /* 0x0003620000300800 */
[----:B------:R-:W-:Y:S02]  /*69b0*/  FADD.FTZ R5, -R4, R25 ;  /* 0x0000001904057221 */ /* 0x000fe40000010100 */
[----:B------:R-:W-:Y:S01]  /*69c0*/  FFMA.FTZ R25, -R50, R50, 1 ;  /* 0x3f80000032197423 */ /* 0x000fe20000010132 */
[----:B------:R1:W5:Y:S01]  /*69d0*/  LDL.LU R52, [R1+0xa0] ;  /* 0x0000a00001347983 */ /* 0x0003620000300800 */
[----:B------:R-:W-:Y:S02]  /*69e0*/  FMUL.FTZ R23, R23, R6 ;  /* 0x0000000617177220 */ /* 0x000fe40000410000 */
[----:B------:R-:W-:Y:S01]  /*69f0*/  FMUL.FTZ R34, R34, R7 ;  /* 0x0000000722227220 */ /* 0x000fe20000410000 */
[----:B------:R1:W5:Y:S01]  /*6a00*/  LDL.LU R51, [R1+0x9c] ;  /* 0x00009c0001337983 */ /* 0x0003620000300800 */
[C---:B------:R-:W-:Y:S02]  /*6a10*/  FADD.FTZ R6, -R4.reuse, R28 ;  /* 0x0000001c04067221 */ /* 0x040fe40000010100 */
[----:B------:R-:W-:Y:S01]  /*6a20*/  FADD.FTZ R7, -R4, R29 ;  /* 0x0000001d04077221 */ /* 0x000fe20000010100 */
[----:B------:R1:W5:Y:S01]  /*6a30*/  LDL.LU R50, [R1+0x98] ;  /* 0x0000980001327983 */ /* 0x0003620000300800 */
[----:B------:R-:W-:Y:S02]  /*6a40*/  FMUL.FTZ R4, R247, R24 ;  /* 0x00000018f7047220 */ /* 0x000fe40000410000 */
[----:B------:R-:W-:Y:S02]  /*6a50*/  FFMA.FTZ R24, -R49, R49, 1 ;  /* 0x3f80000031187423 */ /* 0x000fe40000010131 */
[----:B------:R-:W-:Y:S01]  /*6a60*/  FMUL.FTZ R25, R25, c[0x0][0x2ec] ;  /* 0x0000bb0019197a20 */ /* 0x000fe20000410000 */
[----:B------:R1:W5:Y:S01]  /*6a70*/  LDL.LU R49, [R1+0x94] ;  /* 0x0000940001317983 */ /* 0x0003620000300800 */
[----:B------:R-:W-:Y:S02]  /*6a80*/  FMUL.FTZ R5, R245, R5 ;  /* 0x00000005f5057220 */ /* 0x000fe40000410000 */
[----:B------:R-:W-:Y:S02]  /*6a90*/  FFMA.FTZ R29, -R244, R244, 1 ;  /* 0x3f800000f41d7423 */ /* 0x000fe400000101f4 */
[----:B------:R-:W-:Y:S02]  /*6aa0*/  FMUL.FTZ R24, R24, c[0x0][0x2ec] ;  /* 0x0000bb0018187a20 */ /* 0x000fe40000410000 */
[----:B------:R-:W-:Y:S02]  /*6ab0*/  FMUL.FTZ R25, R25, R4 ;  /* 0x0000000419197220 */ /* 0x000fe40000410000 */
[----:B----4-:R-:W-:Y:S02]  /*6ac0*/  FADD.FTZ R4, -R0, R10 ;  /* 0x0000000a00047221 */ /* 0x010fe40000010100 */
[----:B------:R-:W-:Y:S02]  /*6ad0*/  FMUL.FTZ R6, R170, R6 ;  /* 0x00000006aa067220 */ /* 0x000fe40000410000 */
[----:B------:R-:W-:Y:S02]  /*6ae0*/  FFMA.FTZ R28, -R171, R171, 1 ;  /* 0x3f800000ab1c7423 */ /* 0x000fe400000101ab */
[----:B------:R-:W-:Y:S02]  /*6af0*/  FMUL.FTZ R29, R29, c[0x0][0x2ec] ;  /* 0x0000bb001d1d7a20 */ /* 0x000fe40000410000 */
[----:B------:R-:W-:Y:S02]  /*6b00*/  FMUL.FTZ R24, R24, R5 ;  /* 0x0000000518187220 */ /* 0x000fe40000410000 */
[----:B------:R-:W-:Y:S02]  /*6b10*/  FADD.FTZ R5, -R0, R11 ;  /* 0x0000000b00057221 */ /* 0x000fe40000010100 */
[----:B------:R-:W-:Y:S02]  /*6b20*/  FMUL.FTZ R4, R48, R4 ;  /* 0x0000000430047220 */ /* 0x000fe40000410000 */
[----:B------:R-:W-:Y:S01]  /*6b30*/  FMUL.FTZ R7, R169, R7 ;  /* 0x00000007a9077220 */ /* 0x000fe20000410000 */
[----:B------:R1:W5:Y:S01]  /*6b40*/  LDL.LU R48, [R1+0x90] ;  /* 0x0000900001307983 */ /* 0x0003620000300800 */
[----:B------:R-:W-:Y:S02]  /*6b50*/  FMUL.FTZ R28, R28, c[0x0][0x2ec] ;  /* 0x0000bb001c1c7a20 */ /* 0x000fe40000410000 */
[----:B------:R-:W-:Y:S02]  /*6b60*/  FMUL.FTZ R29, R29, R6 ;  /* 0x000000061d1d7220 */ /* 0x000fe40000410000 */
[----:B------:R-:W-:Y:S02]  /*6b70*/  FADD.FTZ R6, -R0, R14 ;  /* 0x0000000e00067221 */ /* 0x000fe40000010100 */
        /* <DEDUP_REMOVED lines=25> */
[C---:B------:R-:W-:Y:S02]  /*6d10*/  FADD.FTZ R4, -R0.reuse, R27 ;  /* 0x0000001b00047221 */ /* 0x040fe40000010100 */
[----:B------:R-:W-:Y:S02]  /*6d20*/  FMUL.FTZ R13, R13, R5 ;  /* 0x000000050d0d7220 */ /* 0x000fe40000410000 */
[----:B------:R-:W-:Y:S02]  /*6d30*/  FADD.FTZ R5, -R0, R30 ;  /* 0x0000001e00057221 */ /* 0x000fe40000010100 */
[----:B------:R-:W-:Y:S02]  /*6d40*/  FMUL.FTZ R18, R18, R6 ;  /* 0x0000000612127220 */ /* 0x000fe40000410000 */
[----:B------:R-:W-:Y:S02]  /*6d50*/  FADD.FTZ R6, -R0, R31 ;  /* 0x0000001f00067221 */ /* 0x000fe40000010100 */
[----:B------:R-:W-:Y:S02]  /*6d60*/  FMUL.FTZ R0, R40, R26 ;  /* 0x0000001a28007220 */ /* 0x000fe40000410000 */
        /* <DEDUP_REMOVED lines=8> */
[----:B------:R-:W-:Y:S01]  /*6df0*/  FMUL.FTZ R6, R248, R6 ;  /* 0x00000006f8067220 */ /* 0x000fe20000410000 */
[----:B------:R1:W5:Y:S01]  /*6e00*/  LDL.LU R37, [R1+0x64] ;  /* 0x0000640001257983 */ /* 0x0003620000300800 */
[----:B------:R-:W-:Y:S02]  /*6e10*/  FMUL.FTZ R19, R19, c[0x0][0x2ec] ;  /* 0x0000bb0013137a20 */ /* 0x000fe40000410000 */
[----:B------:R-:W-:Y:S01]  /*6e20*/  FMUL.FTZ R22, R22, c[0x0][0x2ec] ;  /* 0x0000bb0016167a20 */ /* 0x000fe20000410000 */
[----:B------:R1:W5:Y:S01]  /*6e30*/  LDL R150, [R1+0x18] ;  /* 0x0000180001967983 */ /* 0x0003620000100800 */
[----:B------:R-:W-:Y:S02]  /*6e40*/  FMUL.FTZ R33, R33, R8 ;  /* 0x0000000821217220 */ /* 0x000fe40000410000 */
[----:B------:R-:W-:Y:S01]  /*6e50*/  FMUL.FTZ R17, R17, R7 ;  /* 0x0000000711117220 */ /* 0x000fe20000410000 */
[----:B------:R1:W5:Y:S01]  /*6e60*/  LDL.LU R36, [R1+0x60] ;  /* 0x0000600001247983 */ /* 0x0003620000300800 */
[----:B------:R-:W-:Y:S02]  /*6e70*/  FMUL.FTZ R20, R20, R0 ;  /* 0x0000000014147220 */ /* 0x000fe40000410000 */
[----:B------:R-:W-:Y:S01]  /*6e80*/  FMUL.FTZ R19, R19, R4 ;  /* 0x0000000413137220 */ /* 0x000fe20000410000 */
[----:B------:R1:W5:Y:S01]  /*6e90*/  LDL R147, [R1+0x1c] ;  /* 0x00001c0001937983 */ /* 0x0003620000100800 */
[----:B------:R-:W-:Y:S02]  /*6ea0*/  FMUL.FTZ R22, R22, R5 ;  /* 0x0000000516167220 */ /* 0x000fe40000410000 */
[----:B------:R-:W-:Y:S01]  /*6eb0*/  FMUL.FTZ R21, R21, R6 ;  /* 0x0000000615157220 */ /* 0x000fe20000410000 */
[----:B------:R1:W5:Y:S04]  /*6ec0*/  LDL.LU R3, [R1+0x5c] ;  /* 0x00005c0001037983 */ /* 0x0003680000300800 */
[----:B------:R1:W5:Y:S06]  /*6ed0*/  LDL.64 R152, [R1] ;  /* 0x0000000001987983 */ /* 0x00036c0000100a00 */
[----:B------:R1:W5:Y:S01]  /*6ee0*/  LDL.LU R2, [R1+0x58] ;  /* 0x0000580001027983 */ /* 0x0003620000300800 */
[----:B------:R-:W-:-:S05]  /*6ef0*/  @!P0 BRA `(.L_x_367) ;  /* 0x0000030000008947 */ /* 0x000fca0003800000 */
        /* <DEDUP_REMOVED lines=38> */
[----:B---3--:R-:W-:Y:S03]  /*7160*/  @!P1 IMAD.MOV.U32 R4, RZ, RZ, R241 ;  /* 0x000000ffff049224 */ /* 0x008fe600078e00f1 */
        /* <DEDUP_REMOVED lines=9> */
.L_x_367:
        /* <DEDUP_REMOVED lines=11> */
[----:B--2---:R-:W-:Y:S02]  /*72b0*/  F2FP.PACK_AB R9, R17, R18 ;  /* 0x000000121109723e */ /* 0x004fe400000000ff */
        /* <DEDUP_REMOVED lines=33> */
[-C--:B--2---:R-:W-:Y:S08]  /*74d0*/  HMMA.16816.F32 R36, R4, R8.reuse, R36 ;  /* 0x000000080424723c */ /* 0x084ff00000001824 */
[C---:B----4-:R-:W-:Y:S08]  /*74e0*/  HMMA.16816.F32 R40, R12.reuse, R8, R40 ;  /* 0x000000080c28723c */ /* 0x050ff00000001828 */
[-C--:B------:R-:W-:Y:S08]  /*74f0*/  HMMA.16816.F32 R44, R12, R10.reuse, R44 ;  /* 0x0000000a0c2c723c */ /* 0x080ff0000000182c */
[C---:B------:R-:W-:Y:S01]  /*7500*/  HMMA.16816.F32 R48, R4.reuse, R10, R48 ;  /* 0x0000000a0430723c */ /* 0x040fe20000001830 */
[----:B------:R-:W2:Y:S07]  /*7510*/  LDSM.16.MT88.4 R8, [R0+0x8400] ;  /* 0x008400000008783b */ /* 0x000eae0000004200 */
        /* <DEDUP_REMOVED lines=55> */
[----:B---3--:R-:W-:Y:S01]  /*7890*/  IMAD.MOV.U32 R5, RZ, RZ, c[0x0][0x370] ;  /* 0x0000dc00ff057624 */ /* 0x008fe200078e00ff */
        /* <DEDUP_REMOVED lines=32> */
.L_x_368:
[----:B---3--:R-:W-:Y:S01]  /*7aa0*/  LDSM.16.M88.4 R24, [R225] ;  /* 0x00000000e118783b */ /* 0x008fe20000000200 */
        /* <DEDUP_REMOVED lines=460> */
[----:B------:R-:W-:Y:S02]  /*9770*/  ULDC.64 UR12, c[0x0][0x388] ;  /* 0x0000e200000c7ab9 */ /* 0x000fe40000000a00 */
[----:B------:R-:W-:Y:S02]  /*9780*/  UIADD3 UR5, UR5, UR11, URZ ;  /* 0x0000000b05057290 */ /* 0x000fe4000fffe03f */
[----:B------:R-:W-:-:S02]  /*9790*/  UIMAD UR9, UR59, UR12, URZ ;  /* 0x0000000c3b0972a4 */ /* 0x000fc4000f8e023f */
[----:B------:R-:W-:Y:S02]  /*97a0*/  UIMAD.WIDE.U32 UR4, UR31, UR12, UR4 ;  /* 0x0000000c1f0472a5 */ /* 0x000fe4000f8e0004 */
[----:B------:R-:W-:-:S04]  /*97b0*/  UIMAD UR9, UR31, UR13, UR9 ;  /* 0x0000000d1f0972a4 */ /* 0x000fc8000f8e0209 */
[----:B------:R-:W-:Y:S02]  /*97c0*/  UIADD3 UR16, UR5, UR9, URZ ;  /* 0x0000000905107290 */ /* 0x000fe4000fffe03f */
[----:B------:R-:W-:Y:S02]  /*97d0*/  UMOV UR15, UR4 ;  /* 0x00000004000f7c82 */ /* 0x000fe40008000000 */
.L_x_370:
        /* <DEDUP_REMOVED lines=18> */
.L_x_371:
[----:B------:R-:W-:Y:S01]  /*9900*/  BAR.SYNC.DEFER_BLOCKING 0x0 ;  /* 0x0000000000007b1d */ /* 0x000fe20000010000 */
[----:B-1----:R-:W-:Y:S01]  /*9910*/  IMAD.SHL.U32 R3, R151, 0x2, RZ ;  /* 0x0000000297037824 */ /* 0x002fe200078e00ff */
[----:B------:R-:W-:Y:S01]  /*9920*/  USHF.L.U32 UR4, UR22, 0x7, URZ ;  /* 0x0000000716047899 */ /* 0x000fe2000800063f */
[--C-:B------:R-:W-:Y:S01]  /*9930*/  SHF.R.S32.HI R7, RZ, 0x1f, R152.reuse ;  /* 0x0000001fff077819 */ /* 0x100fe20000011498 */
[----:B------:R-:W-:Y:S01]  /*9940*/  IMAD.MOV.U32 R6, RZ, RZ, R152 ;  /* 0x000000ffff067224 */ /* 0x000fe200078e0098 */
[----:B------:R-:W-:Y:S01]  /*9950*/  UIMAD UR8, UR22, -0x80, UR8 ;  /* 0xffffff80160878a4 */ /* 0x000fe2000f8e0208 */
        /* <DEDUP_REMOVED lines=9> */
[----:B------:R-:W-:-:S03]  /*99f0*/  ULDC.64 UR10, c[0x0][0x3b8] ;  /* 0x0000ee00000a7ab9 */ /* 0x000fc60000000a00 */
[----:B------:R-:W-:Y:S01]  /*9a00*/  IMAD.U32 R8, RZ, RZ, UR5 ;  /* 0x00000005ff087e24 */ /* 0x000fe2000f8e00ff */
[----:B------:R-:W-:Y:S01]  /*9a10*/  UIMAD UR5, UR58, UR10, URZ ;  /* 0x0000000a3a0572a4 */ /* 0x000fe2000f8e023f */
[----:B------:R2:W3:Y:S03]  /*9a20*/  LDS.128 R36, [R3+0xa000] ;  /* 0x00a0000003247984 */ /* 0x0004e60000000c00 */
[----:B------:R-:W-:Y:S01]  /*9a30*/  IADD3.X R5, R5, UR16, R8, P0, !PT ;  /* 0x0000001005057c10 */ /* 0x000fe200087fe408 */
[----:B------:R-:W-:Y:S01]  /*9a40*/  IMAD.U32 R8, RZ, RZ, UR35 ;  /* 0x00000023ff087e24 */ /* 0x000fe2000f8e00ff */
[----:B------:R2:W4:Y:S01]  /*9a50*/  LDS.128 R32, [R3+0xc000] ;  /* 0x00c0000003207984 */ /* 0x0005220000000c00 */
[----:B------:R-:W-:Y:S01]  /*9a60*/  UIMAD UR5, UR35, UR11, UR5 ;  /* 0x0000000b230572a4 */ /* 0x000fe2000f8e0205 */
[----:B-1----:R-:W-:Y:S02]  /*9a70*/  SHF.R.S32.HI R0, RZ, 0x1f, R9 ;  /* 0x0000001fff007819 */ /* 0x002fe40000011409 */
[----:B------:R2:W1:Y:S02]  /*9a80*/  LDS.128 R28, [R3+0xe000] ;  /* 0x00e00000031c7984 */ /* 0x0004640000000c00 */
[----:B------:R-:W-:Y:S01]  /*9a90*/  LEA.HI R0, R0, R9, RZ, 0x2 ;  /* 0x0000000900007211 */ /* 0x000fe200078f10ff */
[----:B------:R-:W-:Y:S01]  /*9aa0*/  IMAD.WIDE.U32 R8, R8, c[0x0][0x3b8], R4 ;  /* 0x0000ee0008087a25 */ /* 0x000fe200078e0004 */
[----:B------:R2:W1:Y:S02]  /*9ab0*/  LDS.128 R48, [R3+0xf000] ;  /* 0x00f0000003307984 */ /* 0x0004640000000c00 */
[----:B------:R-:W-:-:S02]  /*9ac0*/  SHF.R.S32.HI R0, RZ, 0x2, R0 ;  /* 0x00000002ff007819 */ /* 0x000fc40000011400 */
        /* <DEDUP_REMOVED lines=26> */
.L_x_373:
[----:B------:R-:W-:Y:S05]  /*9c70*/  BSYNC B0 ;  /* 0x0000000000007941 */ /* 0x000fea0003800000 */
.L_x_372:
        /* <DEDUP_REMOVED lines=20> */
.L_x_375:
[----:B------:R-:W-:Y:S05]  /*9dc0*/  BSYNC B0 ;  /* 0x0000000000007941 */ /* 0x000fea0003800000 */
.L_x_374:
        /* <DEDUP_REMOVED lines=29> */
.L_x_377:
[----:B------:R-:W-:Y:S05]  /*9fa0*/  BSYNC B0 ;  /* 0x0000000000007941 */ /* 0x000fea0003800000 */
.L_x_376:
        /* <DEDUP_REMOVED lines=16> */
.L_x_353:
[----:B------:R-:W-:Y:S05]  /*a0b0*/  BSYNC B1 ;  /* 0x0000000000017941 */ /* 0x000fea0003800000 */
.L_x_339:
        /* <DEDUP_REMOVED lines=11> */
.L_x_378:
[----:B------:R-:W-:Y:S05]  /*a170*/  EXIT ;  /* 0x000000000000794d */ /* 0x000fea0003800000 */
.L_x_380:
        /* <DEDUP_REMOVED lines=16> */
.L_x_676:


//--------------------- .text._ZN5flash25flash_bwd_dot_do_o_kernelILb0E23Flash_bwd_kernel_traitsILi96ELi64ELi128ELi8ELi2ELi4ELi4ELb1ELb0EN7cutlass6half_tE19Flash_kernel_traitsILi96ELi64ELi128ELi8ES3_EEEEvNS_16Flash_bwd_paramsE --------------------------
	.section	.text._ZN5flash25flash_bwd_dot_do_o_kernelILb0E23Flash_bwd_kernel_traitsILi96ELi64ELi128ELi8ELi2ELi4ELi4ELb1ELb0EN7cutlass6half_tE19Flash_kernel_traitsILi96ELi64ELi128ELi8ES3_EEEEvNS_16Flash_bwd_paramsE,"ax",@progbits
	.sectioninfo	@"SHI_REGISTERS=43"
	.align	128
        .global         _ZN5flash25flash_bwd_dot_do_o_kernelILb0E23Flash_bwd_kernel_traitsILi96ELi64ELi128ELi8ELi2ELi4ELi4ELb1ELb0EN7cutlass6half_tE19Flash_kernel_traitsILi96ELi64ELi128ELi8ES3_EEEEvNS_16Flash_bwd_paramsE
        .type           _ZN5flash25flash_bwd_dot_do_o_kernelILb0E23Flash_bwd_kernel_traitsILi96ELi64ELi128ELi8ELi2ELi4ELi4ELb1ELb0EN7cutlass6half_tE19Flash_kernel_traitsILi96ELi64ELi128ELi8ES3_EEEEvNS_16Flash_bwd_paramsE,@function
        .size           _ZN5flash25flash_bwd_dot_do_o_kernelILb0E23Flash_bwd_kernel_traitsILi96ELi64ELi128ELi8ELi2ELi4ELi4ELb1ELb0EN7cutlass6half_tE19Flash_kernel_traitsILi96ELi64ELi128ELi8ES3_EEEEvNS_16Flash_bwd_paramsE,(.L_x_677 - _ZN5flash25flash_bwd_dot_do_o_kernelILb0E23Flash_bwd_kernel_traitsILi96ELi64ELi128ELi8ELi2ELi4ELi4ELb1ELb0EN7cutlass6half_tE19Flash_kernel_traitsILi96ELi64ELi128ELi8ES3_EEEEvNS_16Flash_bwd_paramsE)
        .other          _ZN5flash25flash_bwd_dot_do_o_kernelILb0E23Flash_bwd_kernel_traitsILi96ELi64ELi128ELi8ELi2ELi4ELi4ELb1ELb0EN7cutlass6half_tE19Flash_kernel_traitsILi96ELi64ELi128ELi8ES3_EEEEvNS_16Flash_bwd_paramsE,@"STO_CUDA_ENTRY STV_DEFAULT"
_ZN5flash25flash_bwd_dot_do_o_kernelILb0E23Flash_bwd_kernel_traitsILi96ELi64ELi128ELi8ELi2ELi4ELi4ELb1ELb0EN7cutlass6half_tE19Flash_kernel_traitsILi96ELi64ELi128ELi8ES3_EEEEvNS_16Flash_bwd_paramsE:
.text._ZN5flash25flash_bwd_dot_do_o_kernelILb0E23Flash_bwd_kernel_traitsILi96ELi64ELi128ELi8ELi2ELi4ELi4ELb1ELb0EN7cutlass6half_tE19Flash_kernel_traitsILi96ELi64ELi128ELi8ES3_EEEEvNS_16Flash_bwd_paramsE:
[----:B------:R-:W-:Y:S02]  /*0000*/  MOV R1, c[0x0][0x28] ;  /* 0x00000a0000017a02 */ /* 0x000fe40000000f00 */
[----:B------:R-:W0:Y:S01]  /*0010*/  S2R R12, SR_CTAID.Y ;  /* 0x00000000000c7919 */ /* 0x000e220000002600 */
[----:B------:R-:W-:Y:S01]  /*0020*/  ISETP.NE.U32.AND P0, PT, RZ, c[0x0][0x240], PT ;  /* 0x00009000ff007a0c */ /* 0x000fe20003f05070 */
[----:B------:R-:W-:Y:S01]  /*0030*/  HFMA2.MMA R3, -RZ, RZ, 0, 2.384185791015625e-07 ;  /* 0x00000004ff037435 */ /* 0x000fe200000001ff */
[----:B------:R-:W-:Y:S01]  /*0040*/  MOV R7, 0xffffffff ;  /* 0xffffffff00077802 */ /* 0x000fe20000000f00 */
[----:B------:R-:W-:Y:S01]  /*0050*/  ULDC.64 UR4, c[0x0][0x118] ;  /* 0x0000460000047ab9 */ /* 0x000fe20000000a00 */
[----:B------:R-:W-:-:S07]  /*0060*/  ISETP.NE.AND.EX P0, PT, RZ, c[0x0][0x244], PT, P0 ;  /* 0x00009100ff007a0c */ /* 0x000fce0003f05300 */
[----:B0-----:R-:W-:-:S06]  /*0070*/  IMAD.WIDE R2, R12, R3, c[0x0][0x240] ;  /* 0x000090000c027625 */ /* 0x001fcc00078e0203 */
[----:B------:R-:W2:Y:S04]  /*0080*/  @P0 LDG.E R7, [R2.64] ;  /* 0x0000000402070981 */ /* 0x000ea8000c1e1900 */
[----:B------:R-:W2:Y:S04]  /*0090*/  @P0 LDG.E R0, [R2.64+0x4] ;  /* 0x0000040402000981 */ /* 0x000ea8000c1e1900 */
[----:B------:R-:W0:Y:S02]  /*00a0*/  S2R R33, SR_CTAID.X ;  /* 0x0000000000217919 */ /* 0x000e240000002500 */
[----:B0-----:R-:W-:Y:S01]  /*00b0*/  IMAD.SHL.U32 R33, R33, 0x40, RZ ;  /* 0x0000004021217824 */ /* 0x001fe200078e00ff */
[----:B--2---:R-:W-:-:S02]  /*00c0*/  @P0 IADD3 R6, R0, -R7, RZ ;  /* 0x8000000700060210 */ /* 0x004fc40007ffe0ff */
[----:B------:R-:W-:-:S04]  /*00d0*/  @!P0 MOV R6, c[0x0][0x214] ;  /* 0x0000850000068a02 */ /* 0x000fc80000000f00 */
[----:B------:R-:W-:-:S13]  /*00e0*/  ISETP.GT.AND P0, PT, R6, R33, PT ;  /* 0x000000210600720c */ /* 0x000fda0003f04270 */
[----:B------:R-:W-:Y:S05]  /*00f0*/  @!P0 EXIT ;  /* 0x000000000000894d */ /* 0x000fea0003800000 */
[C---:B------:R-:W-:Y:S01]  /*0100*/  ISETP.NE.AND P1, PT, R7.reuse, -0x1, PT ;  /* 0xffffffff0700780c */ /* 0x040fe20003f25270 */
[----:B------:R-:W0:Y:S01]  /*0110*/  S2R R29, SR_CTAID.Z ;  /* 0x00000000001d7919 */ /* 0x000e220000002700 */
[----:B------:R-:W-:Y:S02]  /*0120*/  ULDC.U8 UR6, c[0x0][0x328] ;  /* 0x0000ca0000067ab9 */ /* 0x000fe40000000000 */
[----:B------:R-:W-:Y:S01]  /*0130*/  ISETP.NE.AND P0, PT, RZ, UR6, PT ;  /* 0x00000006ff007c0c */ /* 0x000fe2000bf05270 */
[----:B------:R-:W1:Y:S08]  /*0140*/  S2R R28, SR_TID.X ;  /* 0x00000000001c7919 */ /* 0x000e700000002100 */
[----:B------:R-:W-:Y:S01]  /*0150*/  @P1 IMAD.WIDE.U32 R2, R7, c[0x0][0x370], RZ ;  /* 0x0000dc0007021a25 */ /* 0x000fe200078e00ff */
[----:B------:R-:W-:-:S02]  /*0160*/  @!P1 SHF.R.S32.HI R4, RZ, 0x1f, R12 ;  /* 0x0000001fff049819 */ /* 0x000fc4000001140c */
[----:B------:R-:W-:Y:S01]  /*0170*/  @!P1 SHF.R.S32.HI R11, RZ, 0x1f, R12 ;  /* 0x0000001fff0b9819 */ /* 0x000fe2000001140c */
[C---:B------:R-:W-:Y:S01]  /*0180*/  @P1 IMAD R13, R7.reuse, c[0x0][0x374], R3 ;  /* 0x0000dd00070d1a24 */ /* 0x040fe200078e0203 */
[----:B------:R-:W-:Y:S01]  /*0190*/  @P1 MOV R0, R2 ;  /* 0x0000000200001202 */ /* 0x000fe20000000f00 */
[----:B------:R-:W-:-:S04]  /*01a0*/  @P1 IMAD.WIDE.U32 R2, R7, c[0x0][0x1e8], RZ ;  /* 0x00007a0007021a25 */ /* 0x000fc800078e00ff */
[----:B------:R-:W-:Y:S01]  /*01b0*/  @!P1 IMAD R5, R4, c[0x0][0x368], RZ ;  /* 0x0000da0004059a24 */ /* 0x000fe200078e02ff */
[----:B------:R-:W-:Y:S01]  /*01c0*/  @P1 MOV R32, R2 ;  /* 0x0000000200201202 */ /* 0x000fe20000000f00 */
[----:B------:R-:W-:Y:S02]  /*01d0*/  @!P1 IMAD R11, R11, c[0x0][0x1e0], RZ ;  /* 0x000078000b0b9a24 */ /* 0x000fe400078e02ff */
[----:B------:R-:W-:Y:S02]  /*01e0*/  @P1 IMAD R27, R7, c[0x0][0x1ec], R3 ;  /* 0x00007b00071b1a24 */ /* 0x000fe400078e0203 */
[C---:B------:R-:W-:Y:S02]  /*01f0*/  @!P1 IMAD R9, R12.reuse, c[0x0][0x36c], R5 ;  /* 0x0000db000c099a24 */ /* 0x040fe400078e0205 */
[----:B------:R-:W-:-:S04]  /*0200*/  @!P1 IMAD.WIDE.U32 R2, R12, c[0x0][0x368], RZ ;  /* 0x0000da000c029a25 */ /* 0x000fc800078e00ff */
[----:B------:R-:W-:Y:S01]  /*0210*/  @!P1 IMAD.WIDE.U32 R4, R12, c[0x0][0x1e0], RZ ;  /* 0x000078000c049a25 */ /* 0x000fe200078e00ff */
[----:B------:R-:W-:-:S03]  /*0220*/  @!P1 IADD3 R13, R3, R9, RZ ;  /* 0x00000009030d9210 */ /* 0x000fc60007ffe0ff */
[----:B------:R-:W-:Y:S01]  /*0230*/  @!P1 IMAD R11, R12, c[0x0][0x1e4], R11 ;  /* 0x000079000c0b9a24 */ /* 0x000fe200078e020b */
[----:B------:R-:W-:Y:S01]  /*0240*/  @!P1 MOV R32, R4 ;  /* 0x0000000400209202 */ /* 0x000fe20000000f00 */
[----:B------:R-:W-:-:S03]  /*0250*/  @!P1 IMAD.MOV.U32 R0, RZ, RZ, R2 ;  /* 0x000000ffff009224 */ /* 0x000fc600078e0002 */
[----:B------:R-:W-:Y:S01]  /*0260*/  @!P1 IADD3 R27, R5, R11, RZ ;  /* 0x0000000b051b9210 */ /* 0x000fe20007ffe0ff */
[----:B------:R-:W-:Y:S05]  /*0270*/  @!P0 BRA `(.L_x_381) ;  /* 0x0000007000008947 */ /* 0x000fea0003800000 */
[----:B01----:R-:W-:Y:S01]  /*0280*/  @!P1 IMAD R7, R12, c[0x0][0x224], RZ ;  /* 0x000089000c079a24 */ /* 0x003fe200078e02ff */
[----:B------:R-:W-:Y:S01]  /*0290*/  MOV R4, c[0x0][0x210] ;  /* 0x0000840000047a02 */ /* 0x000fe20000000f00 */
[----:B------:R-:W-:-:S03]  /*02a0*/  IMAD.MOV.U32 R3, RZ, RZ, 0x80 ;  /* 0x00000080ff037424 */ /* 0x000fc600078e00ff */
[----:B------:R-:W-:Y:S01]  /*02b0*/  LEA R2, R12, R7, 0x7 ;  /* 0x000000070c027211 */ /* 0x000fe200078e38ff */
[----:B------:R-:W-:-:S04]  /*02c0*/  IMAD R12, R3, R4, c[0x0][0x234] ;  /* 0x00008d00030c7624 */ /* 0x000fc800078e0204 */
[----:B------:R-:W-:Y:S01]  /*02d0*/  IMAD R12, R12, R29, R2 ;  /* 0x0000001d0c0c7224 */ /* 0x000fe200078e0202 */
[----:B------:R-:W-:Y:S05]  /*02e0*/  BRA `(.L_x_382) ;  /* 0x0000002000007947 */ /* 0x000fea0003800000 */
.L_x_381:
[----:B01----:R-:W-:-:S04]  /*02f0*/  IMAD R12, R12, c[0x0][0x1c0], R29 ;  /* 0x000070000c0c7a24 */ /* 0x003fc800078e021d */
[----:B------:R-:W-:Y:S02]  /*0300*/  IMAD R12, R12, c[0x0][0x224], RZ ;  /* 0x000089000c0c7a24 */ /* 0x000fe400078e02ff */
.L_x_382:
[----:B------:R-:W-:Y:S01]  /*0310*/  SHF.R.S32.HI R3, RZ, 0x1f, R28 ;  /* 0x0000001fff037819 */ /* 0x000fe2000001141c */
[----:B------:R-:W-:Y:S01]  /*0320*/  BSSY B0, `(.L_x_383) ;  /* 0x000002c000007945 */ /* 0x000fe20003800000 */
[----:B------:R-:W-:Y:S01]  /*0330*/  IADD3 R5, -R33, R6, RZ ;  /* 0x0000000621057210 */ /* 0x000fe20007ffe1ff */
[----:B------:R-:W-:Y:S01]  /*0340*/  CS2R R10, SRZ ;  /* 0x00000000000a7805 */ /* 0x000fe2000001ff00 */
[-C--:B------:R-:W-:Y:S01]  /*0350*/  LEA.HI R3, R3, R28.reuse, RZ, 0x2 ;  /* 0x0000001c03037211 */ /* 0x080fe200078f10ff */
[----:B------:R-:W-:Y:S01]  /*0360*/  CS2R R18, SRZ ;  /* 0x0000000000127805 */ /* 0x000fe2000001ff00 */
[----:B------:R-:W-:Y:S01]  /*0370*/  SHF.R.S32.HI R37, RZ, 0x1f, R33 ;  /* 0x0000001fff257819 */ /* 0x000fe20000011421 */
[----:B------:R-:W-:Y:S01]  /*0380*/  CS2R R16, SRZ ;  /* 0x0000000000107805 */ /* 0x000fe2000001ff00 */
[----:B------:R-:W-:Y:S01]  /*0390*/  SHF.R.S32.HI R26, RZ, 0x2, R3 ;  /* 0x00000002ff1a7819 */ /* 0x000fe20000011403 */
[----:B------:R-:W-:Y:S01]  /*03a0*/  CS2R R22, SRZ ;  /* 0x0000000000167805 */ /* 0x000fe2000001ff00 */
[----:B------:R-:W-:Y:S01]  /*03b0*/  LOP3.LUT R3, R3, 0x1ffffffc, RZ, 0xc0, !PT ;  /* 0x1ffffffc03037812 */ /* 0x000fe200078ec0ff */
[----:B------:R-:W-:Y:S01]  /*03c0*/  CS2R R20, SRZ ;  /* 0x0000000000147805 */ /* 0x000fe2000001ff00 */
[----:B------:R-:W-:Y:S01]  /*03d0*/  ISETP.GE.AND P0, PT, R26, R5, PT ;  /* 0x000000051a00720c */ /* 0x000fe20003f06270 */
[----:B------:R-:W-:Y:S01]  /*03e0*/  IMAD.MOV.U32 R14, RZ, RZ, RZ ;  /* 0x000000ffff0e7224 */ /* 0x000fe200078e00ff */
[----:B------:R-:W-:Y:S01]  /*03f0*/  IADD3 R3, -R3, R28, RZ ;  /* 0x0000001c03037210 */ /* 0x000fe20007ffe1ff */
[----:B------:R-:W-:Y:S01]  /*0400*/  CS2R R6, SRZ ;  /* 0x0000000000067805 */ /* 0x000fe2000001ff00 */
[----:B------:R-:W-:Y:S01]  /*0410*/  SHF.R.S32.HI R25, RZ, 0x1f, R29 ;  /* 0x0000001fff197819 */ /* 0x000fe2000001141d */
[----:B------:R-:W-:Y:S01]  /*0420*/  CS2R R4, SRZ ;  /* 0x0000000000047805 */ /* 0x000fe2000001ff00 */
[----:B------:R-:W-:-:S02]  /*0430*/  SHF.L.U32 R2, R3, 0x3, RZ ;  /* 0x0000000303027819 */ /* 0x000fc400000006ff */
[----:B------:R-:W-:Y:S02]  /*0440*/  SHF.R.S32.HI R24, RZ, 0x1f, R26 ;  /* 0x0000001fff187819 */ /* 0x000fe4000001141a */
[----:B------:R-:W-:Y:S02]  /*0450*/  IADD3 R35, R2, 0x20, RZ ;  /* 0x0000002002237810 */ /* 0x000fe40007ffe0ff */
[----:B------:R-:W-:Y:S01]  /*0460*/  SHF.R.S32.HI R3, RZ, 0x1f, R2 ;  /* 0x0000001fff037819 */ /* 0x000fe20000011402 */
[----:B------:R-:W-:Y:S05]  /*0470*/  @P0 BRA `(.L_x_384) ;  /* 0x0000016000000947 */ /* 0x000fea0003800000 */
[----:B------:R-:W-:Y:S01]  /*0480*/  IMAD R30, R37, c[0x0][0x370], RZ ;  /* 0x0000dc00251e7a24 */ /* 0x000fe200078e02ff */
[----:B------:R-:W-:Y:S01]  /*0490*/  ISETP.GE.AND P2, PT, R35, c[0x0][0x220], PT ;  /* 0x0000880023007a0c */ /* 0x000fe20003f46270 */
[----:B------:R-:W-:-:S04]  /*04a0*/  IMAD.WIDE.U32 R8, R33, c[0x0][0x370], R2 ;  /* 0x0000dc0021087a25 */ /* 0x000fc800078e0002 */
[----:B------:R-:W-:Y:S01]  /*04b0*/  IMAD R30, R33, c[0x0][0x374], R30 ;  /* 0x0000dd00211e7a24 */ /* 0x000fe200078e021e */
[----:B------:R-:W-:Y:S01]  /*04c0*/  IADD3 R8, P1, R0, R8, RZ ;  /* 0x0000000800087210 */ /* 0x000fe20007f3e0ff */
[----:B------:R-:W-:Y:S02]  /*04d0*/  IMAD R0, R25, c[0x0][0x378], RZ ;  /* 0x0000de0019007a24 */ /* 0x000fe400078e02ff */
[----:B------:R-:W-:Y:S01]  /*04e0*/  IMAD R15, R24, c[0x0][0x370], RZ ;  /* 0x0000dc00180f7a24 */ /* 0x000fe200078e02ff */
[----:B------:R-:W-:Y:S01]  /*04f0*/  IADD3.X R9, R13, R9, R30, P1, !PT ;  /* 0x000000090d097210 */ /* 0x000fe20000ffe41e */
[C---:B------:R-:W-:Y:S01]  /*0500*/  IMAD R13, R29.reuse, c[0x0][0x37c], R0 ;  /* 0x0000df001d0d7a24 */ /* 0x040fe200078e0200 */
[----:B------:R-:W-:Y:S01]  /*0510*/  IADD3 R0, R2, 0x40, RZ ;  /* 0x0000004002007810 */ /* 0x000fe20007ffe0ff */
[----:B------:R-:W-:Y:S01]  /*0520*/  IMAD R15, R26, c[0x0][0x374], R15 ;  /* 0x0000dd001a0f7a24 */ /* 0x000fe200078e020f */
[----:B------:R-:W-:Y:S01]  /*0530*/  ISETP.GE.AND P1, PT, R2, c[0x0][0x220], PT ;  /* 0x0000880002007a0c */ /* 0x000fe20003f26270 */
[----:B------:R-:W-:Y:S01]  /*0540*/  IMAD.WIDE.U32 R8, R29, c[0x0][0x378], R8 ;  /* 0x0000de001d087a25 */ /* 0x000fe200078e0008 */
[----:B------:R-:W-:-:S04]  /*0550*/  ISETP.GE.AND P3, PT, R0, c[0x0][0x220], PT ;  /* 0x0000880000007a0c */ /* 0x000fc80003f66270 */
[----:B------:R-:W-:-:S05]  /*0560*/  IADD3 R9, R9, R13, RZ ;  /* 0x0000000d09097210 */ /* 0x000fca0007ffe0ff */
[----:B------:R-:W-:-:S05]  /*0570*/  IMAD.WIDE.U32 R8, R26, c[0x0][0x370], R8 ;  /* 0x0000dc001a087a25 */ /* 0x000fca00078e0008 */
[----:B------:R-:W-:Y:S02]  /*0580*/  IADD3 R9, R9, R15, RZ ;  /* 0x0000000f09097210 */ /* 0x000fe40007ffe0ff */
[----:B------:R-:W-:-:S04]  /*0590*/  LEA R30, P4, R8, c[0x0][0x330], 0x1 ;  /* 0x0000cc00081e7a11 */ /* 0x000fc800078808ff */
[----:B------:R-:W-:-:S05]  /*05a0*/  LEA.HI.X R31, R8, c[0x0][0x334], R9, 0x1, P4 ;  /* 0x0000cd00081f7a11 */ /* 0x000fca00020f0c09 */
[----:B------:R0:W5:Y:S04]  /*05b0*/  @!P1 LDG.E.128 R20, [R30.64] ;  /* 0x000000041e149981 */ /* 0x000168000c1e1d00 */
[----:B------:R0:W5:Y:S04]  /*05c0*/  @!P2 LDG.E.128 R16, [R30.64+0x40] ;  /* 0x000040041e10a981 */ /* 0x000168000c1e1d00 */
[----:B------:R0:W5:Y:S02]  /*05d0*/  @!P3 LDG.E.128 R4, [R30.64+0x80] ;  /* 0x000080041e04b981 */ /* 0x000164000c1e1d00 */
.L_x_384:
[----:B------:R-:W-:Y:S05]  /*05e0*/  BSYNC B0 ;  /* 0x0000000000007941 */ /* 0x000fea0003800000 */
.L_x_383:
[----:B------:R-:W-:Y:S01]  /*05f0*/  BSSY B0, `(.L_x_385) ;  /* 0x0000027000007945 */ /* 0x000fe20003800000 */
[----:B------:R-:W-:Y:S01]  /*0600*/  HFMA2.MMA R15, -RZ, RZ, 0, 0 ;  /* 0x00000000ff0f7435 */ /* 0x000fe200000001ff */
[----:B-----5:R-:W-:Y:S01]  /*0610*/  MOV R0, R18 ;  /* 0x0000001200007202 */ /* 0x020fe20000000f00 */
[----:B0-----:R-:W-:Y:S01]  /*0620*/  IMAD.MOV.U32 R31, RZ, RZ, R19 ;  /* 0x000000ffff1f7224 */ /* 0x001fe200078e0013 */
[----:B------:R-:W-:Y:S01]  /*0630*/  MOV R30, R16 ;  /* 0x00000010001e7202 */ /* 0x000fe20000000f00 */
[----:B------:R-:W-:Y:S01]  /*0640*/  IMAD.MOV.U32 R38, RZ, RZ, R21 ;  /* 0x000000ffff267224 */ /* 0x000fe200078e0015 */
[----:B------:R-:W-:Y:S01]  /*0650*/  MOV R34, R17 ;  /* 0x0000001100227202 */ /* 0x000fe20000000f00 */
[----:B------:R-:W-:Y:S01]  /*0660*/  CS2R R8, SRZ ;  /* 0x0000000000087805 */ /* 0x000fe2000001ff00 */
[----:B------:R-:W-:Y:S01]  /*0670*/  MOV R36, R23 ;  /* 0x0000001700247202 */ /* 0x000fe20000000f00 */
[----:B------:R-:W-:Y:S01]  /*0680*/  CS2R R18, SRZ ;  /* 0x0000000000127805 */ /* 0x000fe2000001ff00 */
[----:B------:R-:W-:Y:S01]  /*0690*/  IADD3 R39, R33, R12, RZ ;  /* 0x0000000c21277210 */ /* 0x000fe20007ffe0ff */
[----:B------:R-:W-:Y:S01]  /*06a0*/  CS2R R16, SRZ ;  /* 0x0000000000107805 */ /* 0x000fe2000001ff00 */
[----:B------:R-:W-:Y:S01]  /*06b0*/  MOV R23, R20 ;  /* 0x0000001400177202 */ /* 0x000fe20000000f00 */
[----:B------:R-:W-:Y:S01]  /*06c0*/  CS2R R12, SRZ ;  /* 0x00000000000c7805 */ /* 0x000fe2000001ff00 */
[----:B------:R-:W-:Y:S05]  /*06d0*/  @P0 BRA `(.L_x_386) ;  /* 0x0000018000000947 */ /* 0x000fea0003800000 */
[----:B------:R-:W-:Y:S01]  /*06e0*/  MOV R20, R2 ;  /* 0x0000000200147202 */ /* 0x000fe20000000f00 */
[----:B------:R-:W-:Y:S01]  /*06f0*/  IMAD R40, R37, c[0x0][0x1e8], RZ ;  /* 0x00007a0025287a24 */ /* 0x000fe200078e02ff */
[----:B------:R-:W-:-:S02]  /*0700*/  MOV R21, R3 ;  /* 0x0000000300157202 */ /* 0x000fc40000000f00 */
[----:B------:R-:W-:Y:S01]  /*0710*/  ISETP.GE.AND P1, PT, R2, c[0x0][0x220], PT ;  /* 0x0000880002007a0c */ /* 0x000fe20003f26270 */
[----:B------:R-:W-:Y:S01]  /*0720*/  IMAD R40, R33, c[0x0][0x1ec], R40 ;  /* 0x00007b0021287a24 */ /* 0x000fe200078e0228 */
[----:B------:R-:W-:Y:S01]  /*0730*/  ISETP.GE.AND P2, PT, R35, c[0x0][0x220], PT ;  /* 0x0000880023007a0c */ /* 0x000fe20003f46270 */
[----:B------:R-:W-:-:S05]  /*0740*/  IMAD.WIDE.U32 R20, R33, c[0x0][0x1e8], R20 ;  /* 0x00007a0021147a25 */ /* 0x000fca00078e0014 */
[----:B------:R-:W-:Y:S01]  /*0750*/  IADD3 R20, P0, R32, R20, RZ ;  /* 0x0000001420147210 */ /* 0x000fe20007f1e0ff */
[----:B------:R-:W-:Y:S02]  /*0760*/  IMAD R32, R25, c[0x0][0x1f0], RZ ;  /* 0x00007c0019207a24 */ /* 0x000fe400078e02ff */
[----:B------:R-:W-:Y:S01]  /*0770*/  IMAD R25, R24, c[0x0][0x1e8], RZ ;  /* 0x00007a0018197a24 */ /* 0x000fe200078e02ff */
[----:B------:R-:W-:Y:S01]  /*0780*/  IADD3.X R21, R27, R21, R40, P0, !PT ;  /* 0x000000151b157210 */ /* 0x000fe200007fe428 */
[----:B------:R-:W-:Y:S01]  /*0790*/  IMAD R3, R29, c[0x0][0x1f4], R32 ;  /* 0x00007d001d037a24 */ /* 0x000fe200078e0220 */
[----:B------:R-:W-:-:S03]  /*07a0*/  IADD3 R24, R2, 0x40, RZ ;  /* 0x0000004002187810 */ /* 0x000fc60007ffe0ff */
[----:B------:R-:W-:Y:S01]  /*07b0*/  IMAD.WIDE.U32 R20, R29, c[0x0][0x1f0], R20 ;  /* 0x00007c001d147a25 */ /* 0x000fe200078e0014 */
[----:B------:R-:W-:-:S03]  /*07c0*/  ISETP.GE.AND P3, PT, R24, c[0x0][0x220], PT ;  /* 0x0000880018007a0c */ /* 0x000fc60003f66270 */
[----:B------:R-:W-:Y:S02]  /*07d0*/  IMAD.IADD R21, R21, 0x1, R3 ;  /* 0x0000000115157824 */ /* 0x000fe400078e0203 */
[C---:B------:R-:W-:Y:S02]  /*07e0*/  IMAD R3, R26.reuse, c[0x0][0x1ec], R25 ;  /* 0x00007b001a037a24 */ /* 0x040fe400078e0219 */
[----:B------:R-:W-:-:S05]  /*07f0*/  IMAD.WIDE.U32 R26, R26, c[0x0][0x1e8], R20 ;  /* 0x00007a001a1a7a25 */ /* 0x000fca00078e0014 */
[----:B------:R-:W-:Y:S02]  /*0800*/  IADD3 R3, R27, R3, RZ ;  /* 0x000000031b037210 */ /* 0x000fe40007ffe0ff */
[----:B------:R-:W-:-:S04]  /*0810*/  LEA R2, P0, R26, c[0x0][0x1d0], 0x1 ;  /* 0x000074001a027a11 */ /* 0x000fc800078008ff */
[----:B------:R-:W-:-:S05]  /*0820*/  LEA.HI.X R3, R26, c[0x0][0x1d4], R3, 0x1, P0 ;  /* 0x000075001a037a11 */ /* 0x000fca00000f0c03 */
[----:B------:R0:W5:Y:S04]  /*0830*/  @!P1 LDG.E.128 R16, [R2.64] ;  /* 0x0000000402109981 */ /* 0x000168000c1e1d00 */
[----:B------:R0:W5:Y:S04]  /*0840*/  @!P2 LDG.E.128 R8, [R2.64+0x40] ;  /* 0x000040040208a981 */ /* 0x000168000c1e1d00 */
[----:B------:R0:W5:Y:S02]  /*0850*/  @!P3 LDG.E.128 R12, [R2.64+0x80] ;  /* 0x00008004020cb981 */ /* 0x000164000c1e1d00 */
.L_x_386:
[----:B------:R-:W-:Y:S05]  /*0860*/  BSYNC B0 ;  /* 0x0000000000007941 */ /* 0x000fea0003800000 */
.L_x_385:
[--C-:B0-----:R-:W-:Y:S01]  /*0870*/  HADD2.F32 R2, -RZ, R23.reuse.H1_H1 ;  /* 0x30000017ff027230 */ /* 0x101fe20000004100 */
[----:B-----5:R-:W-:Y:S01]  /*0880*/  MOV R20, R17 ;  /* 0x0000001100147202 */ /* 0x020fe20000000f00 */
[----:B------:R-:W-:Y:S01]  /*0890*/  HADD2.F32 R3, -RZ, R16.H1_H1 ;  /* 0x30000010ff037230 */ /* 0x000fe20000004100 */
[----:B------:R-:W-:Y:S01]  /*08a0*/  LOP3.LUT P0, RZ, R28, 0x3, RZ, 0xc0, !PT ;  /* 0x000000031cff7812 */ /* 0x000fe2000780c0ff */
[----:B------:R-:W-:-:S02]  /*08b0*/  HADD2.F32 R23, -RZ, R23.H0_H0 ;  /* 0x20000017ff177230 */ /* 0x000fc40000004100 */
[----:B------:R-:W-:Y:S01]  /*08c0*/  HADD2.F32 R16, -RZ, R16.H0_H0 ;  /* 0x20000010ff107230 */ /* 0x000fe20000004100 */
[----:B------:R-:W-:Y:S01]  /*08d0*/  FMUL.FTZ R17, R2, R3 ;  /* 0x0000000302117220 */ /* 0x000fe20000410000 */
[----:B------:R-:W-:Y:S02]  /*08e0*/  HADD2.F32 R2, -RZ, R38.H0_H0 ;  /* 0x20000026ff027230 */ /* 0x000fe40000004100 */
[----:B------:R-:W-:Y:S01]  /*08f0*/  HADD2.F32 R3, -RZ, R20.H0_H0 ;  /* 0x20000014ff037230 */ /* 0x000fe20000004100 */
[----:B------:R-:W-:Y:S01]  /*0900*/  FFMA.FTZ R16, R23, R16, R17 ;  /* 0x0000001017107223 */ /* 0x000fe20000010011 */
[----:B------:R-:W-:Y:S02]  /*0910*/  HADD2.F32 R38, -RZ, R38.H1_H1 ;  /* 0x30000026ff267230 */ /* 0x000fe40000004100 */
[----:B------:R-:W-:Y:S01]  /*0920*/  HADD2.F32 R17, -RZ, R20.H1_H1 ;  /* 0x30000014ff117230 */ /* 0x000fe20000004100 */
[----:B------:R-:W-:Y:S01]  /*0930*/  FFMA.FTZ R16, R2, R3, R16 ;  /* 0x0000000302107223 */ /* 0x000fe20000010010 */
[----:B------:R-:W-:-:S02]  /*0940*/  HADD2.F32 R2, -RZ, R22.H0_H0 ;  /* 0x20000016ff027230 */ /* 0x000fc40000004100 */
[----:B------:R-:W-:Y:S01]  /*0950*/  HADD2.F32 R3, -RZ, R18.H0_H0 ;  /* 0x20000012ff037230 */ /* 0x000fe20000004100 */
[----:B------:R-:W-:Y:S01]  /*0960*/  FFMA.FTZ R16, R38, R17, R16 ;  /* 0x0000001126107223 */ /* 0x000fe20000010010 */
[----:B------:R-:W-:Y:S02]  /*0970*/  HADD2.F32 R22, -RZ, R22.H1_H1 ;  /* 0x30000016ff167230 */ /* 0x000fe40000004100 */
[----:B------:R-:W-:Y:S01]  /*0980*/  HADD2.F32 R17, -RZ, R18.H1_H1 ;  /* 0x30000012ff117230 */ /* 0x000fe20000004100 */
[----:B------:R-:W-:Y:S01]  /*0990*/  FFMA.FTZ R16, R2, R3, R16 ;  /* 0x0000000302107223 */ /* 0x000fe20000010010 */
[--C-:B------:R-:W-:Y:S02]  /*09a0*/  HADD2.F32 R2, -RZ, R36.reuse.H0_H0 ;  /* 0x20000024ff027230 */ /* 0x100fe40000004100 */
[----:B------:R-:W-:Y:S01]  /*09b0*/  HADD2.F32 R3, -RZ, R19.H0_H0 ;  /* 0x20000013ff037230 */ /* 0x000fe20000004100 */
[----:B------:R-:W-:Y:S01]  /*09c0*/  FFMA.FTZ R16, R22, R17, R16 ;  /* 0x0000001116107223 */ /* 0x000fe20000010010 */
[----:B------:R-:W-:-:S02]  /*09d0*/  HADD2.F32 R36, -RZ, R36.H1_H1 ;  /* 0x30000024ff247230 */ /* 0x000fc40000004100 */
[----:B------:R-:W-:Y:S01]  /*09e0*/  HADD2.F32 R17, -RZ, R19.H1_H1 ;  /* 0x30000013ff117230 */ /* 0x000fe20000004100 */
[----:B------:R-:W-:Y:S01]  /*09f0*/  FFMA.FTZ R16, R2, R3, R16 ;  /* 0x0000000302107223 */ /* 0x000fe20000010010 */
[----:B------:R-:W-:Y:S02]  /*0a00*/  HADD2.F32 R2, -RZ, R30.H0_H0 ;  /* 0x2000001eff027230 */ /* 0x000fe40000004100 */
[----:B------:R-:W-:Y:S01]  /*0a10*/  HADD2.F32 R3, -RZ, R8.H0_H0 ;  /* 0x20000008ff037230 */ /* 0x000fe20000004100 */
[----:B------:R-:W-:Y:S01]  /*0a20*/  FFMA.FTZ R16, R36, R17, R16 ;  /* 0x0000001124107223 */ /* 0x000fe20000010010 */
[----:B------:R-:W-:Y:S01]  /*0a30*/  MOV R17, R9 ;  /* 0x0000000900117202 */ /* 0x000fe20000000f00 */
[----:B------:R-:W-:Y:S02]  /*0a40*/  HADD2.F32 R30, -RZ, R30.H1_H1 ;  /* 0x3000001eff1e7230 */ /* 0x000fe40000004100 */
[----:B------:R-:W-:Y:S01]  /*0a50*/  HADD2.F32 R9, -RZ, R8.H1_H1 ;  /* 0x30000008ff097230 */ /* 0x000fe20000004100 */
[----:B------:R-:W-:Y:S01]  /*0a60*/  FFMA.FTZ R16, R2, R3, R16 ;  /* 0x0000000302107223 */ /* 0x000fe20000010010 */
[----:B------:R-:W-:-:S02]  /*0a70*/  HADD2.F32 R2, -RZ, R34.H0_H0 ;  /* 0x20000022ff027230 */ /* 0x000fc40000004100 */
[--C-:B------:R-:W-:Y:S01]  /*0a80*/  HADD2.F32 R3, -RZ, R17.reuse.H0_H0 ;  /* 0x20000011ff037230 */ /* 0x100fe20000004100 */
[----:B------:R-:W-:Y:S01]  /*0a90*/  FFMA.FTZ R16, R30, R9, R16 ;  /* 0x000000091e107223 */ /* 0x000fe20000010010 */
[----:B------:R-:W-:Y:S02]  /*0aa0*/  HADD2.F32 R34, -RZ, R34.H1_H1 ;  /* 0x30000022ff227230 */ /* 0x000fe40000004100 */
[----:B------:R-:W-:Y:S01]  /*0ab0*/  HADD2.F32 R9, -RZ, R17.H1_H1 ;  /* 0x30000011ff097230 */ /* 0x000fe20000004100 */
[----:B------:R-:W-:Y:S01]  /*0ac0*/  FFMA.FTZ R16, R2, R3, R16 ;  /* 0x0000000302107223 */ /* 0x000fe20000010010 */
[----:B------:R-:W-:Y:S02]  /*0ad0*/  HADD2.F32 R2, -RZ, R0.H0_H0 ;  /* 0x20000000ff027230 */ /* 0x000fe40000004100 */
        /* <DEDUP_REMOVED lines=35> */
[----:B------:R-:W-:-:S03]  /*0d10*/  SHF.R.S32.HI R5, RZ, 0x1f, R39 ;  /* 0x0000001fff057819 */ /* 0x000fc60000011427 */
[----:B------:R-:W-:-:S05]  /*0d20*/  FFMA.FTZ R0, R7, R2, R0 ;  /* 0x0000000207007223 */ /* 0x000fca0000010000 */
[----:B------:R-:W0:Y:S02]  /*0d30*/  SHFL.BFLY PT, R3, R0, 0x2, 0x1f ;  /* 0x0c401f0000037f89 */ /* 0x000e2400000e0000 */
[----:B0-----:R-:W-:-:S05]  /*0d40*/  FADD.FTZ R3, R0, R3 ;  /* 0x0000000300037221 */ /* 0x001fca0000010000 */
[----:B------:R0:W1:Y:S01]  /*0d50*/  SHFL.BFLY PT, R4, R3, 0x1, 0x1f ;  /* 0x0c201f0003047f89 */ /* 0x00006200000e0000 */
[----:B------:R-:W-:Y:S05]  /*0d60*/  @P0 EXIT ;  /* 0x000000000000094d */ /* 0x000fea0003800000 */
[----:B------:R-:W-:Y:S01]  /*0d70*/  LEA.HI R28, P0, R28, R39, RZ, 0x1e ;  /* 0x000000271c1c7211 */ /* 0x000fe2000781f0ff */
[----:B-1----:R-:W-:-:S03]  /*0d80*/  FADD.FTZ R4, R3, R4 ;  /* 0x0000000403047221 */ /* 0x002fc60000010000 */
[----:B------:R-:W-:Y:S02]  /*0d90*/  IADD3.X R5, RZ, R5, RZ, P0, !PT ;  /* 0x00000005ff057210 */ /* 0x000fe400007fe4ff */
[----:B------:R-:W-:-:S04]  /*0da0*/  LEA R2, P0, R28, c[0x0][0x3c8], 0x2 ;  /* 0x0000f2001c027a11 */ /* 0x000fc800078010ff */
[----:B0-----:R-:W-:Y:S01]  /*0db0*/  LEA.HI.X R3, R28, c[0x0][0x3cc], R5, 0x2, P0 ;  /* 0x0000f3001c037a11 */ /* 0x001fe200000f1405 */
[----:B------:R-:W-:-:S05]  /*0dc0*/  FMUL.FTZ R5, R4, c[0x0][0x2d4] ;  /* 0x0000b50004057a20 */ /* 0x000fca0000410000 */
[----:B------:R-:W-:Y:S01]  /*0dd0*/  STG.E [R2.64], R5 ;  /* 0x0000000502007986 */ /* 0x000fe2000c101904 */
[----:B------:R-:W-:Y:S05]  /*0de0*/  EXIT ;  /* 0x000000000000794d */ /* 0x000fea0003800000 */
.L_x_387:
        /* <DEDUP_REMOVED lines=9> */
.L_x_677:


//--------------------- .text._ZN5flash25flash_bwd_dot_do_o_kernelILb1E23Flash_bwd_kernel_traitsILi96ELi64ELi128ELi8ELi2ELi4ELi4ELb1ELb0EN7cutlass6half_tE19Flash_kernel_traitsILi96ELi64ELi128ELi8ES3_EEEEvNS_16Flash_bwd_paramsE --------------------------
	.section	.text._ZN5flash25flash_bwd_dot_do_o_kernelILb1E23Flash_bwd_kernel_traitsILi96ELi64ELi128ELi8ELi2ELi4ELi4ELb1ELb0EN7cutlass6half_tE19Flash_kernel_traitsILi96ELi64ELi128ELi8ES3_EEEEvNS_16Flash_bwd_paramsE,"ax",@progbits
	.sectioninfo	@"SHI_REGISTERS=45"
	.align	128
        .global         _ZN5flash25flash_bwd_dot_do_o_kernelILb1E23Flash_bwd_kernel_traitsILi96ELi64ELi128ELi8ELi2ELi4ELi4ELb1ELb0EN7cutlass6half_tE19Flash_kernel_traitsILi96ELi64ELi128ELi8ES3_EEEEvNS_16Flash_bwd_paramsE
        .type           _ZN5flash25flash_bwd_dot_do_o_kernelILb1E23Flash_bwd_kernel_traitsILi96ELi64ELi128ELi8ELi2ELi4ELi4ELb1ELb0EN7cutlass6half_tE19Flash_kernel_traitsILi96ELi64ELi128ELi8ES3_EEEEvNS_16Flash_bwd_paramsE,@function
        .size           _ZN5flash25flash_bwd_dot_do_o_kernelILb1E23Flash_bwd_kernel_traitsILi96ELi64ELi128ELi8ELi2ELi4ELi4ELb1ELb0EN7cutlass6half_tE19Flash_kernel_traitsILi96ELi64ELi128ELi8ES3_EEEEvNS_16Flash_bwd_paramsE,(.L_x_678 - _ZN5flash25flash_bwd_dot_do_o_kernelILb1E23Flash_bwd_kernel_traitsILi96ELi64ELi128ELi8ELi2ELi4ELi4ELb1ELb0EN7cutlass6half_tE19Flash_kernel_traitsILi96ELi64ELi128ELi8ES3_EEEEvNS_16Flash_bwd_paramsE)
        .other          _ZN5flash25flash_bwd_dot_do_o_kernelILb1E23Flash_bwd_kernel_traitsILi96ELi64ELi128ELi8ELi2ELi4ELi4ELb1ELb0EN7cutlass6half_tE19Flash_kernel_traitsILi96ELi64ELi128ELi8ES3_EEEEvNS_16Flash_bwd_paramsE,@"STO_CUDA_ENTRY STV_DEFAULT"
_ZN5flash25flash_bwd_dot_do_o_kernelILb1E23Flash_bwd_kernel_traitsILi96ELi64ELi128ELi8ELi2ELi4ELi4ELb1ELb0EN7cutlass6half_tE19Flash_kernel_traitsILi96ELi64ELi128ELi8ES3_EEEEvNS_16Flash_bwd_paramsE:
.text._ZN5flash25flash_bwd_dot_do_o_kernelILb1E23Flash_bwd_kernel_traitsILi96ELi64ELi128ELi8ELi2ELi4ELi4ELb1ELb0EN7cutlass6half_tE19Flash_kernel_traitsILi96ELi64ELi128ELi8ES3_EEEEvNS_16Flash_bwd_paramsE:
        /* <DEDUP_REMOVED lines=11> */
[----:B0-----:R-:W-:Y:S01]  /*00b0*/  SHF.L.U32 R35, R35, 0x6, RZ ;  /* 0x0000000623237819 */ /* 0x001fe200000006ff */
[----:B--2---:R-:W-:Y:S01]  /*00c0*/  @P0 IMAD.IADD R4, R4, 0x1, -R5 ;  /* 0x0000000104040824 */ /* 0x004fe200078e0a05 */
[----:B------:R-:W-:-:S04]  /*00d0*/  @!P0 MOV R4, c[0x0][0x214] ;  /* 0x0000850000048a02 */ /* 0x000fc80000000f00 */
[----:B------:R-:W-:-:S13]  /*00e0*/  ISETP.GT.AND P1, PT, R4, R35, PT ;  /* 0x000000230400720c */ /* 0x000fda0003f24270 */
[----:B------:R-:W-:Y:S05]  /*00f0*/  @!P1 EXIT ;  /* 0x000000000000994d */ /* 0x000fea0003800000 */
[----:B------:R-:W-:Y:S01]  /*0100*/  ISETP.NE.AND P1, PT, R5, -0x1, PT ;  /* 0xffffffff0500780c */ /* 0x000fe20003f25270 */
[----:B------:R-:W-:Y:S01]  /*0110*/  IMAD.WIDE R2, R6, 0x80, RZ ;  /* 0x0000008006027825 */ /* 0x000fe200078e02ff */
[----:B------:R-:W0:Y:S01]  /*0120*/  S2R R32, SR_CTAID.Z ;  /* 0x0000000000207919 */ /* 0x000e220000002700 */
[----:B------:R-:W-:Y:S01]  /*0130*/  SHF.R.S32.HI R40, RZ, 0x1f, R35 ;  /* 0x0000001fff287819 */ /* 0x000fe20000011423 */
[----:B------:R-:W-:Y:S01]  /*0140*/  ULDC.U8 UR6, c[0x0][0x328] ;  /* 0x0000ca0000067ab9 */ /* 0x000fe20000000000 */
[----:B------:R-:W-:Y:S01]  /*0150*/  IMAD.MOV.U32 R7, RZ, RZ, c[0x0][0x1c0] ;  /* 0x00007000ff077624 */ /* 0x000fe200078e00ff */
[----:B------:R-:W-:Y:S01]  /*0160*/  SEL R10, R2, RZ, P0 ;  /* 0x000000ff020a7207 */ /* 0x000fe20000000000 */
[----:B------:R-:W1:Y:S01]  /*0170*/  S2R R29, SR_TID.X ;  /* 0x00000000001d7919 */ /* 0x000e620000002100 */
[----:B------:R-:W-:Y:S01]  /*0180*/  SEL R11, R3, RZ, P0 ;  /* 0x000000ff030b7207 */ /* 0x000fe20000000000 */
[----:B------:R-:W-:Y:S01]  /*0190*/  IMAD.WIDE R2, R6, c[0x0][0x224], RZ ;  /* 0x0000890006027a25 */ /* 0x000fe200078e02ff */
[----:B------:R-:W-:-:S03]  /*01a0*/  SHF.R.S32.HI R15, RZ, 0x1f, R7 ;  /* 0x0000001fff0f7819 */ /* 0x000fc60000011407 */
[----:B------:R-:W-:Y:S01]  /*01b0*/  @P1 IMAD.WIDE.U32 R8, R5, c[0x0][0x370], RZ ;  /* 0x0000dc0005081a25 */ /* 0x000fe200078e00ff */
[----:B------:R-:W-:-:S03]  /*01c0*/  @!P1 SHF.R.S32.HI R14, RZ, 0x1f, R6 ;  /* 0x0000001fff0e9819 */ /* 0x000fc60000011406 */
[----:B------:R-:W-:Y:S01]  /*01d0*/  IMAD R3, R3, c[0x0][0x1c0], RZ ;  /* 0x0000700003037a24 */ /* 0x000fe200078e02ff */
[----:B------:R-:W-:Y:S01]  /*01e0*/  @P1 MOV R0, R8 ;  /* 0x0000000800001202 */ /* 0x000fe20000000f00 */
[----:B------:R-:W-:Y:S01]  /*01f0*/  @P1 IMAD.WIDE.U32 R12, R5, c[0x0][0x1e8], RZ ;  /* 0x00007a00050c1a25 */ /* 0x000fe200078e00ff */
[----:B------:R-:W-:-:S03]  /*0200*/  @!P1 SHF.R.S32.HI R8, RZ, 0x1f, R6 ;  /* 0x0000001fff089819 */ /* 0x000fc60000011406 */
[----:B------:R-:W-:Y:S01]  /*0210*/  IMAD R19, R2, R15, R3 ;  /* 0x0000000f02137224 */ /* 0x000fe200078e0203 */
[----:B------:R-:W-:Y:S01]  /*0220*/  @P1 MOV R34, R12 ;  /* 0x0000000c00221202 */ /* 0x000fe20000000f00 */
[----:B------:R-:W-:Y:S01]  /*0230*/  @!P1 IMAD R3, R14, c[0x0][0x1e0], RZ ;  /* 0x000078000e039a24 */ /* 0x000fe200078e02ff */
[----:B------:R-:W-:Y:S01]  /*0240*/  MOV R14, c[0x0][0x22c] ;  /* 0x00008b00000e7a02 */ /* 0x000fe20000000f00 */
[----:B------:R-:W-:Y:S01]  /*0250*/  @!P1 IMAD R17, R8, c[0x0][0x368], RZ ;  /* 0x0000da0008119a24 */ /* 0x000fe200078e02ff */
[----:B0-----:R-:W-:Y:S01]  /*0260*/  SHF.R.S32.HI R28, RZ, 0x1f, R32 ;  /* 0x0000001fff1c7819 */ /* 0x001fe20000011420 */
[----:B------:R-:W-:Y:S02]  /*0270*/  @!P1 IMAD R15, R6, c[0x0][0x1e4], R3 ;  /* 0x00007900060f9a24 */ /* 0x000fe400078e0203 */
[----:B------:R-:W-:Y:S02]  /*0280*/  @P1 IMAD R25, R5, c[0x0][0x374], R9 ;  /* 0x0000dd0005191a24 */ /* 0x000fe400078e0209 */
[----:B------:R-:W-:-:S04]  /*0290*/  IMAD.WIDE.U32 R2, R2, c[0x0][0x1c0], RZ ;  /* 0x0000700002027a25 */ /* 0x000fc800078e00ff */
[C---:B------:R-:W-:Y:S01]  /*02a0*/  @!P1 IMAD.WIDE.U32 R8, R6.reuse, c[0x0][0x368], RZ ;  /* 0x0000da0006089a25 */ /* 0x040fe200078e00ff */
[----:B------:R-:W-:Y:S02]  /*02b0*/  IADD3 R12, R3, R19, RZ ;  /* 0x00000013030c7210 */ /* 0x000fe40007ffe0ff */
[----:B------:R-:W-:Y:S01]  /*02c0*/  SHF.R.S32.HI R3, RZ, 0x1f, R14 ;  /* 0x0000001fff037819 */ /* 0x000fe2000001140e */
[----:B------:R-:W-:Y:S01]  /*02d0*/  @!P1 IMAD R17, R6, c[0x0][0x36c], R17 ;  /* 0x0000db0006119a24 */ /* 0x000fe200078e0211 */
[----:B------:R-:W-:Y:S01]  /*02e0*/  @!P1 MOV R0, R8 ;  /* 0x0000000800009202 */ /* 0x000fe20000000f00 */
[----:B------:R-:W-:Y:S02]  /*02f0*/  IMAD R12, R12, c[0x0][0x22c], RZ ;  /* 0x00008b000c0c7a24 */ /* 0x000fe400078e02ff */
[----:B------:R-:W-:Y:S01]  /*0300*/  @P1 IMAD R33, R5, c[0x0][0x1ec], R13 ;  /* 0x00007b0005211a24 */ /* 0x000fe200078e020d */
[----:B------:R-:W-:Y:S01]  /*0310*/  @!P1 IADD3 R25, R9, R17, RZ ;  /* 0x0000001109199210 */ /* 0x000fe20007ffe0ff */
[----:B------:R-:W-:Y:S01]  /*0320*/  @!P1 IMAD.WIDE.U32 R8, R6, c[0x0][0x1e0], RZ ;  /* 0x0000780006089a25 */ /* 0x000fe200078e00ff */
[----:B------:R-:W-:-:S03]  /*0330*/  IADD3 R17, P0, R35, R10, RZ ;  /* 0x0000000a23117210 */ /* 0x000fc60007f1e0ff */
[----:B------:R-:W-:Y:S01]  /*0340*/  @P1 IMAD.MOV.U32 R13, RZ, RZ, R5 ;  /* 0x000000ffff0d1224 */ /* 0x000fe200078e0005 */
[----:B------:R-:W-:Y:S01]  /*0350*/  @!P1 MOV R34, R8 ;  /* 0x0000000800229202 */ /* 0x000fe20000000f00 */
[----:B------:R-:W-:Y:S01]  /*0360*/  @!P1 IMAD.MOV.U32 R13, RZ, RZ, -0x1 ;  /* 0xffffffffff0d9424 */ /* 0x000fe200078e00ff */
[----:B------:R-:W-:Y:S01]  /*0370*/  @!P1 IADD3 R33, R9, R15, RZ ;  /* 0x0000000f09219210 */ /* 0x000fe20007ffe0ff */
[----:B------:R-:W-:Y:S01]  /*0380*/  IMAD.WIDE R8, R7, c[0x0][0x22c], RZ ;  /* 0x00008b0007087a25 */ /* 0x000fe200078e02ff */
[----:B------:R-:W-:-:S03]  /*0390*/  MOV R15, RZ ;  /* 0x000000ff000f7202 */ /* 0x000fc60000000f00 */
[----:B------:R-:W-:Y:S01]  /*03a0*/  IMAD R19, R3, R2, R12 ;  /* 0x0000000203137224 */ /* 0x000fe200078e020c */
[----:B------:R-:W-:Y:S01]  /*03b0*/  IADD3.X R3, R40, R11, RZ, P0, !PT ;  /* 0x0000000b28037210 */ /* 0x000fe200007fe4ff */
[----:B------:R-:W-:Y:S01]  /*03c0*/  IMAD R14, R9, R13, RZ ;  /* 0x0000000d090e7224 */ /* 0x000fe200078e02ff */
[----:B------:R-:W-:Y:S01]  /*03d0*/  ISETP.NE.AND P0, PT, RZ, UR6, PT ;  /* 0x00000006ff007c0c */ /* 0x000fe2000bf05270 */
[----:B------:R-:W-:-:S04]  /*03e0*/  IMAD.WIDE.U32 R10, R2, c[0x0][0x22c], RZ ;  /* 0x00008b00020a7a25 */ /* 0x000fc800078e00ff */
[C---:B------:R-:W-:Y:S02]  /*03f0*/  IMAD R21, R8.reuse, R15, R14 ;  /* 0x0000000f08157224 */ /* 0x040fe400078e020e */
[----:B------:R-:W-:Y:S02]  /*0400*/  IMAD R14, R3, R8, RZ ;  /* 0x00000008030e7224 */ /* 0x000fe400078e02ff */
[----:B------:R-:W-:-:S04]  /*0410*/  IMAD.WIDE.U32 R12, R8, R13, RZ ;  /* 0x0000000d080c7225 */ /* 0x000fc800078e00ff */
[----:B------:R-:W-:Y:S01]  /*0420*/  IMAD R15, R32, c[0x0][0x22c], RZ ;  /* 0x00008b00200f7a24 */ /* 0x000fe200078e02ff */
[----:B------:R-:W-:Y:S01]  /*0430*/  SEL R12, R10, R12, !P1 ;  /* 0x0000000c0a0c7207 */ /* 0x000fe20004800000 */
[----:B------:R-:W-:-:S03]  /*0440*/  IMAD.WIDE.U32 R2, R17, R8, RZ ;  /* 0x0000000811027225 */ /* 0x000fc600078e00ff */
[----:B------:R-:W-:Y:S01]  /*0450*/  SHF.R.S32.HI R10, RZ, 0x1f, R15 ;  /* 0x0000001fff0a7819 */ /* 0x000fe2000001140f */
[----:B------:R-:W-:Y:S02]  /*0460*/  IMAD R9, R9, R17, R14 ;  /* 0x0000001109097224 */ /* 0x000fe400078e020e */
[----:B------:R-:W-:Y:S01]  /*0470*/  IMAD.IADD R11, R11, 0x1, R19 ;  /* 0x000000010b0b7824 */ /* 0x000fe200078e0213 */
[----:B------:R-:W-:Y:S02]  /*0480*/  @P1 IADD3 R11, R13, R21, RZ ;  /* 0x000000150d0b1210 */ /* 0x000fe40007ffe0ff */
[----:B------:R-:W-:Y:S01]  /*0490*/  IADD3 R13, R3, R9, RZ ;  /* 0x00000009030d7210 */ /* 0x000fe20007ffe0ff */
[----:B------:R-:W-:Y:S05]  /*04a0*/  @!P0 BRA `(.L_x_388) ;  /* 0x0000007000008947 */ /* 0x000fea0003800000 */
[----:B-1----:R-:W-:Y:S01]  /*04b0*/  HFMA2.MMA R8, -RZ, RZ, 0, 7.62939453125e-06 ;  /* 0x00000080ff087435 */ /* 0x002fe200000001ff */
[----:B------:R-:W-:Y:S02]  /*04c0*/  @!P1 IMAD R5, R6, c[0x0][0x224], RZ ;  /* 0x0000890006059a24 */ /* 0x000fe400078e02ff */
[----:B------:R-:W-:-:S03]  /*04d0*/  IMAD.MOV.U32 R9, RZ, RZ, c[0x0][0x210] ;  /* 0x00008400ff097624 */ /* 0x000fc600078e00ff */
[----:B------:R-:W-:-:S04]  /*04e0*/  LEA R6, R6, R5, 0x7 ;  /* 0x0000000506067211 */ /* 0x000fc800078e38ff */
[----:B------:R-:W-:-:S04]  /*04f0*/  IMAD R5, R8, R9, c[0x0][0x234] ;  /* 0x00008d0008057624 */ /* 0x000fc800078e0209 */
[----:B------:R-:W-:Y:S01]  /*0500*/  IMAD R42, R5, R32, R6 ;  /* 0x00000020052a7224 */ /* 0x000fe200078e0206 */
[----:B------:R-:W-:Y:S05]  /*0510*/  BRA `(.L_x_389) ;  /* 0x0000002000007947 */ /* 0x000fea0003800000 */
.L_x_388:
[----:B-1----:R-:W-:-:S04]  /*0520*/  IMAD R6, R6, c[0x0][0x1c0], R32 ;  /* 0x0000700006067a24 */ /* 0x002fc800078e0220 */
[----:B------:R-:W-:Y:S02]  /*0530*/  IMAD R42, R6, c[0x0][0x224], RZ ;  /* 0x00008900062a7a24 */ /* 0x000fe400078e02ff */
.L_x_389:
[----:B------:R-:W-:Y:S01]  /*0540*/  SHF.R.S32.HI R6, RZ, 0x1f, R29 ;  /* 0x0000001fff067819 */ /* 0x000fe2000001141d */
[----:B------:R-:W-:Y:S01]  /*0550*/  IMAD.IADD R9, R4, 0x1, -R35 ;  /* 0x0000000104097824 */ /* 0x000fe200078e0a23 */
[----:B------:R-:W-:Y:S01]  /*0560*/  IADD3 R12, P0, P1, R2, R12, R15 ;  /* 0x0000000c020c7210 */ /* 0x000fe2000791e00f */
[----:B------:R-:W-:Y:S01]  /*0570*/  IMAD R7, R7, c[0x0][0x22c], RZ ;  /* 0x00008b0007077a24 */ /* 0x000fe200078e02ff */
[CC--:B------:R-:W-:Y:S01]  /*0580*/  LEA.HI R3, R6.reuse, R29.reuse, RZ, 0x3 ;  /* 0x0000001d06037211 */ /* 0x0c0fe200078f18ff */
[----:B------:R-:W-:Y:S01]  /*0590*/  BSSY B0, `(.L_x_390) ;  /* 0x0000031000007945 */ /* 0x000fe20003800000 */
[-C--:B------:R-:W-:Y:S01]  /*05a0*/  LEA.HI R2, R6, R29.reuse, RZ, 0x2 ;  /* 0x0000001d06027211 */ /* 0x080fe200078f10ff */
[----:B------:R-:W-:Y:S01]  /*05b0*/  CS2R R20, SRZ ;  /* 0x0000000000147805 */ /* 0x000fe2000001ff00 */
[----:B------:R-:W-:Y:S01]  /*05c0*/  LOP3.LUT R8, R3, 0x3ffffff8, RZ, 0xc0, !PT ;  /* 0x3ffffff803087812 */ /* 0x000fe200078ec0ff */
[----:B------:R-:W-:Y:S01]  /*05d0*/  CS2R R14, SRZ ;  /* 0x00000000000e7805 */ /* 0x000fe2000001ff00 */
[----:B------:R-:W-:Y:S01]  /*05e0*/  SHF.R.S32.HI R6, RZ, 0x2, R2 ;  /* 0x00000002ff067819 */ /* 0x000fe20000011402 */
[----:B------:R-:W-:Y:S01]  /*05f0*/  CS2R R16, SRZ ;  /* 0x0000000000107805 */ /* 0x000fe2000001ff00 */
[----:B------:R-:W-:Y:S01]  /*0600*/  IADD3 R8, -R8, R29, RZ ;  /* 0x0000001d08087210 */ /* 0x000fe20007ffe1ff */
[----:B------:R-:W-:Y:S01]  /*0610*/  CS2R R18, SRZ ;  /* 0x0000000000127805 */ /* 0x000fe2000001ff00 */
[----:B------:R-:W-:-:S02]  /*0620*/  IADD3.X R4, R13, R11, R10, P0, P1 ;  /* 0x0000000b0d047210 */ /* 0x000fc400007e240a */
[----:B------:R-:W-:Y:S01]  /*0630*/  SHF.R.S32.HI R3, RZ, 0x3, R3 ;  /* 0x00000003ff037819 */ /* 0x000fe20000011403 */
[----:B------:R-:W-:Y:S01]  /*0640*/  CS2R R10, SRZ ;  /* 0x00000000000a7805 */ /* 0x000fe2000001ff00 */
[----:B------:R-:W-:Y:S02]  /*0650*/  SHF.L.U32 R8, R8, 0x2, RZ ;  /* 0x0000000208087819 */ /* 0x000fe400000006ff */
[----:B------:R-:W-:Y:S02]  /*0660*/  ISETP.GE.AND P0, PT, R6, R9, PT ;  /* 0x000000090600720c */ /* 0x000fe40003f06270 */
[----:B------:R-:W-:Y:S01]  /*0670*/  LOP3.LUT R2, R2, 0x1ffffffc, RZ, 0xc0, !PT ;  /* 0x1ffffffc02027812 */ /* 0x000fe200078ec0ff */
[----:B------:R-:W-:Y:S01]  /*0680*/  IMAD R3, R3, R7, R8 ;  /* 0x0000000703037224 */ /* 0x000fe200078e0208 */
[----:B------:R-:W-:Y:S01]  /*0690*/  MOV R24, RZ ;  /* 0x000000ff00187202 */ /* 0x000fe20000000f00 */
[----:B------:R-:W-:Y:S01]  /*06a0*/  CS2R R8, SRZ ;  /* 0x0000000000087805 */ /* 0x000fe2000001ff00 */
[----:B------:R-:W-:-:S02]  /*06b0*/  IADD3 R2, -R2, R29, RZ ;  /* 0x0000001d02027210 */ /* 0x000fc40007ffe1ff */
[C---:B------:R-:W-:Y:S02]  /*06c0*/  IADD3 R5, P1, R3.reuse, R12, RZ ;  /* 0x0000000c03057210 */ /* 0x040fe40007f3e0ff */
[----:B------:R-:W-:Y:S01]  /*06d0*/  SHF.L.U32 R30, R2, 0x3, RZ ;  /* 0x00000003021e7819 */ /* 0x000fe200000006ff */
[----:B------:R-:W-:Y:S01]  /*06e0*/  CS2R R12, SRZ ;  /* 0x00000000000c7805 */ /* 0x000fe2000001ff00 */
[----:B------:R-:W-:Y:S02]  /*06f0*/  LEA.HI.X.SX32 R4, R3, R4, 0x1, P1 ;  /* 0x0000000403047211 */ /* 0x000fe400008f0eff */
        /* <DEDUP_REMOVED lines=9> */
[----:B------:R-:W-:Y:S01]  /*0790*/  IMAD R27, R28, c[0x0][0x378], RZ ;  /* 0x0000de001c1b7a24 */ /* 0x000fe200078e02ff */
[----:B------:R-:W-:Y:S02]  /*07a0*/  IADD3 R0, R30, 0x40, RZ ;  /* 0x000000401e007810 */ /* 0x000fe40007ffe0ff */
[----:B------:R-:W-:Y:S01]  /*07b0*/  IADD3.X R23, R25, R23, R26, P1, !PT ;  /* 0x0000001719177210 */ /* 0x000fe20000ffe41a */
[----:B------:R-:W-:Y:S01]  /*07c0*/  IMAD R25, R32, c[0x0][0x37c], R27 ;  /* 0x0000df0020197a24 */ /* 0x000fe200078e021b */
[----:B------:R-:W-:Y:S02]  /*07d0*/  ISETP.GE.AND P3, PT, R0, c[0x0][0x220], PT ;  /* 0x0000880000007a0c */ /* 0x000fe40003f66270 */
[----:B------:R-:W-:Y:S01]  /*07e0*/  ISETP.GE.AND P1, PT, R30, c[0x0][0x220], PT ;  /* 0x000088001e007a0c */ /* 0x000fe20003f26270 */
[----:B------:R-:W-:-:S04]  /*07f0*/  IMAD.WIDE.U32 R26, R32, c[0x0][0x378], R22 ;  /* 0x0000de00201a7a25 */ /* 0x000fc800078e0016 */
[----:B------:R-:W-:Y:S01]  /*0800*/  IMAD R23, R3, c[0x0][0x370], RZ ;  /* 0x0000dc0003177a24 */ /* 0x000fe200078e02ff */
[----:B------:R-:W-:-:S03]  /*0810*/  IADD3 R27, R27, R25, RZ ;  /* 0x000000191b1b7210 */ /* 0x000fc60007ffe0ff */
[C---:B------:R-:W-:Y:S02]  /*0820*/  IMAD R23, R6.reuse, c[0x0][0x374], R23 ;  /* 0x0000dd0006177a24 */ /* 0x040fe400078e0217 */
[----:B------:R-:W-:-:S04]  /*0830*/  IMAD.WIDE.U32 R26, R6, c[0x0][0x370], R26 ;  /* 0x0000dc00061a7a25 */ /* 0x000fc800078e001a */
[----:B------:R-:W-:Y:S01]  /*0840*/  IMAD.IADD R23, R27, 0x1, R23 ;  /* 0x000000011b177824 */ /* 0x000fe200078e0217 */
[----:B------:R-:W-:-:S04]  /*0850*/  LEA R22, P4, R26, c[0x0][0x330], 0x1 ;  /* 0x0000cc001a167a11 */ /* 0x000fc800078808ff */
[----:B------:R-:W-:-:S05]  /*0860*/  LEA.HI.X R23, R26, c[0x0][0x334], R23, 0x1, P4 ;  /* 0x0000cd001a177a11 */ /* 0x000fca00020f0c17 */
[----:B------:R0:W5:Y:S04]  /*0870*/  @!P1 LDG.E.128 R8, [R22.64] ;  /* 0x0000000416089981 */ /* 0x000168000c1e1d00 */
[----:B------:R0:W5:Y:S04]  /*0880*/  @!P2 LDG.E.128 R12, [R22.64+0x40] ;  /* 0x00004004160ca981 */ /* 0x000168000c1e1d00 */
[----:B------:R0:W5:Y:S02]  /*0890*/  @!P3 LDG.E.128 R16, [R22.64+0x80] ;  /* 0x000080041610b981 */ /* 0x000164000c1e1d00 */
.L_x_391:
[----:B------:R-:W-:Y:S05]  /*08a0*/  BSYNC B0 ;  /* 0x0000000000007941 */ /* 0x000fea0003800000 */
.L_x_390:
[----:B------:R-:W-:Y:S01]  /*08b0*/  BSSY B0, `(.L_x_392) ;  /* 0x0000026000007945 */ /* 0x000fe20003800000 */
[----:B------:R-:W-:Y:S01]  /*08c0*/  HFMA2.MMA R25, -RZ, RZ, 0, 0 ;  /* 0x00000000ff197435 */ /* 0x000fe200000001ff */
[----:B-----5:R-:W-:Y:S01]  /*08d0*/  MOV R0, R8 ;  /* 0x0000000800007202 */ /* 0x020fe20000000f00 */
[----:B------:R-:W-:Y:S01]  /*08e0*/  IMAD.MOV.U32 R38, RZ, RZ, R12 ;  /* 0x000000ffff267224 */ /* 0x000fe200078e000c */
[----:B------:R-:W-:Y:S01]  /*08f0*/  MOV R36, R9 ;  /* 0x0000000900247202 */ /* 0x000fe20000000f00 */
[----:B0-----:R-:W-:Y:S01]  /*0900*/  CS2R R22, SRZ ;  /* 0x0000000000167805 */ /* 0x001fe2000001ff00 */
[----:B------:R-:W-:Y:S01]  /*0910*/  MOV R37, R10 ;  /* 0x0000000a00257202 */ /* 0x000fe20000000f00 */
[----:B------:R-:W-:Y:S01]  /*0920*/  CS2R R8, SRZ ;  /* 0x0000000000087805 */ /* 0x000fe2000001ff00 */
[----:B------:R-:W-:Y:S01]  /*0930*/  MOV R39, R11 ;  /* 0x0000000b00277202 */ /* 0x000fe20000000f00 */
[----:B------:R-:W-:Y:S01]  /*0940*/  CS2R R26, SRZ ;  /* 0x00000000001a7805 */ /* 0x000fe2000001ff00 */
[----:B------:R-:W-:Y:S01]  /*0950*/  MOV R41, R13 ;  /* 0x0000000d00297202 */ /* 0x000fe20000000f00 */
[----:B------:R-:W-:Y:S01]  /*0960*/  CS2R R10, SRZ ;  /* 0x00000000000a7805 */ /* 0x000fe2000001ff00 */
[----:B------:R-:W-:Y:S01]  /*0970*/  IADD3 R42, R35, R42, RZ ;  /* 0x0000002a232a7210 */ /* 0x000fe20007ffe0ff */
[----:B------:R-:W-:Y:S05]  /*0980*/  @P0 BRA `(.L_x_393) ;  /* 0x0000018000000947 */ /* 0x000fea0003800000 */
[----:B------:R-:W-:Y:S01]  /*0990*/  MOV R12, R30 ;  /* 0x0000001e000c7202 */ /* 0x000fe20000000f00 */
[----:B------:R-:W-:Y:S01]  /*09a0*/  IMAD.MOV.U32 R13, RZ, RZ, R31 ;  /* 0x000000ffff0d7224 */ /* 0x000fe200078e001f */
[----:B------:R-:W-:Y:S01]  /*09b0*/  ISETP.GE.AND P1, PT, R30, c[0x0][0x220], PT ;  /* 0x000088001e007a0c */ /* 0x000fe20003f26270 */
        /* <DEDUP_REMOVED lines=8> */
[----:B------:R-:W-:Y:S01]  /*0a40*/  IMAD R13, R28, c[0x0][0x1f0], RZ ;  /* 0x00007c001c0d7a24 */ /* 0x000fe200078e02ff */
[----:B------:R-:W-:Y:S01]  /*0a50*/  ISETP.GE.AND P3, PT, R12, c[0x0][0x220], PT ;  /* 0x000088000c007a0c */ /* 0x000fe20003f66270 */
[----:B------:R-:W-:Y:S02]  /*0a60*/  IMAD R3, R6, c[0x0][0x1ec], R3 ;  /* 0x00007b0006037a24 */ /* 0x000fe400078e0203 */
[----:B------:R-:W-:-:S02]  /*0a70*/  IMAD R13, R32, c[0x0][0x1f4], R13 ;  /* 0x00007d00200d7a24 */ /* 0x000fc400078e020d */
[----:B------:R-:W-:-:S05]  /*0a80*/  IMAD.WIDE.U32 R34, R32, c[0x0][0x1f0], R34 ;  /* 0x00007c0020227a25 */ /* 0x000fca00078e0022 */
        /* <DEDUP_REMOVED lines=8> */
.L_x_393:
[----:B------:R-:W-:Y:S05]  /*0b10*/  BSYNC B0 ;  /* 0x0000000000007941 */ /* 0x000fea0003800000 */
.L_x_392:
[----:B0-----:R-:W-:Y:S01]  /*0b20*/  HADD2.F32 R2, -RZ, R0.H1_H1 ;  /* 0x30000000ff027230 */ /* 0x001fe20000004100 */
[----:B------:R-:W-:Y:S01]  /*0b30*/  LOP3.LUT P0, RZ, R29, 0x3, RZ, 0xc0, !PT ;  /* 0x000000031dff7812 */ /* 0x000fe2000780c0ff */
[----:B-----5:R-:W-:Y:S01]  /*0b40*/  HADD2.F32 R13, -RZ, R20.H1_H1 ;  /* 0x30000014ff0d7230 */ /* 0x020fe20000004100 */
[----:B------:R-:W-:Y:S01]  /*0b50*/  SHF.L.U32 R7, R7, 0x3, RZ ;  /* 0x0000000307077819 */ /* 0x000fe200000006ff */
[----:B------:R-:W-:-:S02]  /*0b60*/  HADD2.F32 R0, -RZ, R0.H0_H0 ;  /* 0x20000000ff007230 */ /* 0x000fc40000004100 */
[----:B------:R-:W-:Y:S01]  /*0b70*/  HADD2.F32 R3, -RZ, R20.H0_H0 ;  /* 0x20000014ff037230 */ /* 0x000fe20000004100 */
[----:B------:R-:W-:Y:S01]  /*0b80*/  FMUL.FTZ R6, R2, R13 ;  /* 0x0000000d02067220 */ /* 0x000fe20000410000 */
[--C-:B------:R-:W-:Y:S02]  /*0b90*/  HADD2.F32 R2, -RZ, R36.reuse.H0_H0 ;  /* 0x20000024ff027230 */ /* 0x100fe40000004100 */
[--C-:B------:R-:W-:Y:S01]  /*0ba0*/  HADD2.F32 R13, -RZ, R21.reuse.H0_H0 ;  /* 0x20000015ff0d7230 */ /* 0x100fe20000004100 */
[----:B------:R-:W-:Y:S01]  /*0bb0*/  FFMA.FTZ R0, R0, R3, R6 ;  /* 0x0000000300007223 */ /* 0x000fe20000010006 */
[----:B------:R-:W-:Y:S01]  /*0bc0*/  HADD2.F32 R36, -RZ, R36.H1_H1 ;  /* 0x30000024ff247230 */ /* 0x000fe20000004100 */
[----:B------:R-:W-:Y:S01]  /*0bd0*/  MOV R6, R9 ;  /* 0x0000000900067202 */ /* 0x000fe20000000f00 */
[----:B------:R-:W-:Y:S01]  /*0be0*/  HADD2.F32 R3, -RZ, R21.H1_H1 ;  /* 0x30000015ff037230 */ /* 0x000fe20000004100 */
[----:B------:R-:W-:Y:S01]  /*0bf0*/  FFMA.FTZ R2, R2, R13, R0 ;  /* 0x0000000d02027223 */ /* 0x000fe20000010000 */
[--C-:B------:R-:W-:Y:S01]  /*0c00*/  HADD2.F32 R0, -RZ, R37.reuse.H0_H0 ;  /* 0x20000025ff007230 */ /* 0x100fe20000004100 */
[----:B------:R-:W-:Y:S01]  /*0c10*/  @!P0 LEA.HI R29, P2, R29, R42, RZ, 0x1e ;  /* 0x0000002a1d1d8211 */ /* 0x000fe2000785f0ff */
[--C-:B------:R-:W-:Y:S01]  /*0c20*/  HADD2.F32 R13, -RZ, R22.reuse.H0_H0 ;  /* 0x20000016ff0d7230 */ /* 0x100fe20000004100 */
[----:B------:R-:W-:Y:S01]  /*0c30*/  FFMA.FTZ R3, R36, R3, R2 ;  /* 0x0000000324037223 */ /* 0x000fe20000010002 */
[----:B------:R-:W-:Y:S01]  /*0c40*/  HADD2.F32 R37, -RZ, R37.H1_H1 ;  /* 0x30000025ff257230 */ /* 0x000fe20000004100 */
[----:B------:R-:W-:Y:S01]  /*0c50*/  @!P0 LEA.HI.X.SX32 R42, R42, RZ, 0x1, P2 ;  /* 0x000000ff2a2a8211 */ /* 0x000fe200010f0eff */
        /* <DEDUP_REMOVED lines=14> */
[--C-:B------:R-:W-:Y:S01]  /*0d40*/  HADD2.F32 R0, -RZ, R41.reuse.H0_H0 ;  /* 0x20000029ff007230 */ /* 0x100fe20000004100 */
[----:B------:R-:W-:Y:S01]  /*0d50*/  LEA R8, P1, R5, c[0x0][0x350], 0x2 ;  /* 0x0000d40005087a11 */ /* 0x000fe200078210ff */
[--C-:B------:R-:W-:Y:S01]  /*0d60*/  HADD2.F32 R3, -RZ, R6.reuse.H0_H0 ;  /* 0x20000006ff037230 */ /* 0x100fe20000004100 */
        /* <DEDUP_REMOVED lines=40> */
[----:B------:R-:W-:-:S02]  /*0ff0*/  LEA.HI.X R9, R5, c[0x0][0x354], R4, 0x2, P1 ;  /* 0x0000d50005097a11 */ /* 0x000fc400008f1404 */
[----:B------:R-:W-:Y:S01]  /*1000*/  @!P0 LEA R4, P1, R29, c[0x0][0x3c8], 0x2 ;  /* 0x0000f2001d048a11 */ /* 0x000fe200078210ff */
[----:B------:R-:W-:-:S03]  /*1010*/  FFMA.FTZ R0, R19, R2, R0 ;  /* 0x0000000213007223 */ /* 0x000fc60000010000 */
[----:B------:R-:W-:Y:S02]  /*1020*/  @!P0 LEA.HI.X R5, R29, c[0x0][0x3cc], R42, 0x2, P1 ;  /* 0x0000f3001d058a11 */ /* 0x000fe400008f142a */
[----:B------:R-:W0:Y:S02]  /*1030*/  SHFL.BFLY PT, R3, R0, 0x2, 0x1f ;  /* 0x0c401f0000037f89 */ /* 0x000e2400000e0000 */
[----:B0-----:R-:W-:-:S05]  /*1040*/  FADD.FTZ R3, R0, R3 ;  /* 0x0000000300037221 */ /* 0x001fca0000010000 */
[----:B------:R-:W0:Y:S02]  /*1050*/  SHFL.BFLY PT, R2, R3, 0x1, 0x1f ;  /* 0x0c201f0003027f89 */ /* 0x000e2400000e0000 */
[----:B0-----:R-:W-:-:S04]  /*1060*/  FADD.FTZ R2, R3, R2 ;  /* 0x0000000203027221 */ /* 0x001fc80000010000 */
[----:B------:R-:W-:Y:S02]  /*1070*/  FMUL.FTZ R11, R2, c[0x0][0x2d4] ;  /* 0x0000b500020b7a20 */ /* 0x000fe40000410000 */
[----:B------:R-:W-:-:S03]  /*1080*/  IMAD.WIDE R2, R7, 0x10, R8 ;  /* 0x0000001007027825 */ /* 0x000fc600078e0208 */
[----:B------:R-:W-:Y:S04]  /*1090*/  @!P0 STG.E [R4.64], R11 ;  /* 0x0000000b04008986 */ /* 0x000fe8000c101904 */
[----:B------:R-:W-:Y:S04]  /*10a0*/  STG.E.128 [R8.64], RZ ;  /* 0x000000ff08007986 */ /* 0x000fe8000c101d04 */
[----:B------:R-:W-:Y:S04]  /*10b0*/  STG.E.128 [R2.64], RZ ;  /* 0x000000ff02007986 */ /* 0x000fe8000c101d04 */
[----:B------:R-:W-:Y:S04]  /*10c0*/  STG.E.128 [R8.64+0x80], RZ ;  /* 0x000080ff08007986 */ /* 0x000fe8000c101d04 */
[----:B------:R-:W-:Y:S04]  /*10d0*/  STG.E.128 [R2.64+0x80], RZ ;  /* 0x000080ff02007986 */ /* 0x000fe8000c101d04 */
[----:B------:R-:W-:Y:S04]  /*10e0*/  STG.E.128 [R8.64+0x100], RZ ;  /* 0x000100ff08007986 */ /* 0x000fe8000c101d04 */
[----:B------:R-:W-:Y:S01]  /*10f0*/  STG.E.128 [R2.64+0x100], RZ ;  /* 0x000100ff02007986 */ /* 0x000fe2000c101d04 */
[----:B------:R-:W-:Y:S05]  /*1100*/  EXIT ;  /* 0x000000000000794d */ /* 0x000fea0003800000 */
.L_x_394:
        /* <DEDUP_REMOVED lines=15> */
.L_x_678:


//--------------------- .text._ZN5flash27flash_bwd_convert_dq_kernelI23Flash_bwd_kernel_traitsILi96ELi64ELi128ELi8ELi2ELi4ELi4ELb0ELb0EN7cutlass6half_tE19Flash_kernel_traitsILi96ELi64ELi128ELi8ES3_EEEEvNS_16Flash_bwd_paramsEi --------------------------
	.section	.text._ZN5flash27flash_bwd_convert_dq_kernelI23Flash_bwd_kernel_traitsILi96ELi64ELi128ELi8ELi2ELi4ELi4ELb0ELb0EN7cutlass6half_tE19Flash_kernel_traitsILi96ELi64ELi128ELi8ES3_EEEEvNS_16Flash_bwd_paramsEi,"ax",@progbits
	.sectioninfo	@"SHI_REGISTERS=64"
	.align	128
        .global         _ZN5flash27flash_bwd_convert_dq_kernelI23Flash_bwd_kernel_traitsILi96ELi64ELi128ELi8ELi2ELi4ELi4ELb0ELb0EN7cutlass6half_tE19Flash_kernel_traitsILi96ELi64ELi128ELi8ES3_EEEEvNS_16Flash_bwd_paramsEi
        .type           _ZN5flash27flash_bwd_convert_dq_kernelI23Flash_bwd_kernel_traitsILi96ELi64ELi128ELi8ELi2ELi4ELi4ELb0ELb0EN7cutlass6half_tE19Flash_kernel_traitsILi96ELi64ELi128ELi8ES3_EEEEvNS_16Flash_bwd_paramsEi,@function
        .size           _ZN5flash27flash_bwd_convert_dq_kernelI23Flash_bwd_kernel_traitsILi96ELi64ELi128ELi8ELi2ELi4ELi4ELb0ELb0EN7cutlass6half_tE19Flash_kernel_traitsILi96ELi64ELi128ELi8ES3_EEEEvNS_16Flash_bwd_paramsEi,(.L_x_679 - _ZN5flash27flash_bwd_convert_dq_kernelI23Flash_bwd_kernel_traitsILi96ELi64ELi128ELi8ELi2ELi4ELi4ELb0ELb0EN7cutlass6half_tE19Flash_kernel_traitsILi96ELi64ELi128ELi8ES3_EEEEvNS_16Flash_bwd_paramsEi)
        .other          _ZN5flash27flash_bwd_convert_dq_kernelI23Flash_bwd_kernel_traitsILi96ELi64ELi128ELi8ELi2ELi4ELi4ELb0ELb0EN7cutlass6half_tE19Flash_kernel_traitsILi96ELi64ELi128ELi8ES3_EEEEvNS_16Flash_bwd_paramsEi,@"STO_CUDA_ENTRY STV_DEFAULT"
_ZN5flash27flash_bwd_convert_dq_kernelI23Flash_bwd_kernel_traitsILi96ELi64ELi128ELi8ELi2ELi4ELi4ELb0ELb0EN7cutlass6half_tE19Flash_kernel_traitsILi96ELi64ELi128ELi8ES3_EEEEvNS_16Flash_bwd_paramsEi:
.text._ZN5flash27flash_bwd_convert_dq_kernelI23Flash_bwd_kernel_traitsILi96ELi64ELi128ELi8ELi2ELi4ELi4ELb0ELb0EN7cutlass6half_tE19Flash_kernel_traitsILi96ELi64ELi128ELi8ES3_EEEEvNS_16Flash_bwd_paramsEi:
        /* <DEDUP_REMOVED lines=164> */
.L_x_396:
        /* <DEDUP_REMOVED lines=83> */
.L_x_395:
        /* <DEDUP_REMOVED lines=126> */
.L_x_397:
        /* <DEDUP_REMOVED lines=11> */
.L_x_679:


//--------------------- .text._ZN5flash44flash_bwd_dq_dk_dv_loop_seqk_parallel_kernelI23Flash_bwd_kernel_traitsILi96ELi64ELi128ELi8ELi2ELi4ELi4ELb0ELb0EN7cutlass6half_tE19Flash_kernel_traitsILi96ELi64ELi128ELi8ES3_EELb1ELb1ELb0ELb0ELb0ELb0ELb0EEEvNS_16Flash_bwd_paramsE --------------------------
	.section	.text._ZN5flash44flash_bwd_dq_dk_dv_loop_seqk_parallel_kernelI23Flash_bwd_kernel_traitsILi96ELi64ELi128ELi8ELi2ELi4ELi4ELb0ELb0EN7cutlass6half_tE19Flash_kernel_traitsILi96ELi64ELi128ELi8ES3_EELb1ELb1ELb0ELb0ELb0ELb0ELb0EEEvNS_16Flash_bwd_paramsE,"ax",@progbits
	.sectioninfo	@"SHI_REGISTERS=255"
	.align	128
        .global         _ZN5flash44flash_bwd_dq_dk_dv_loop_seqk_parallel_kernelI23Flash_bwd_kernel_traitsILi96ELi64ELi128ELi8ELi2ELi4ELi4ELb0ELb0EN7cutlass6half_tE19Flash_kernel_traitsILi96ELi64ELi128ELi8ES3_EELb1ELb1ELb0ELb0ELb0ELb0ELb0EEEvNS_16Flash_bwd_paramsE
        .type           _ZN5flash44flash_bwd_dq_dk_dv_loop_seqk_parallel_kernelI23Flash_bwd_kernel_traitsILi96ELi64ELi128ELi8ELi2ELi4ELi4ELb0ELb0EN7cutlass6half_tE19Flash_kernel_traitsILi96ELi64ELi128ELi8ES3_EELb1ELb1ELb0ELb0ELb0ELb0ELb0EEEvNS_16Flash_bwd_paramsE,@function
        .size           _ZN5flash44flash_bwd_dq_dk_dv_loop_seqk_parallel_kernelI23Flash_bwd_kernel_traitsILi96ELi64ELi128ELi8ELi2ELi4ELi4ELb0ELb0EN7cutlass6half_tE19Flash_kernel_traitsILi96ELi64ELi128ELi8ES3_EELb1ELb1ELb0ELb0ELb0ELb0ELb0EEEvNS_16Flash_bwd_paramsE,(.L_x_680 - _ZN5flash44flash_bwd_dq_dk_dv_loop_seqk_parallel_kernelI23Flash_bwd_kernel_traitsILi96ELi64ELi128ELi8ELi2ELi4ELi4ELb0ELb0EN7cutlass6half_tE19Flash_kernel_traitsILi96ELi64ELi128ELi8ES3_EELb1ELb1ELb0ELb0ELb0ELb0ELb0EEEvNS_16Flash_bwd_paramsE)
        .other          _ZN5flash44flash_bwd_dq_dk_dv_loop_seqk_parallel_kernelI23Flash_bwd_kernel_traitsILi96ELi64ELi128ELi8ELi2ELi4ELi4ELb0ELb0EN7cutlass6half_tE19Flash_kernel_traitsILi96ELi64ELi128ELi8ES3_EELb1ELb1ELb0ELb0ELb0ELb0ELb0EEEvNS_16Flash_bwd_paramsE,@"STO_CUDA_ENTRY STV_DEFAULT"
_ZN5flash44flash_bwd_dq_dk_dv_loop_seqk_parallel_kernelI23Flash_bwd_kernel_traitsILi96ELi64ELi128ELi8ELi2ELi4ELi4ELb0ELb0EN7cutlass6half_tE19Flash_kernel_traitsILi96ELi64ELi128ELi8ES3_EELb1ELb1ELb0ELb0ELb0ELb0ELb0EEEvNS_16Flash_bwd_paramsE:
.text._ZN5flash44flash_bwd_dq_dk_dv_loop_seqk_parallel_kernelI23Flash_bwd_kernel_traitsILi96ELi64ELi128ELi8ELi2ELi4ELi4ELb0ELb0EN7cutlass6half_tE19Flash_kernel_traitsILi96ELi64ELi128ELi8ES3_EELb1ELb1ELb0ELb0ELb0ELb0ELb0EEEvNS_16Flash_bwd_paramsE:
[----:B------:R-:W-:Y:S02]  /*0000*/  MOV R1, c[0x0][0x28] ;  /* 0x00000a0000017a02 */ /* 0x000fe40000000f00 */
[----:B------:R-:W1:Y:S01]  /*0010*/  S2R R218, SR_CTAID.X ;  /* 0x0000000000da7919 */ /* 0x000e620000002500 */
[----:B------:R-:W-:Y:S01]  /*0020*/  ULDC UR5, c[0x0][0x218] ;  /* 0x0000860000057ab9 */ /* 0x000fe20000000800 */
[----:B------:R-:W-:Y:S01]  /*0030*/  IADD3 R1, R1, -0x8, RZ ;  /* 0xfffffff801017810 */ /* 0x000fe20007ffe0ff */
[----:B------:R-:W-:-:S04]  /*0040*/  UIADD3 UR5, UR5, 0x7f, URZ ;  /* 0x0000007f05057890 */ /* 0x000fc8000fffe03f */
[----:B------:R-:W-:-:S04]  /*0050*/  USHF.R.S32.HI UR4, URZ, 0x1f, UR5 ;  /* 0x0000001f3f047899 */ /* 0x000fc80008011405 */
[----:B------:R-:W-:-:S04]  /*0060*/  ULEA.HI UR4, UR4, UR5, URZ, 0x7 ;  /* 0x0000000504047291 */ /* 0x000fc8000f8f383f */
[----:B------:R-:W-:-:S06]  /*0070*/  USHF.R.S32.HI UR4, URZ, 0x7, UR4 ;  /* 0x000000073f047899 */ /* 0x000fcc0008011404 */
[----:B-1----:R-:W-:-:S13]  /*0080*/  ISETP.GE.AND P0, PT, R218, UR4, PT ;  /* 0x00000004da007c0c */ /* 0x002fda000bf06270 */
[----:B------:R-:W-:Y:S05]  /*0090*/  @P0 EXIT ;  /* 0x000000000000094d */ /* 0x000fea0003800000 */
[----:B------:R-:W1:Y:S01]  /*00a0*/  S2R R9, SR_TID.X ;  /* 0x0000000000097919 */ /* 0x000e620000002100 */
[----:B------:R-:W-:Y:S01]  /*00b0*/  IMAD.MOV.U32 R186, RZ, RZ, 0x20 ;  /* 0x00000020ffba7424 */ /* 0x000fe200078e00ff */
[----:B------:R-:W-:Y:S01]  /*00c0*/  ULDC.64 UR6, c[0x0][0x118] ;  /* 0x0000460000067ab9 */ /* 0x000fe20000000a00 */
[----:B------:R-:W-:Y:S02]  /*00d0*/  IMAD.MOV.U32 R194, RZ, RZ, -0x10 ;  /* 0xfffffff0ffc27424 */ /* 0x000fe400078e00ff */
[----:B------:R-:W-:Y:S01]  /*00e0*/  IMAD.MOV.U32 R183, RZ, RZ, 0x40 ;  /* 0x00000040ffb77424 */ /* 0x000fe200078e00ff */
[----:B-1----:R-:W-:-:S04]  /*00f0*/  SHF.R.S32.HI R2, RZ, 0x1f, R9 ;  /* 0x0000001fff027819 */ /* 0x002fc80000011409 */
[CC--:B------:R-:W-:Y:S02]  /*0100*/  LEA.HI R0, R2.reuse, R9.reuse, RZ, 0x4 ;  /* 0x0000000902007211 */ /* 0x0c0fe400078f20ff */
[CC--:B------:R-:W-:Y:S02]  /*0110*/  LEA.HI R18, R2.reuse, R9.reuse, RZ, 0x3 ;  /* 0x0000000902127211 */ /* 0x0c0fe400078f18ff */
[----:B------:R-:W-:Y:S02]  /*0120*/  SHF.R.S32.HI R3, RZ, 0x4, R0 ;  /* 0x00000004ff037819 */ /* 0x000fe40000011400 */
[CC--:B------:R-:W-:Y:S02]  /*0130*/  LEA.HI R8, R2.reuse, R9.reuse, RZ, 0x5 ;  /* 0x0000000902087211 */ /* 0x0c0fe400078f28ff */
[CC--:B------:R-:W-:Y:S02]  /*0140*/  LEA.HI R6, R2.reuse, R9.reuse, RZ, 0x2 ;  /* 0x0000000902067211 */ /* 0x0c0fe400078f10ff */
[----:B------:R-:W-:-:S02]  /*0150*/  LEA.HI R247, R2, R9, RZ, 0x6 ;  /* 0x0000000902f77211 */ /* 0x000fc400078f30ff */
[----:B------:R-:W-:Y:S02]  /*0160*/  LEA.HI R15, R2, R9, RZ, 0x7 ;  /* 0x00000009020f7211 */ /* 0x000fe400078f38ff */
[----:B------:R-:W-:Y:S02]  /*0170*/  LOP3.LUT R2, R18, 0xfffffff8, RZ, 0xc0, !PT ;  /* 0xfffffff812027812 */ /* 0x000fe400078ec0ff */
[C---:B------:R-:W-:Y:S02]  /*0180*/  LOP3.LUT R5, R0.reuse, 0xfffffff0, RZ, 0xc0, !PT ;  /* 0xfffffff000057812 */ /* 0x040fe400078ec0ff */
[----:B------:R-:W-:Y:S01]  /*0190*/  LEA.HI R0, R0, R3, RZ, 0x1 ;  /* 0x0000000300007211 */ /* 0x000fe200078f08ff */
[----:B------:R-:W-:Y:S01]  /*01a0*/  IMAD.IADD R10, R9, 0x1, -R2 ;  /* 0x00000001090a7824 */ /* 0x000fe200078e0a02 */
[----:B------:R-:W-:Y:S02]  /*01b0*/  SHF.R.S32.HI R7, RZ, 0x3, R18 ;  /* 0x00000003ff077819 */ /* 0x000fe40000011412 */
[----:B------:R-:W-:-:S02]  /*01c0*/  LOP3.LUT R11, R6, 0xfffffffc, RZ, 0xc0, !PT ;  /* 0xfffffffc060b7812 */ /* 0x000fc400078ec0ff */
[----:B------:R-:W-:Y:S01]  /*01d0*/  LOP3.LUT R4, R8, 0xffffffe0, RZ, 0xc0, !PT ;  /* 0xffffffe008047812 */ /* 0x000fe200078ec0ff */
[----:B------:R-:W-:Y:S01]  /*01e0*/  IMAD.SHL.U32 R7, R7, 0x40, RZ ;  /* 0x0000004007077824 */ /* 0x000fe200078e00ff */
[----:B------:R-:W-:Y:S01]  /*01f0*/  LOP3.LUT R2, R0, 0xfffffffe, RZ, 0xc0, !PT ;  /* 0xfffffffe00027812 */ /* 0x000fe200078ec0ff */
[C---:B------:R-:W-:Y:S01]  /*0200*/  IMAD.IADD R0, R9.reuse, 0x1, -R5 ;  /* 0x0000000109007824 */ /* 0x040fe200078e0a05 */
[----:B------:R-:W-:Y:S01]  /*0210*/  SHF.R.S32.HI R236, RZ, 0x2, R6 ;  /* 0x00000002ffec7819 */ /* 0x000fe20000011406 */
[C---:B------:R-:W-:Y:S01]  /*0220*/  IMAD.IADD R13, R9.reuse, 0x1, -R11 ;  /* 0x00000001090d7824 */ /* 0x040fe200078e0a0b */
[----:B------:R-:W-:Y:S01]  /*0230*/  SHF.R.S32.HI R247, RZ, 0x6, R247 ;  /* 0x00000006fff77819 */ /* 0x000fe200000114f7 */
[----:B------:R-:W-:Y:S01]  /*0240*/  IMAD.IADD R4, R9, 0x1, -R4 ;  /* 0x0000000109047824 */ /* 0x000fe200078e0a04 */
[----:B------:R-:W-:Y:S01]  /*0250*/  SHF.R.S32.HI R5, RZ, 0x1f, R0 ;  /* 0x0000001fff057819 */ /* 0x000fe20000011400 */
[----:B------:R-:W-:Y:S01]  /*0260*/  IMAD.IADD R12, R3, 0x1, -R2 ;  /* 0x00000001030c7824 */ /* 0x000fe200078e0a02 */
[----:B------:R-:W-:Y:S01]  /*0270*/  LOP3.LUT R2, R7, 0xc0, RZ, 0xc0, !PT ;  /* 0x000000c007027812 */ /* 0x000fe200078ec0ff */
[----:B------:R-:W-:Y:S01]  /*0280*/  IMAD.SHL.U32 R208, R13, 0x8, RZ ;  /* 0x000000080dd07824 */ /* 0x000fe200078e00ff */
[----:B------:R-:W-:-:S02]  /*0290*/  SHF.R.S32.HI R9, RZ, 0x1f, R4 ;  /* 0x0000001fff097819 */ /* 0x000fc40000011404 */
[-C--:B------:R-:W-:Y:S02]  /*02a0*/  LEA.HI R16, R5, R0.reuse, RZ, 0x3 ;  /* 0x0000000005107211 */ /* 0x080fe400078f18ff */
[----:B------:R-:W-:Y:S02]  /*02b0*/  LEA.HI R3, R0, R0, RZ, 0x1 ;  /* 0x0000000000037211 */ /* 0x000fe400078f08ff */
[----:B------:R-:W-:Y:S02]  /*02c0*/  SHF.R.U32.HI R7, RZ, 0x3, R2 ;  /* 0x00000003ff077819 */ /* 0x000fe40000011602 */
[----:B------:R-:W-:Y:S02]  /*02d0*/  LOP3.LUT R5, R2, 0x18, R208, 0xf8, !PT ;  /* 0x0000001802057812 */ /* 0x000fe400078ef8d0 */
[----:B------:R-:W-:Y:S02]  /*02e0*/  LEA.HI R210, R9, R4, RZ, 0x2 ;  /* 0x0000000409d27211 */ /* 0x000fe400078f10ff */
[----:B------:R-:W-:-:S02]  /*02f0*/  LOP3.LUT R2, R16, 0xfffffff8, RZ, 0xc0, !PT ;  /* 0xfffffff810027812 */ /* 0x000fc400078ec0ff */
[----:B------:R-:W-:Y:S02]  /*0300*/  LOP3.LUT R4, R3, 0x7fffffe, RZ, 0xc0, !PT ;  /* 0x07fffffe03047812 */ /* 0x000fe400078ec0ff */
[----:B------:R-:W-:Y:S01]  /*0310*/  LEA.HI R9, R10, R10, RZ, 0x1 ;  /* 0x0000000a0a097211 */ /* 0x000fe200078f08ff */
[----:B------:R-:W-:Y:S01]  /*0320*/  IMAD.IADD R14, R0, 0x1, -R2 ;  /* 0x00000001000e7824 */ /* 0x000fe200078e0a02 */
[-C--:B------:R-:W-:Y:S01]  /*0330*/  LEA.HI R2, R6, R236.reuse, RZ, 0x1 ;  /* 0x000000ec06027211 */ /* 0x080fe200078f08ff */
[----:B------:R-:W-:Y:S01]  /*0340*/  IMAD.IADD R19, R0, 0x1, -R4 ;  /* 0x0000000100137824 */ /* 0x000fe200078e0a04 */
[----:B------:R-:W-:Y:S02]  /*0350*/  SHF.R.S32.HI R0, RZ, 0x1f, R6 ;  /* 0x0000001fff007819 */ /* 0x000fe40000011406 */
[----:B------:R-:W-:Y:S02]  /*0360*/  LOP3.LUT R6, R2, 0x7fffffe, RZ, 0xc0, !PT ;  /* 0x07fffffe02067812 */ /* 0x000fe400078ec0ff */
[----:B------:R-:W-:-:S02]  /*0370*/  LEA.HI R0, R0, R236, RZ, 0x3 ;  /* 0x000000ec00007211 */ /* 0x000fc400078f18ff */
[----:B------:R-:W-:Y:S01]  /*0380*/  LOP3.LUT R2, R9, 0x7fffffe, RZ, 0xc0, !PT ;  /* 0x07fffffe09027812 */ /* 0x000fe200078ec0ff */
[----:B------:R-:W-:Y:S01]  /*0390*/  IMAD.IADD R6, R236, 0x1, -R6 ;  /* 0x00000001ec067824 */ /* 0x000fe200078e0a06 */
[----:B------:R-:W-:Y:S01]  /*03a0*/  LOP3.LUT R4, R0, 0xfffffff8, RZ, 0xc0, !PT ;  /* 0xfffffff800047812 */ /* 0x000fe200078ec0ff */
[----:B------:R-:W-:Y:S01]  /*03b0*/  IMAD R0, R247, 0x4, R12 ;  /* 0x00000004f7007824 */ /* 0x000fe200078e020c */
[----:B------:R-:W-:Y:S01]  /*03c0*/  SHF.R.S32.HI R20, RZ, 0x5, R8 ;  /* 0x00000005ff147819 */ /* 0x000fe20000011408 */
[----:B------:R-:W-:Y:S01]  /*03d0*/  IMAD.IADD R2, R10, 0x1, -R2 ;  /* 0x000000010a027824 */ /* 0x000fe200078e0a02 */
[----:B------:R-:W-:Y:S01]  /*03e0*/  LOP3.LUT R7, R5, R7, RZ, 0x3c, !PT ;  /* 0x0000000705077212 */ /* 0x000fe200078e3cff */
[----:B------:R-:W-:Y:S01]  /*03f0*/  IMAD.IADD R4, R236, 0x1, -R4 ;  /* 0x00000001ec047824 */ /* 0x000fe200078e0a04 */
[--C-:B------:R-:W-:Y:S01]  /*0400*/  SHF.R.S32.HI R5, RZ, 0x1, R3.reuse ;  /* 0x00000001ff057819 */ /* 0x100fe20000011403 */
[----:B------:R-:W-:Y:S01]  /*0410*/  IMAD R176, R0, 0x8, R2 ;  /* 0x0000000800b07824 */ /* 0x000fe200078e0202 */
[----:B------:R-:W-:Y:S01]  /*0420*/  SHF.R.S32.HI R3, RZ, 0x1f, R3 ;  /* 0x0000001fff037819 */ /* 0x000fe20000011403 */
[----:B------:R-:W-:Y:S01]  /*0430*/  IMAD R0, R20, 0x8, R6 ;  /* 0x0000000814007824 */ /* 0x000fe200078e0206 */
[----:B------:R-:W-:-:S02]  /*0440*/  SHF.R.S32.HI R6, RZ, 0x1f, R8 ;  /* 0x0000001fff067819 */ /* 0x000fc40000011408 */
[----:B------:R-:W-:Y:S01]  /*0450*/  LEA.HI R3, R3, R5, RZ, 0x2 ;  /* 0x0000000503037211 */ /* 0x000fe200078f10ff */
[----:B------:R-:W-:Y:S01]  /*0460*/  IMAD.U32 R248, R0, 0x20, R7 ;  /* 0x0000002000f87824 */ /* 0x000fe200078e0007 */
[----:B------:R-:W-:Y:S01]  /*0470*/  LOP3.LUT R2, R4, 0x1, RZ, 0xc0, !PT ;  /* 0x0000000104027812 */ /* 0x000fe200078ec0ff */
[----:B------:R-:W-:Y:S01]  /*0480*/  IMAD.SHL.U32 R7, R13, 0x2, RZ ;  /* 0x000000020d077824 */ /* 0x000fe200078e00ff */
[-C--:B------:R-:W-:Y:S02]  /*0490*/  LEA.HI R0, R6, R20.reuse, RZ, 0x2 ;  /* 0x0000001406007211 */ /* 0x080fe400078f10ff */
[----:B------:R-:W-:Y:S02]  /*04a0*/  LOP3.LUT R3, R3, 0xfffffffc, RZ, 0xc0, !PT ;  /* 0xfffffffc03037812 */ /* 0x000fe400078ec0ff */
[----:B------:R-:W-:Y:S02]  /*04b0*/  ISETP.NE.U32.AND P3, PT, R2, 0x1, PT ;  /* 0x000000010200780c */ /* 0x000fe40003f65070 */
[----:B------:R-:W-:Y:S01]  /*04c0*/  LEA.HI R2, R8, R20, RZ, 0x1 ;  /* 0x0000001408027211 */ /* 0x000fe200078f08ff */
[----:B------:R-:W-:Y:S01]  /*04d0*/  IMAD.IADD R17, R5, 0x1, -R3 ;  /* 0x0000000105117824 */ /* 0x000fe200078e0a03 */
[----:B------:R-:W-:Y:S01]  /*04e0*/  LOP3.LUT R0, R0, 0xfffffffc, RZ, 0xc0, !PT ;  /* 0xfffffffc00007812 */ /* 0x000fe200078ec0ff */
[----:B------:R-:W-:Y:S01]  /*04f0*/  IMAD.SHL.U32 R5, R10, 0x40, RZ ;  /* 0x000000400a057824 */ /* 0x000fe200078e00ff */
[----:B------:R-:W-:-:S02]  /*0500*/  LOP3.LUT R6, R2, 0xfffffffe, RZ, 0xc0, !PT ;  /* 0xfffffffe02067812 */ /* 0x000fc400078ec0ff */
[----:B------:R-:W-:Y:S01]  /*0510*/  SHF.R.S32.HI R3, RZ, 0x1, R9 ;  /* 0x00000001ff037819 */ /* 0x000fe20000011409 */
[----:B------:R-:W-:Y:S01]  /*0520*/  IMAD.IADD R2, R20, 0x1, -R0 ;  /* 0x0000000114027824 */ /* 0x000fe200078e0a00 */
[----:B------:R-:W-:Y:S01]  /*0530*/  LEA.HI R9, R4, R4, RZ, 0x1 ;  /* 0x0000000404097211 */ /* 0x000fe200078f08ff */
[----:B------:R-:W-:Y:S01]  /*0540*/  IMAD.IADD R250, R20, 0x1, -R6 ;  /* 0x0000000114fa7824 */ /* 0x000fe200078e0a06 */
[----:B------:R-:W-:Y:S01]  /*0550*/  LOP3.LUT R0, R5, 0x1c0, RZ, 0xc0, !PT ;  /* 0x000001c005007812 */ /* 0x000fe200078ec0ff */
[C---:B------:R-:W-:Y:S01]  /*0560*/  IMAD.SHL.U32 R5, R2.reuse, 0x10, RZ ;  /* 0x0000001002057824 */ /* 0x040fe200078e00ff */
[C---:B------:R-:W-:Y:S01]  /*0570*/  LOP3.LUT P4, RZ, R3.reuse, 0x2, RZ, 0xc0, !PT ;  /* 0x0000000203ff7812 */ /* 0x040fe2000788c0ff */
[----:B------:R-:W-:Y:S01]  /*0580*/  IMAD.SHL.U32 R6, R3, 0x40, RZ ;  /* 0x0000004003067824 */ /* 0x000fe200078e00ff */
[----:B------:R-:W-:Y:S01]  /*0590*/  LOP3.LUT R3, R9, 0x3fffffe, RZ, 0xc0, !PT ;  /* 0x03fffffe09037812 */ /* 0x000fe200078ec0ff */
[----:B------:R-:W-:Y:S01]  /*05a0*/  IMAD R8, R2, 0x200, R7 ;  /* 0x0000020002087824 */ /* 0x000fe200078e0207 */
[----:B------:R-:W-:-:S02]  /*05b0*/  LOP3.LUT R5, R0, 0x30, R5, 0xf8, !PT ;  /* 0x0000003000057812 */ /* 0x000fc400078ef805 */
[----:B------:R-:W-:Y:S01]  /*05c0*/  SHF.R.U32.HI R10, RZ, 0x3, R0 ;  /* 0x00000003ff0a7819 */ /* 0x000fe20000011600 */
[C---:B------:R-:W-:Y:S01]  /*05d0*/  IMAD.IADD R13, R4.reuse, 0x1, -R3 ;  /* 0x00000001040d7824 */ /* 0x040fe200078e0a03 */
[----:B------:R-:W-:Y:S02]  /*05e0*/  SHF.R.S32.HI R0, RZ, 0x3, R16 ;  /* 0x00000003ff007819 */ /* 0x000fe40000011410 */
[C---:B------:R-:W-:Y:S01]  /*05f0*/  LOP3.LUT P2, RZ, R4.reuse, 0x2, RZ, 0xc0, !PT ;  /* 0x0000000204ff7812 */ /* 0x040fe2000784c0ff */
[----:B------:R-:W-:Y:S01]  /*0600*/  IMAD.SHL.U32 R4, R4, 0x40, RZ ;  /* 0x0000004004047824 */ /* 0x000fe200078e00ff */
[----:B------:R-:W-:Y:S01]  /*0610*/  SHF.R.S32.HI R11, RZ, 0x7, R15 ;  /* 0x00000007ff0b7819 */ /* 0x000fe2000001140f */
[----:B------:R-:W-:Y:S01]  /*0620*/  IMAD R16, R0, 0x8, R19 ;  /* 0x0000000800107824 */ /* 0x000fe200078e0213 */
[----:B------:R-:W-:Y:S01]  /*0630*/  LOP3.LUT R3, R6, 0xc0, RZ, 0xc0, !PT ;  /* 0x000000c006037812 */ /* 0x000fe200078ec0ff */
[----:B------:R-:W-:Y:S01]  /*0640*/  IMAD.SHL.U32 R15, R247, 0x20, RZ ;  /* 0x00000020f70f7824 */ /* 0x000fe200078e00ff */
[----:B------:R-:W-:Y:S01]  /*0650*/  LOP3.LUT R6, R5, 0x8, R18, 0xf8, !PT ;  /* 0x0000000805067812 */ /* 0x000fe200078ef812 */
[----:B------:R-:W-:Y:S01]  /*0660*/  IMAD R19, R2, 0x2, R0 ;  /* 0x0000000202137824 */ /* 0x000fe200078e0200 */
[----:B------:R-:W-:Y:S01]  /*0670*/  LOP3.LUT R0, R4, 0x1c0, RZ, 0xc0, !PT ;  /* 0x000001c004007812 */ /* 0x000fe200078ec0ff */
[----:B------:R-:W-:Y:S01]  /*0680*/  IMAD R13, R13, 0x20, R8 ;  /* 0x000000200d0d7824 */ /* 0x000fe200078e0208 */
[----:B------:R-:W-:-:S02]  /*0690*/  LOP3.LUT R5, R3, 0x8, R18, 0xf8, !PT ;  /* 0x0000000803057812 */ /* 0x000fc400078ef812 */
[----:B------:R-:W-:Y:S02]  /*06a0*/  SHF.R.U32.HI R4, RZ, 0x3, R3 ;  /* 0x00000003ff047819 */ /* 0x000fe40000011603 */
[----:B------:R-:W-:Y:S02]  /*06b0*/  LOP3.LUT R3, R0, 0x20, R15, 0xf8, !PT ;  /* 0x0000002000037812 */ /* 0x000fe400078ef80f */
[----:B------:R-:W-:Y:S01]  /*06c0*/  SHF.R.U32.HI R2, RZ, 0x3, R0 ;  /* 0x00000003ff027819 */ /* 0x000fe20000011600 */
[----:B------:R-:W-:Y:S01]  /*06d0*/  IMAD R0, R11, 0x1000, R7 ;  /* 0x000010000b007824 */ /* 0x000fe200078e0207 */
[----:B------:R-:W-:Y:S01]  /*06e0*/  LOP3.LUT R4, R5, R4, RZ, 0x3c, !PT ;  /* 0x0000000405047212 */ /* 0x000fe200078e3cff */
[----:B------:R-:W-:Y:S01]  /*06f0*/  IMAD.SHL.U32 R5, R14, 0x40, RZ ;  /* 0x000000400e057824 */ /* 0x000fe200078e00ff */
[----:B------:R-:W-:Y:S01]  /*0700*/  LOP3.LUT R3, R3, R2, RZ, 0x3c, !PT ;  /* 0x0000000203037212 */ /* 0x000fe200078e3cff */
[----:B------:R-:W-:Y:S01]  /*0710*/  IMAD R2, R250, 0x400, R0 ;  /* 0x00000400fa027824 */ /* 0x000fe200078e0200 */
[----:B------:R-:W-:Y:S01]  /*0720*/  LOP3.LUT R6, R6, R10, RZ, 0x3c, !PT ;  /* 0x0000000a06067212 */ /* 0x000fe200078e3cff */
[----:B------:R-:W-:Y:S01]  /*0730*/  IMAD.SHL.U32 R0, R11, 0x8, RZ ;  /* 0x000000080b007824 */ /* 0x000fe200078e00ff */
[----:B------:R-:W-:Y:S01]  /*0740*/  LOP3.LUT R5, R5, 0x1c0, RZ, 0xc0, !PT ;  /* 0x000001c005057812 */ /* 0x000fe200078ec0ff */
[----:B------:R-:W-:Y:S01]  /*0750*/  IMAD.U32 R176, R176, 0x20, R4 ;  /* 0x00000020b0b07824 */ /* 0x000fe200078e0004 */
[----:B------:R-:W-:Y:S01]  /*0760*/  LOP3.LUT P5, RZ, R14, 0x2, RZ, 0xc0, !PT ;  /* 0x000000020eff7812 */ /* 0x000fe200078ac0ff */
[----:B------:R-:W-:Y:S01]  /*0770*/  IMAD.IADD R197, R3, 0x1, R2 ;  /* 0x0000000103c57824 */ /* 0x000fe200078e0202 */
[----:B------:R-:W-:Y:S01]  /*0780*/  LOP3.LUT R8, R0, 0x8, RZ, 0xc0, !PT ;  /* 0x0000000800087812 */ /* 0x000fe200078ec0ff */
[C---:B------:R-:W-:Y:S01]  /*0790*/  IMAD.SHL.U32 R2, R12.reuse, 0x8, RZ ;  /* 0x000000080c027824 */ /* 0x040fe200078e00ff */
[----:B------:R-:W-:Y:S01]  /*07a0*/  SHF.R.S32.HI R0, RZ, 0x1, R9 ;  /* 0x00000001ff007819 */ /* 0x000fe20000011409 */
[C---:B------:R-:W-:Y:S01]  /*07b0*/  IMAD R3, R12.reuse, 0x200, R6 ;  /* 0x000002000c037824 */ /* 0x040fe200078e0206 */
[----:B------:R-:W-:Y:S01]  /*07c0*/  SHF.R.U32.HI R181, RZ, 0x3, R5 ;  /* 0x00000003ffb57819 */ /* 0x000fe20000011605 */
[----:B------:R-:W-:Y:S01]  /*07d0*/  IMAD.SHL.U32 R6, R12, 0x10, RZ ;  /* 0x000000100c067824 */ /* 0x000fe200078e00ff */
[----:B------:R-:W-:Y:S01]  /*07e0*/  LOP3.LUT R7, R2, 0x8, RZ, 0xc0, !PT ;  /* 0x0000000802077812 */ /* 0x000fe200078ec0ff */
[C---:B------:R-:W-:Y:S01]  /*07f0*/  IMAD.SHL.U32 R4, R0.reuse, 0x40, RZ ;  /* 0x0000004000047824 */ /* 0x040fe200078e00ff */
[----:B------:R-:W-:Y:S01]  /*0800*/  LOP3.LUT P1, RZ, R0, 0x2, RZ, 0xc0, !PT ;  /* 0x0000000200ff7812 */ /* 0x000fe2000782c0ff */
[----:B------:R-:W-:Y:S01]  /*0810*/  IMAD.SHL.U32 R2, R17, 0x40, RZ ;  /* 0x0000004011027824 */ /* 0x000fe200078e00ff */
[----:B------:R-:W-:Y:S01]  /*0820*/  LOP3.LUT R181, R181, R5, R7, 0x1e, !PT ;  /* 0x00000005b5b57212 */ /* 0x000fe200078e1e07 */
[----:B------:R-:W-:Y:S01]  /*0830*/  IMAD.SHL.U32 R197, R197, 0x2, RZ ;  /* 0x00000002c5c57824 */ /* 0x000fe200078e00ff */
[----:B------:R-:W-:Y:S01]  /*0840*/  LOP3.LUT R4, R4, 0xc0, RZ, 0xc0, !PT ;  /* 0x000000c004047812 */ /* 0x000fe200078ec0ff */
[----:B------:R-:W-:Y:S01]  /*0850*/  IMAD.SHL.U32 R0, R16, 0x20, RZ ;  /* 0x0000002010007824 */ /* 0x000fe200078e00ff */
[----:B------:R-:W-:Y:S01]  /*0860*/  LOP3.LUT R2, R2, 0xc0, RZ, 0xc0, !PT ;  /* 0x000000c002027812 */ /* 0x000fe200078ec0ff */
[----:B------:R-:W-:Y:S01]  /*0870*/  IMAD.U32 R181, R19, 0x200, R181 ;  /* 0x0000020013b57824 */ /* 0x000fe200078e00b5 */
[----:B------:R-:W-:Y:S01]  /*0880*/  SHF.R.U32.HI R9, RZ, 0x3, R4 ;  /* 0x00000003ff097819 */ /* 0x000fe20000011604 */
[----:B------:R-:W-:Y:S01]  /*0890*/  IMAD.SHL.U32 R176, R176, 0x2, RZ ;  /* 0x00000002b0b07824 */ /* 0x000fe200078e00ff */
[----:B------:R-:W-:-:S02]  /*08a0*/  LOP3.LUT R10, R8, 0x10, R6, 0xf8, !PT ;  /* 0x00000010080a7812 */ /* 0x000fc400078ef806 */
[----:B------:R-:W-:Y:S01]  /*08b0*/  LOP3.LUT R9, R9, R4, R8, 0x1e, !PT ;  /* 0x0000000409097212 */ /* 0x000fe200078e1e08 */
[----:B------:R-:W-:Y:S01]  /*08c0*/  IMAD R4, R250, 0x200, R0 ;  /* 0x00000200fa047824 */ /* 0x000fe200078e0200 */
[----:B------:R-:W-:Y:S02]  /*08d0*/  SHF.R.U32.HI R6, RZ, 0x3, R2 ;  /* 0x00000003ff067819 */ /* 0x000fe40000011602 */
[----:B------:R-:W-:Y:S01]  /*08e0*/  LOP3.LUT P6, RZ, R14, 0x4, RZ, 0xc0, !PT ;  /* 0x000000040eff7812 */ /* 0x000fe200078cc0ff */
[----:B------:R-:W-:Y:S01]  /*08f0*/  IMAD.IADD R9, R9, 0x1, R13 ;  /* 0x0000000109097824 */ /* 0x000fe200078e020d */
[----:B------:R-:W-:Y:S02]  /*0900*/  SEL R182, R186, 0xffffffe0, !P5 ;  /* 0xffffffe0bab67807 */ /* 0x000fe40006800000 */
[----:B------:R-:W-:Y:S02]  /*0910*/  LEA R181, R181, 0x15000, 0x1 ;  /* 0x00015000b5b57811 */ /* 0x000fe400078e08ff */
[----:B------:R-:W-:-:S02]  /*0920*/  LOP3.LUT R187, R6, R2, R7, 0x1e, !PT ;  /* 0x0000000206bb7212 */ /* 0x000fc400078e1e07 */
[----:B------:R-:W-:Y:S01]  /*0930*/  LOP3.LUT R2, R6, R10, R2, 0x1e, !PT ;  /* 0x0000000a06027212 */ /* 0x000fe200078e1e02 */
[----:B------:R-:W-:Y:S01]  /*0940*/  IMAD.IADD R182, R181, 0x1, R182 ;  /* 0x00000001b5b67824 */ /* 0x000fe200078e02b6 */
[----:B------:R-:W-:Y:S01]  /*0950*/  SEL R194, R194, 0x10, !P3 ;  /* 0x00000010c2c27807 */ /* 0x000fe20005800000 */
[----:B------:R-:W-:Y:S01]  /*0960*/  IMAD.IADD R187, R4, 0x1, R187 ;  /* 0x0000000104bb7824 */ /* 0x000fe200078e02bb */
[----:B------:R-:W-:Y:S01]  /*0970*/  SEL R183, R183, 0xffffffc0, !P6 ;  /* 0xffffffc0b7b77807 */ /* 0x000fe20007000000 */
[----:B------:R-:W-:Y:S01]  /*0980*/  IMAD.IADD R185, R0, 0x1, R2 ;  /* 0x0000000100b97824 */ /* 0x000fe200078e0202 */
[C---:B------:R-:W-:Y:S01]  /*0990*/  IADD3 R195, R197.reuse, 0x20, RZ ;  /* 0x00000020c5c37810 */ /* 0x040fe20007ffe0ff */
[----:B------:R-:W-:Y:S01]  /*09a0*/  IMAD.IADD R196, R197, 0x1, R194 ;  /* 0x00000001c5c47824 */ /* 0x000fe200078e02c2 */
[----:B------:R-:W-:Y:S01]  /*09b0*/  SHF.R.S32.HI R210, RZ, 0x2, R210 ;  /* 0x00000002ffd27819 */ /* 0x000fe200000114d2 */
[----:B------:R-:W-:Y:S01]  /*09c0*/  IMAD.IADD R184, R181, 0x1, R183 ;  /* 0x00000001b5b87824 */ /* 0x000fe200078e02b7 */
[----:B------:R-:W-:Y:S01]  /*09d0*/  SEL R177, R186, 0xffffffe0, !P4 ;  /* 0xffffffe0bab17807 */ /* 0x000fe20006000000 */
[----:B------:R-:W-:Y:S01]  /*09e0*/  IMAD.SHL.U32 R2, R3, 0x2, RZ ;  /* 0x0000000203027824 */ /* 0x000fe200078e00ff */
[----:B------:R-:W-:Y:S01]  /*09f0*/  LEA R239, R9, 0x9000, 0x1 ;  /* 0x0000900009ef7811 */ /* 0x000fe200078e08ff */
[----:B------:R-:W-:Y:S01]  /*0a00*/  IMAD R210, R250, 0x10, R210 ;  /* 0x00000010fad27824 */ /* 0x000fe200078e02d2 */
[----:B------:R-:W-:Y:S01]  /*0a10*/  @P2 IADD3 R195, R197, -0x20, RZ ;  /* 0xffffffe0c5c32810 */ /* 0x000fe20007ffe0ff */
[----:B------:R-:W-:Y:S01]  /*0a20*/  IMAD.IADD R177, R176, 0x1, R177 ;  /* 0x00000001b0b17824 */ /* 0x000fe200078e02b1 */
[----:B------:R-:W-:Y:S01]  /*0a30*/  LOP3.LUT P0, RZ, R17, 0x2, RZ, 0xc0, !PT ;  /* 0x0000000211ff7812 */ /* 0x000fe2000780c0ff */
[----:B------:R-:W-:Y:S01]  /*0a40*/  IMAD.IADD R183, R182, 0x1, R183 ;  /* 0x00000001b6b77824 */ /* 0x000fe200078e02b7 */
[----:B------:R-:W-:Y:S01]  /*0a50*/  IADD3 R242, R239, 0x20, RZ ;  /* 0x00000020eff27810 */ /* 0x000fe20007ffe0ff */
[----:B------:R-:W-:Y:S01]  /*0a60*/  IMAD.IADD R194, R194, 0x1, R195 ;  /* 0x00000001c2c27824 */ /* 0x000fe200078e02c3 */
[----:B------:R-:W-:-:S02]  /*0a70*/  SEL R186, R186, 0xffffffe0, !P0 ;  /* 0xffffffe0baba7807 */ /* 0x000fc40004000000 */
[----:B------:R-:W-:Y:S02]  /*0a80*/  @P1 IADD3 R242, R239, -0x20, RZ ;  /* 0xffffffe0eff21810 */ /* 0x000fe40007ffe0ff */
.L_x_439:
[----:B-1-3--:R-:W1:Y:S01]  /*0a90*/  S2R R35, SR_CTAID.Y ;  /* 0x0000000000237919 */ /* 0x00ae620000002600 */
[----:B--2---:R-:W2:Y:S01]  /*0aa0*/  LDC.U8 R0, c[0x0][0x312] ;  /* 0x0000c480ff007b82 */ /* 0x004ea20000000000 */
[----:B------:R-:W-:Y:S02]  /*0ab0*/  ISETP.NE.U32.AND P2, PT, RZ, c[0x0][0x240], PT ;  /* 0x00009000ff007a0c */ /* 0x000fe40003f45070 */
[----:B------:R-:W-:Y:S02]  /*0ac0*/  ISETP.EQ.U32.AND P5, PT, RZ, c[0x0][0x248], PT ;  /* 0x00009200ff007a0c */ /* 0x000fe40003fa2070 */
[----:B------:R-:W-:Y:S02]  /*0ad0*/  ISETP.NE.AND.EX P2, PT, RZ, c[0x0][0x244], PT, P2 ;  /* 0x00009100ff007a0c */ /* 0x000fe40003f45320 */
[----:B------:R-:W-:Y:S01]  /*0ae0*/  ISETP.NE.U32.AND P3, PT, RZ, c[0x0][0x250], PT ;  /* 0x00009400ff007a0c */ /* 0x000fe20003f65070 */
[----:B------:R-:W-:-:S03]  /*0af0*/  IMAD.MOV.U32 R37, RZ, RZ, -0x1 ;  /* 0xffffffffff257424 */ /* 0x000fc600078e00ff */
[----:B------:R-:W-:Y:S01]  /*0b00*/  ISETP.NE.AND.EX P3, PT, RZ, c[0x0][0x254], PT, P3 ;  /* 0x00009500ff007a0c */ /* 0x000fe20003f65330 */
[C---:B-1----:R-:W-:Y:S01]  /*0b10*/  IMAD.SHL.U32 R9, R35.reuse, 0x4, RZ ;  /* 0x0000000423097824 */ /* 0x042fe200078e00ff */
[----:B----4-:R-:W-:Y:S02]  /*0b20*/  SHF.R.S32.HI R30, RZ, 0x1f, R35 ;  /* 0x0000001fff1e7819 */ /* 0x010fe40000011423 */
[----:B--2---:R-:W-:Y:S01]  /*0b30*/  ISETP.NE.AND P4, PT, R0, RZ, PT ;  /* 0x000000ff0000720c */ /* 0x004fe20003f85270 */
[----:B------:R-:W-:Y:S01]  /*0b40*/  IMAD.MOV.U32 R0, RZ, RZ, -0x1 ;  /* 0xffffffffff007424 */ /* 0x000fe200078e00ff */
[----:B------:R-:W-:Y:S02]  /*0b50*/  SHF.L.U64.HI R8, R35, 0x2, R30 ;  /* 0x0000000223087819 */ /* 0x000fe4000001021e */
[----:B------:R-:W-:Y:S02]  /*0b60*/  IADD3 R4, P0, R9, c[0x0][0x240], RZ ;  /* 0x0000900009047a10 */ /* 0x000fe40007f1e0ff */
[----:B------:R-:W-:-:S02]  /*0b70*/  ISETP.EQ.OR.EX P5, PT, RZ, c[0x0][0x24c], !P4, P5 ;  /* 0x00009300ff007a0c */ /* 0x000fc400067a2750 */
[----:B------:R-:W-:Y:S02]  /*0b80*/  IADD3.X R5, R8, c[0x0][0x244], RZ, P0, !PT ;  /* 0x0000910008057a10 */ /* 0x000fe400007fe4ff */
[----:B------:R-:W-:-:S03]  /*0b90*/  @P3 IADD3 R6, P0, R9, c[0x0][0x250], RZ ;  /* 0x0000940009063a10 */ /* 0x000fc60007f1e0ff */
[----:B------:R1:W2:Y:S04]  /*0ba0*/  @P2 LDG.E R0, [R4.64] ;  /* 0x0000000604002981 */ /* 0x0002a8000c1e1900 */
[----:B------:R1:W2:Y:S01]  /*0bb0*/  @P2 LDG.E R3, [R4.64+0x4] ;  /* 0x0000040604032981 */ /* 0x0002a2000c1e1900 */
[----:B------:R-:W-:Y:S01]  /*0bc0*/  IMAD.MOV.U32 R237, RZ, RZ, RZ ;  /* 0x000000ffffed7224 */ /* 0x000fe200078e00ff */
[----:B------:R-:W-:-:S05]  /*0bd0*/  @P3 IADD3.X R7, R8, c[0x0][0x254], RZ, P0, !PT ;  /* 0x0000950008073a10 */ /* 0x000fca00007fe4ff */
[----:B-----5:R3:W5:Y:S01]  /*0be0*/  @P3 LDG.E R237, [R6.64] ;  /* 0x0000000606ed3981 */ /* 0x020762000c1e1900 */
[----:B-1----:R-:W-:-:S04]  /*0bf0*/  IADD3 R4, P1, R9, c[0x0][0x248], RZ ;  /* 0x0000920009047a10 */ /* 0x002fc80007f3e0ff */
[----:B------:R-:W-:-:S05]  /*0c00*/  IADD3.X R5, R8, c[0x0][0x24c], RZ, P1, !PT ;  /* 0x0000930008057a10 */ /* 0x000fca0000ffe4ff */
[----:B------:R-:W4:Y:S01]  /*0c10*/  @!P5 LDG.E R37, [R4.64] ;  /* 0x000000060425d981 */ /* 0x000f22000c1e1900 */
[----:B------:R-:W-:-:S04]  /*0c20*/  ISETP.NE.U32.AND P0, PT, RZ, c[0x0][0x248], PT ;  /* 0x00009200ff007a0c */ /* 0x000fc80003f05070 */
[----:B------:R-:W-:Y:S01]  /*0c30*/  ISETP.NE.AND.EX P0, PT, RZ, c[0x0][0x24c], PT, P0 ;  /* 0x00009300ff007a0c */ /* 0x000fe20003f05300 */
[----:B--2---:R-:W-:Y:S02]  /*0c40*/  @P2 IMAD.IADD R238, R3, 0x1, -R0 ;  /* 0x0000000103ee2824 */ /* 0x004fe400078e0a00 */
[----:B------:R-:W-:Y:S02]  /*0c50*/  IMAD.MOV.U32 R3, RZ, RZ, c[0x0][0x218] ;  /* 0x00008600ff037624 */ /* 0x000fe400078e00ff */
[----:B------:R-:W-:Y:S01]  /*0c60*/  @!P2 IMAD.MOV.U32 R238, RZ, RZ, c[0x0][0x214] ;  /* 0x00008500ffeea624 */ /* 0x000fe200078e00ff */
[----:B----4-:R3:W-:Y:S07]  /*0c70*/  STL [R1], R37 ;  /* 0x0000002501007387 */ /* 0x0107ee0000100800 */
[----:B------:R-:W-:Y:S05]  /*0c80*/  @!P0 BRA `(.L_x_398) ;  /* 0x0000003000008947 */ /* 0x000fea0003800000 */
[----:B------:R-:W2:Y:S02]  /*0c90*/  @P4 LDG.E R3, [R4.64+0x4] ;  /* 0x0000040604034981 */ /* 0x000ea4000c1e1900 */
[----:B--2---:R-:W-:-:S06]  /*0ca0*/  @P4 IADD3 R3, R3, -R37, RZ ;  /* 0x8000002503034210 */ /* 0x004fcc0007ffe0ff */
[----:B------:R1:W5:Y:S02]  /*0cb0*/  @!P4 LDG.E R3, [R4.64] ;  /* 0x000000060403c981 */ /* 0x000364000c1e1900 */
.L_x_398:
[----:B------:R-:W-:-:S04]  /*0cc0*/  ISETP.NE.U32.AND P1, PT, RZ, c[0x0][0x258], PT ;  /* 0x00009600ff007a0c */ /* 0x000fc80003f25070 */
[----:B------:R-:W-:-:S13]  /*0cd0*/  ISETP.NE.AND.EX P1, PT, RZ, c[0x0][0x25c], PT, P1 ;  /* 0x00009700ff007a0c */ /* 0x000fda0003f25310 */
[----:B-1----:R-:W-:-:S04]  /*0ce0*/  @P1 IADD3 R4, P0, R9, c[0x0][0x258], RZ ;  /* 0x0000960009041a10 */ /* 0x002fc80007f1e0ff */
[----:B------:R-:W-:-:S06]  /*0cf0*/  @P1 IADD3.X R5, R8, c[0x0][0x25c], RZ, P0, !PT ;  /* 0x0000970008051a10 */ /* 0x000fcc00007fe4ff */
[----:B------:R-:W2:Y:S01]  /*0d00*/  @P1 LDG.E R5, [R4.64] ;  /* 0x0000000604051981 */ /* 0x000ea2000c1e1900 */
[----:B------:R-:W-:Y:S01]  /*0d10*/  @!P1 ISETP.NE.U32.AND P0, PT, RZ, c[0x0][0x268], PT ;  /* 0x00009a00ff009a0c */ /* 0x000fe20003f05070 */
[----:B------:R-:W-:-:S03]  /*0d20*/  IMAD.SHL.U32 R18, R218, 0x80, RZ ;  /* 0x00000080da127824 */ /* 0x000fc600078e00ff */
[----:B------:R-:W-:-:S04]  /*0d30*/  @!P1 ISETP.NE.AND.EX P0, PT, RZ, c[0x0][0x26c], PT, P0 ;  /* 0x00009b00ff009a0c */ /* 0x000fc80003f05300 */
[----:B------:R-:W-:Y:S01]  /*0d40*/  @!P1 SEL R4, RZ, c[0x0][0x21c], !P0 ;  /* 0x00008700ff049a07 */ /* 0x000fe20004000000 */
[----:B--2--5:R-:W-:-:S03]  /*0d50*/  @P1 IMAD.IADD R200, R5, 0x1, -R237 ;  /* 0x0000000105c81824 */ /* 0x024fc600078e0aed */
[----:B------:R-:W-:-:S04]  /*0d60*/  @!P1 IADD3 R200, R4, R3, -R237 ;  /* 0x0000000304c89210 */ /* 0x000fc80007ffe8ed */
[----:B------:R-:W-:-:S13]  /*0d70*/  ISETP.GT.AND P0, PT, R200, R18, PT ;  /* 0x00000012c800720c */ /* 0x000fda0003f04270 */
[----:B------:R-:W-:Y:S05]  /*0d80*/  @!P0 BRA `(.L_x_399) ;  /* 0x000087a000008947 */ /* 0x000fea0003800000 */
[----:B------:R-:W-:Y:S01]  /*0d90*/  ISETP.NE.AND P0, PT, R37, -0x1, PT ;  /* 0xffffffff2500780c */ /* 0x000fe20003f05270 */
[----:B------:R-:W-:Y:S01]  /*0da0*/  IMAD R4, R30, c[0x0][0x178], RZ ;  /* 0x00005e001e047a24 */ /* 0x000fe200078e02ff */
[----:B------:R-:W-:Y:S01]  /*0db0*/  IADD3 R3, R238, 0x3f, RZ ;  /* 0x0000003fee037810 */ /* 0x000fe20007ffe0ff */
[C---:B------:R-:W-:Y:S01]  /*0dc0*/  IMAD.WIDE.U32 R12, R35.reuse, c[0x0][0x178], RZ ;  /* 0x00005e00230c7a25 */ /* 0x040fe200078e00ff */
[C---:B------:R-:W-:Y:S02]  /*0dd0*/  ISETP.NE.AND P1, PT, R0.reuse, -0x1, PT ;  /* 0xffffffff0000780c */ /* 0x040fe40003f25270 */
[----:B------:R-:W-:Y:S01]  /*0de0*/  SHF.R.S32.HI R8, RZ, 0x1f, R3 ;  /* 0x0000001fff087819 */ /* 0x000fe20000011403 */
[----:B------:R-:W-:Y:S02]  /*0df0*/  IMAD R4, R35, c[0x0][0x17c], R4 ;  /* 0x00005f0023047a24 */ /* 0x000fe400078e0204 */
[----:B---3--:R-:W-:Y:S01]  /*0e00*/  IMAD.WIDE.U32 R6, R0, c[0x0][0x190], RZ ;  /* 0x0000640000067a25 */ /* 0x008fe200078e00ff */
[----:B------:R-:W-:-:S03]  /*0e10*/  LEA.HI R8, R8, R3, RZ, 0x6 ;  /* 0x0000000308087211 */ /* 0x000fc600078f30ff */
[----:B------:R-:W-:Y:S01]  /*0e20*/  IMAD R10, R0, c[0x0][0x194], RZ ;  /* 0x00006500000a7a24 */ /* 0x000fe200078e02ff */
[----:B------:R-:W-:Y:S01]  /*0e30*/  LOP3.LUT R9, R8, 0xffffffc0, RZ, 0xc0, !PT ;  /* 0xffffffc008097812 */ /* 0x000fe200078ec0ff */
[----:B------:R-:W-:Y:S01]  /*0e40*/  @P0 IMAD.IADD R3, R237, 0x1, R37 ;  /* 0x00000001ed030824 */ /* 0x000fe200078e0225 */
[----:B------:R-:W-:Y:S01]  /*0e50*/  SEL R27, R12, R6, !P1 ;  /* 0x000000060c1b7207 */ /* 0x000fe20004800000 */
[----:B------:R-:W-:Y:S01]  /*0e60*/  IMAD.IADD R24, R13, 0x1, R4 ;  /* 0x000000010d187824 */ /* 0x000fe200078e0204 */
[----:B------:R-:W-:Y:S01]  /*0e70*/  @P1 IADD3 R24, R7, R10, RZ ;  /* 0x0000000a07181210 */ /* 0x000fe20007ffe0ff */
[----:B------:R-:W-:Y:S01]  /*0e80*/  @P0 IMAD.WIDE.U32 R4, R3, c[0x0][0x198], RZ ;  /* 0x0000660003040a25 */ /* 0x000fe200078e00ff */
[----:B------:R-:W-:Y:S02]  /*0e90*/  IADD3 R10, R9, -0x40, RZ ;  /* 0xffffffc0090a7810 */ /* 0x000fe40007ffe0ff */
[----:B------:R-:W-:Y:S01]  /*0ea0*/  SHF.R.S32.HI R193, RZ, 0x6, R8 ;  /* 0x00000006ffc17819 */ /* 0x000fe20000011408 */
[----:B------:R-:W-:Y:S01]  /*0eb0*/  @P0 IMAD R26, R3, c[0x0][0x19c], R5 ;  /* 0x00006700031a0a24 */ /* 0x000fe200078e0205 */
[----:B------:R-:W-:Y:S01]  /*0ec0*/  SHF.R.S32.HI R19, RZ, 0x1f, R10 ;  /* 0x0000001fff137819 */ /* 0x000fe2000001140a */
[----:B------:R-:W-:Y:S01]  /*0ed0*/  @P0 IMAD.MOV.U32 R25, RZ, RZ, R4 ;  /* 0x000000ffff190224 */ /* 0x000fe200078e0004 */
[----:B------:R-:W-:Y:S05]  /*0ee0*/  @P0 BRA `(.L_x_400) ;  /* 0x000000a000000947 */ /* 0x000fea0003800000 */
[----:B------:R-:W-:Y:S01]  /*0ef0*/  SHF.R.S32.HI R3, RZ, 0x1f, R237 ;  /* 0x0000001fff037819 */ /* 0x000fe200000114ed */
[----:B------:R-:W-:-:S04]  /*0f00*/  IMAD.WIDE.U32 R4, R237, c[0x0][0x198], RZ ;  /* 0x00006600ed047a25 */ /* 0x000fc800078e00ff */
[----:B------:R-:W-:Y:S02]  /*0f10*/  IMAD R3, R3, c[0x0][0x198], RZ ;  /* 0x0000660003037a24 */ /* 0x000fe400078e02ff */
[----:B------:R-:W-:Y:S02]  /*0f20*/  IMAD R6, R30, c[0x0][0x180], RZ ;  /* 0x000060001e067a24 */ /* 0x000fe400078e02ff */
[----:B------:R-:W-:-:S05]  /*0f30*/  IMAD R3, R237, c[0x0][0x19c], R3 ;  /* 0x00006700ed037a24 */ /* 0x000fca00078e0203 */
[----:B------:R-:W-:Y:S01]  /*0f40*/  IADD3 R5, R5, R3, RZ ;  /* 0x0000000305057210 */ /* 0x000fe20007ffe0ff */
[----:B------:R-:W-:-:S04]  /*0f50*/  IMAD R3, R35, c[0x0][0x184], R6 ;  /* 0x0000610023037a24 */ /* 0x000fc800078e0206 */
[----:B------:R-:W-:-:S05]  /*0f60*/  IMAD.WIDE.U32 R4, R35, c[0x0][0x180], R4 ;  /* 0x0000600023047a25 */ /* 0x000fca00078e0004 */
[----:B------:R-:W-:Y:S02]  /*0f70*/  IADD3 R26, R5, R3, RZ ;  /* 0x00000003051a7210 */ /* 0x000fe40007ffe0ff */
[----:B------:R-:W-:Y:S02]  /*0f80*/  MOV R25, R4 ;  /* 0x0000000400197202 */ /* 0x000fe40000000f00 */
.L_x_400:
[----:B------:R-:W-:-:S05]  /*0f90*/  @P0 IADD3 R3, R237, R37, RZ ;  /* 0x00000025ed030210 */ /* 0x000fca0007ffe0ff */
[----:B------:R-:W-:-:S04]  /*0fa0*/  @P0 IMAD.WIDE.U32 R4, R3, c[0x0][0x1a0], RZ ;  /* 0x0000680003040a25 */ /* 0x000fc800078e00ff */
[----:B------:R-:W-:Y:S01]  /*0fb0*/  @P0 IMAD R29, R3, c[0x0][0x1a4], R5 ;  /* 0x00006900031d0a24 */ /* 0x000fe200078e0205 */
[----:B------:R-:W-:Y:S01]  /*0fc0*/  @P0 MOV R28, R4 ;  /* 0x00000004001c0202 */ /* 0x000fe20000000f00 */
        /* <DEDUP_REMOVED lines=11> */
.L_x_401:
[----:B------:R-:W-:Y:S01]  /*1080*/  IABS R11, c[0x0][0x1c8] ;  /* 0x00007200000b7a13 */ /* 0x000fe20000000000 */
[----:B------:R-:W1:Y:S01]  /*1090*/  S2R R36, SR_CTAID.Z ;  /* 0x0000000000247919 */ /* 0x000e620000002700 */
[----:B------:R-:W-:Y:S01]  /*10a0*/  IMAD.MOV.U32 R13, RZ, RZ, c[0x0][0x224] ;  /* 0x00008900ff0d7624 */ /* 0x000fe200078e00ff */
[----:B------:R-:W2:Y:S01]  /*10b0*/  LDC.U8 R15, c[0x0][0x328] ;  /* 0x0000ca00ff0f7b82 */ /* 0x000ea20000000000 */
[----:B------:R-:W3:Y:S01]  /*10c0*/  I2F.RP R4, R11 ;  /* 0x0000000b00047306 */ /* 0x000ee20000209400 */
[C---:B------:R-:W-:Y:S01]  /*10d0*/  @P1 IMAD.WIDE.U32 R6, R0.reuse, c[0x0][0x370], RZ ;  /* 0x0000dc0000061a25 */ /* 0x040fe200078e00ff */
[----:B------:R-:W4:Y:S01]  /*10e0*/  S2R R21, SR_CTAID.X ;  /* 0x0000000000157919 */ /* 0x000f220000002500 */
[----:B------:R-:W-:Y:S02]  /*10f0*/  SHF.R.S32.HI R13, RZ, 0x1f, R13 ;  /* 0x0000001fff0d7819 */ /* 0x000fe4000001140d */
[----:B------:R-:W-:Y:S01]  /*1100*/  @P1 IMAD R14, R0, c[0x0][0x374], R7 ;  /* 0x0000dd00000e1a24 */ /* 0x000fe200078e0207 */
[----:B------:R-:W-:Y:S01]  /*1110*/  @P1 MOV R12, R6 ;  /* 0x00000006000c1202 */ /* 0x000fe20000000f00 */
[----:B------:R-:W-:Y:S01]  /*1120*/  @!P1 IMAD.WIDE.U32 R6, R35, c[0x0][0x368], RZ ;  /* 0x0000da0023069a25 */ /* 0x000fe200078e00ff */
[----:B------:R-:W5:Y:S03]  /*1130*/  LDC.U8 R31, c[0x0][0x3d0] ;  /* 0x0000f400ff1f7b82 */ /* 0x000f660000000000 */
[----:B------:R-:W-:-:S02]  /*1140*/  IMAD.MOV.U32 R32, RZ, RZ, c[0x0][0x22c] ;  /* 0x00008b00ff207624 */ /* 0x000fc400078e00ff */
[----:B------:R-:W-:Y:S01]  /*1150*/  IMAD.WIDE.U32 R16, R35, c[0x0][0x224], RZ ;  /* 0x0000890023107a25 */ /* 0x000fe200078e00ff */
[----:B---3--:R-:W3:Y:S03]  /*1160*/  MUFU.RCP R4, R4 ;  /* 0x0000000400047308 */ /* 0x008ee60000001000 */
[----:B------:R-:W-:Y:S01]  /*1170*/  IMAD.WIDE R22, R32, c[0x0][0x1c0], RZ ;  /* 0x0000700020167a25 */ /* 0x000fe200078e02ff */
[----:B-1----:R-:W-:-:S03]  /*1180*/  IABS R8, R36 ;  /* 0x0000002400087213 */ /* 0x002fc60000000000 */
[----:B------:R-:W-:Y:S01]  /*1190*/  @!P1 IMAD.MOV.U32 R12, RZ, RZ, R6 ;  /* 0x000000ffff0c9224 */ /* 0x000fe200078e0006 */
[----:B------:R-:W-:Y:S01]  /*11a0*/  LOP3.LUT R9, R36, c[0x0][0x1c8], RZ, 0x3c, !PT ;  /* 0x0000720024097a12 */ /* 0x000fe200078e3cff */
[----:B------:R-:W-:Y:S01]  /*11b0*/  IMAD.SHL.U32 R6, R35, 0x80, RZ ;  /* 0x0000008023067824 */ /* 0x000fe200078e00ff */
[----:B--2---:R-:W-:Y:S02]  /*11c0*/  ISETP.NE.AND P3, PT, R15, RZ, PT ;  /* 0x000000ff0f00720c */ /* 0x004fe40003f65270 */
[----:B------:R-:W-:Y:S02]  /*11d0*/  ISETP.GE.AND P4, PT, R9, RZ, PT ;  /* 0x000000ff0900720c */ /* 0x000fe40003f86270 */
[----:B------:R-:W-:Y:S02]  /*11e0*/  SHF.L.U64.HI R9, R35, 0x7, R30 ;  /* 0x0000000723097819 */ /* 0x000fe4000001021e */
[----:B------:R-:W-:Y:S02]  /*11f0*/  SHF.R.S32.HI R34, RZ, 0x1f, R36 ;  /* 0x0000001fff227819 */ /* 0x000fe40000011424 */
[----:B---3--:R-:W-:-:S02]  /*1200*/  IADD3 R4, R4, 0xffffffe, RZ ;  /* 0x0ffffffe04047810 */ /* 0x008fc40007ffe0ff */
[----:B------:R-:W-:Y:S02]  /*1210*/  SEL R9, R9, RZ, P2 ;  /* 0x000000ff09097207 */ /* 0x000fe40001000000 */
[----:B------:R-:W1:Y:S02]  /*1220*/  F2I.FTZ.U32.TRUNC.NTZ R5, R4 ;  /* 0x0000000400057305 */ /* 0x000e64000021f000 */
[----:B-1----:R-:W-:Y:S01]  /*1230*/  IADD3 R3, RZ, -R5, RZ ;  /* 0x80000005ff037210 */ /* 0x002fe20007ffe0ff */
[----:B------:R-:W-:-:S04]  /*1240*/  IMAD.MOV.U32 R4, RZ, RZ, RZ ;  /* 0x000000ffff047224 */ /* 0x000fc800078e00ff */
[----:B------:R-:W-:-:S04]  /*1250*/  IMAD R3, R3, R11, RZ ;  /* 0x0000000b03037224 */ /* 0x000fc800078e02ff */
[----:B------:R-:W-:-:S04]  /*1260*/  IMAD.HI.U32 R3, R5, R3, R4 ;  /* 0x0000000305037227 */ /* 0x000fc800078e0004 */
[----:B------:R-:W-:Y:S02]  /*1270*/  @!P1 IMAD R5, R30, c[0x0][0x368], RZ ;  /* 0x0000da001e059a24 */ /* 0x000fe400078e02ff */
[----:B------:R-:W-:-:S04]  /*1280*/  IMAD.HI.U32 R3, R3, R8, RZ ;  /* 0x0000000803037227 */ /* 0x000fc800078e00ff */
[----:B------:R-:W-:Y:S01]  /*1290*/  @!P1 IMAD R5, R35, c[0x0][0x36c], R5 ;  /* 0x0000db0023059a24 */ /* 0x000fe200078e0205 */
[----:B------:R-:W-:-:S04]  /*12a0*/  IADD3 R4, -R3, RZ, RZ ;  /* 0x000000ff03047210 */ /* 0x000fc80007ffe1ff */
[----:B------:R-:W-:Y:S01]  /*12b0*/  @!P1 IADD3 R14, R7, R5, RZ ;  /* 0x00000005070e9210 */ /* 0x000fe20007ffe0ff */
[----:B------:R-:W-:Y:S02]  /*12c0*/  IMAD R4, R11, R4, R8 ;  /* 0x000000040b047224 */ /* 0x000fe400078e0208 */
[----:B------:R-:W-:-:S03]  /*12d0*/  IMAD R8, R13, R35, RZ ;  /* 0x000000230d087224 */ /* 0x000fc600078e02ff */
[----:B------:R-:W-:Y:S01]  /*12e0*/  ISETP.GT.U32.AND P5, PT, R11, R4, PT ;  /* 0x000000040b00720c */ /* 0x000fe20003fa4070 */
[----:B------:R-:W-:Y:S02]  /*12f0*/  IMAD R5, R30, c[0x0][0x224], R8 ;  /* 0x000089001e057a24 */ /* 0x000fe400078e0208 */
[----:B------:R-:W-:-:S03]  /*1300*/  IMAD R8, R23, R16, RZ ;  /* 0x0000001017087224 */ /* 0x000fc600078e02ff */
[----:B------:R-:W-:Y:S01]  /*1310*/  IADD3 R5, R17, R5, RZ ;  /* 0x0000000511057210 */ /* 0x000fe20007ffe0ff */
[----:B------:R-:W-:-:S04]  /*1320*/  IMAD.WIDE.U32 R16, R22, R16, RZ ;  /* 0x0000001016107225 */ /* 0x000fc800078e00ff */
[----:B------:R-:W-:Y:S01]  /*1330*/  IMAD R8, R22, R5, R8 ;  /* 0x0000000516087224 */ /* 0x000fe200078e0208 */
[----:B------:R-:W-:Y:S01]  /*1340*/  SEL R5, R6, RZ, P2 ;  /* 0x000000ff06057207 */ /* 0x000fe20001000000 */
[-C--:B------:R-:W-:Y:S01]  /*1350*/  IMAD.WIDE.U32 R6, R22, R0.reuse, RZ ;  /* 0x0000000016067225 */ /* 0x080fe200078e00ff */
[----:B------:R-:W-:Y:S02]  /*1360*/  @!P5 IADD3 R4, R4, -R11, RZ ;  /* 0x8000000b0404d210 */ /* 0x000fe40007ffe0ff */
[----:B------:R-:W-:Y:S02]  /*1370*/  IADD3 R5, P2, R10, R5, RZ ;  /* 0x000000050a057210 */ /* 0x000fe40007f5e0ff */
[----:B------:R-:W-:Y:S01]  /*1380*/  ISETP.GE.U32.AND P6, PT, R4, R11, PT ;  /* 0x0000000b0400720c */ /* 0x000fe20003fc6070 */
[----:B------:R-:W-:Y:S01]  /*1390*/  IMAD R11, R23, R0, RZ ;  /* 0x00000000170b7224 */ /* 0x000fe200078e02ff */
[----:B------:R-:W-:Y:S01]  /*13a0*/  @!P5 IADD3 R3, R3, 0x1, RZ ;  /* 0x000000010303d810 */ /* 0x000fe20007ffe0ff */
[----:B------:R-:W-:Y:S01]  /*13b0*/  IMAD.X R9, R19, 0x1, R9, P2 ;  /* 0x0000000113097824 */ /* 0x000fe200010e0609 */
[----:B------:R-:W-:Y:S01]  /*13c0*/  ISETP.NE.AND P2, PT, RZ, c[0x0][0x1c8], PT ;  /* 0x00007200ff007a0c */ /* 0x000fe20003f45270 */
[----:B------:R-:W-:Y:S01]  /*13d0*/  IMAD R15, R23, R5, RZ ;  /* 0x00000005170f7224 */ /* 0x000fe200078e02ff */
[----:B------:R-:W-:Y:S01]  /*13e0*/  SEL R20, R16, R6, !P1 ;  /* 0x0000000610147207 */ /* 0x000fe20004800000 */
[----:B------:R-:W-:Y:S01]  /*13f0*/  @P3 IMAD R6, R35, c[0x0][0x214], RZ ;  /* 0x0000850023063a24 */ /* 0x000fe200078e02ff */
[----:B------:R-:W-:Y:S01]  /*1400*/  IADD3 R13, R17, R8, RZ ;  /* 0x00000008110d7210 */ /* 0x000fe20007ffe0ff */
[----:B------:R-:W-:Y:S01]  /*1410*/  IMAD R8, R22, R9, R15 ;  /* 0x0000000916087224 */ /* 0x000fe200078e020f */
[----:B------:R-:W-:Y:S01]  /*1420*/  @P1 IADD3 R13, R7, R11, RZ ;  /* 0x0000000b070d1210 */ /* 0x000fe20007ffe0ff */
[----:B----4-:R-:W-:Y:S01]  /*1430*/  IMAD.WIDE.U32 R16, R21, c[0x0][0x3d8], RZ ;  /* 0x0000f60015107a25 */ /* 0x010fe200078e00ff */
[----:B------:R-:W-:-:S02]  /*1440*/  @P3 SEL R6, R6, R0, !P1 ;  /* 0x0000000006063207 */ /* 0x000fc40004800000 */
[----:B------:R-:W-:Y:S01]  /*1450*/  @P6 IADD3 R3, R3, 0x1, RZ ;  /* 0x0000000103036810 */ /* 0x000fe20007ffe0ff */
[----:B------:R-:W-:Y:S01]  /*1460*/  IMAD.WIDE.U32 R4, R22, R5, RZ ;  /* 0x0000000516047225 */ /* 0x000fe200078e00ff */
[----:B-----5:R-:W-:-:S03]  /*1470*/  ISETP.NE.AND P5, PT, R31, RZ, PT ;  /* 0x000000ff1f00720c */ /* 0x020fc60003fa5270 */
[----:B------:R-:W-:Y:S01]  /*1480*/  IMAD.MOV.U32 R15, RZ, RZ, R3 ;  /* 0x000000ffff0f7224 */ /* 0x000fe200078e0003 */
[----:B------:R-:W-:Y:S01]  /*1490*/  SEL R11, R16, RZ, P5 ;  /* 0x000000ff100b7207 */ /* 0x000fe20002800000 */
[----:B------:R-:W-:Y:S01]  /*14a0*/  IMAD R7, R21, c[0x0][0x3dc], R17 ;  /* 0x0000f70015077a24 */ /* 0x000fe200078e0211 */
[----:B------:R-:W-:Y:S01]  /*14b0*/  SHF.R.S32.HI R21, RZ, 0x1f, R18 ;  /* 0x0000001fff157819 */ /* 0x000fe20000011412 */
[----:B------:R-:W-:Y:S01]  /*14c0*/  @!P3 IMAD R9, R35, c[0x0][0x1c0], R36 ;  /* 0x000070002309ba24 */ /* 0x000fe200078e0224 */
[----:B------:R-:W-:Y:S01]  /*14d0*/  @!P4 IADD3 R15, -R15, RZ, RZ ;  /* 0x000000ff0f0fc210 */ /* 0x000fe20007ffe1ff */
[C---:B------:R-:W-:Y:S01]  /*14e0*/  IMAD R23, R36.reuse, c[0x0][0x22c], RZ ;  /* 0x00008b0024177a24 */ /* 0x040fe200078e02ff */
[----:B------:R-:W-:Y:S01]  /*14f0*/  @!P2 LOP3.LUT R15, RZ, c[0x0][0x1c8], RZ, 0x33, !PT ;  /* 0x00007200ff0faa12 */ /* 0x000fe200078e33ff */
[----:B------:R-:W-:Y:S01]  /*1500*/  @P3 IMAD R3, R36, c[0x0][0x234], R6 ;  /* 0x00008d0024033a24 */ /* 0x000fe200078e0206 */
[----:B------:R-:W-:Y:S01]  /*1510*/  IADD3 R8, R5, R8, RZ ;  /* 0x0000000805087210 */ /* 0x000fe20007ffe0ff */
[----:B------:R-:W-:Y:S01]  /*1520*/  @!P3 IMAD R3, R9, c[0x0][0x214], RZ ;  /* 0x000085000903ba24 */ /* 0x000fe200078e02ff */
[----:B------:R-:W-:-:S02]  /*1530*/  SHF.R.S32.HI R33, RZ, 0x1f, R23 ;  /* 0x0000001fff217819 */ /* 0x000fc40000011417 */
[----:B------:R-:W-:Y:S02]  /*1540*/  SEL R9, R7, RZ, P5 ;  /* 0x000000ff07097207 */ /* 0x000fe40002800000 */
[----:B------:R-:W-:Y:S01]  /*1550*/  SHF.R.S32.HI R22, RZ, 0x1f, R15 ;  /* 0x0000001fff167819 */ /* 0x000fe2000001140f */
[----:B------:R-:W-:Y:S05]  /*1560*/  @!P3 BRA `(.L_x_402) ;  /* 0x000000700000b947 */ /* 0x000fea0003800000 */
[C---:B------:R-:W-:Y:S01]  /*1570*/  @!P1 IMAD R0, R35.reuse, c[0x0][0x224], RZ ;  /* 0x0000890023009a24 */ /* 0x040fe200078e02ff */
[----:B------:R-:W-:Y:S02]  /*1580*/  MOV R7, 0x80 ;  /* 0x0000008000077802 */ /* 0x000fe40000000f00 */
[----:B------:R-:W-:Y:S02]  /*1590*/  MOV R6, c[0x0][0x210] ;  /* 0x0000840000067a02 */ /* 0x000fe40000000f00 */
[----:B------:R-:W-:-:S03]  /*15a0*/  LEA R0, R35, R0, 0x7 ;  /* 0x0000000023007211 */ /* 0x000fc600078e38ff */
[----:B------:R-:W-:-:S04]  /*15b0*/  IMAD R6, R7, R6, c[0x0][0x234] ;  /* 0x00008d0007067624 */ /* 0x000fc800078e0206 */
[----:B------:R-:W-:Y:S01]  /*15c0*/  IMAD R0, R6, R36, R0 ;  /* 0x0000002406007224 */ /* 0x000fe200078e0200 */
[----:B------:R-:W-:Y:S05]  /*15d0*/  BRA `(.L_x_403) ;  /* 0x0000002000007947 */ /* 0x000fea0003800000 */
.L_x_402:
[----:B------:R-:W-:-:S04]  /*15e0*/  IMAD R0, R35, c[0x0][0x1c0], R36 ;  /* 0x0000700023007a24 */ /* 0x000fc800078e0224 */
[----:B------:R-:W-:Y:S02]  /*15f0*/  IMAD R0, R0, c[0x0][0x224], RZ ;  /* 0x0000890000007a24 */ /* 0x000fe400078e02ff */
.L_x_403:
[----:B------:R-:W1:Y:S01]  /*1600*/  S2R R31, SR_TID.X ;  /* 0x00000000001f7919 */ /* 0x000e620000002100 */
[----:B------:R-:W-:Y:S01]  /*1610*/  IMAD R32, R32, c[0x0][0x1c0], RZ ;  /* 0x0000700020207a24 */ /* 0x000fe200078e02ff */
[----:B------:R-:W-:Y:S01]  /*1620*/  SHF.R.S32.HI R209, RZ, 0x1f, R208 ;  /* 0x0000001fffd17819 */ /* 0x000fe200000114d0 */
[----:B------:R-:W-:Y:S01]  /*1630*/  IMAD.IADD R0, R10, 0x1, R0 ;  /* 0x000000010a007824 */ /* 0x000fe200078e0200 */
[----:B------:R-:W2:Y:S01]  /*1640*/  S2R R38, SR_TID.X ;  /* 0x0000000000267919 */ /* 0x000ea20000002100 */
[----:B------:R-:W-:Y:S01]  /*1650*/  IMAD.SHL.U32 R6, R32, 0x40, RZ ;  /* 0x0000004020067824 */ /* 0x000fe200078e00ff */
[----:B------:R-:W-:Y:S01]  /*1660*/  BSSY B1, `(.L_x_399) ;  /* 0x00007ec000017945 */ /* 0x000fe20003800000 */
[----:B------:R-:W-:Y:S01]  /*1670*/  IMAD.MOV.U32 R207, RZ, RZ, 0x4 ;  /* 0x00000004ffcf7424 */ /* 0x000fe200078e00ff */
[----:B------:R-:W3:Y:S01]  /*1680*/  S2R R39, SR_TID.X ;  /* 0x0000000000277919 */ /* 0x000ee20000002100 */
[----:B------:R-:W-:Y:S01]  /*1690*/  IMAD.IADD R206, R10, 0x1, R3 ;  /* 0x000000010ace7824 */ /* 0x000fe200078e0203 */
[----:B------:R-:W-:Y:S01]  /*16a0*/  IADD3 R7, P2, P1, R4, R6, R23 ;  /* 0x0000000604077210 */ /* 0x000fe2000795e017 */
[----:B------:R-:W-:Y:S01]  /*16b0*/  IMAD.WIDE R16, R0, R207, c[0x0][0x3c8] ;  /* 0x0000f20000107625 */ /* 0x000fe200078e02cf */
[----:B------:R-:W-:-:S02]  /*16c0*/  SHF.R.S32.HI R6, RZ, 0x1f, R6 ;  /* 0x0000001fff067819 */ /* 0x000fc40000011406 */
[----:B------:R-:W-:Y:S01]  /*16d0*/  IADD3 R4, P3, R208, R12, RZ ;  /* 0x0000000cd0047210 */ /* 0x000fe20007f7e0ff */
[----:B------:R-:W-:Y:S01]  /*16e0*/  IMAD R0, R19, c[0x0][0x370], RZ ;  /* 0x0000dc0013007a24 */ /* 0x000fe200078e02ff */
[----:B------:R-:W-:Y:S01]  /*16f0*/  IADD3.X R8, R8, R6, R33, P2, P1 ;  /* 0x0000000608087210 */ /* 0x000fe200017e2421 */
[----:B------:R-:W-:Y:S01]  /*1700*/  IMAD.MOV.U32 R216, RZ, RZ, R17 ;  /* 0x000000ffffd87224 */ /* 0x000fe200078e0011 */
[----:B------:R-:W-:Y:S01]  /*1710*/  SHF.R.S32.HI R23, RZ, 0x1f, R236 ;  /* 0x0000001fff177819 */ /* 0x000fe200000114ec */
[----:B------:R-:W-:Y:S01]  /*1720*/  IMAD R3, R10, c[0x0][0x374], R0 ;  /* 0x0000dd000a037a24 */ /* 0x000fe200078e0200 */
[----:B------:R-:W-:Y:S01]  /*1730*/  IADD3 R11, P2, P1, R11, R7, R20 ;  /* 0x000000070b0b7210 */ /* 0x000fe2000795e014 */
[----:B------:R-:W-:Y:S02]  /*1740*/  IMAD.X R5, R209, 0x1, R14, P3 ;  /* 0x00000001d1057824 */ /* 0x000fe400018e060e */
[----:B------:R-:W-:Y:S01]  /*1750*/  IMAD R14, R34, c[0x0][0x1a8], RZ ;  /* 0x00006a00220e7a24 */ /* 0x000fe200078e02ff */
[----:B-1----:R-:W-:Y:S01]  /*1760*/  SHF.R.S32.HI R6, RZ, 0x1f, R31 ;  /* 0x0000001fff067819 */ /* 0x002fe2000001141f */
[----:B------:R-:W-:Y:S01]  /*1770*/  IMAD.WIDE.U32 R4, R10, c[0x0][0x370], R4 ;  /* 0x0000dc000a047a25 */ /* 0x000fe200078e0004 */
[----:B------:R-:W-:-:S02]  /*1780*/  IADD3.X R13, R9, R8, R13, P2, P1 ;  /* 0x00000008090d7210 */ /* 0x000fc400017e240d */
[----:B------:R-:W-:Y:S01]  /*1790*/  LEA.HI R0, R6, R31, RZ, 0x5 ;  /* 0x0000001f06007211 */ /* 0x000fe200078f28ff */
[----:B------:R-:W-:Y:S01]  /*17a0*/  IMAD.IADD R5, R5, 0x1, R3 ;  /* 0x0000000105057824 */ /* 0x000fe200078e0203 */
[----:B------:R-:W-:Y:S01]  /*17b0*/  IADD3 R6, P3, R236, R10, RZ ;  /* 0x0000000aec067210 */ /* 0x000fe20007f7e0ff */
[----:B------:R-:W-:Y:S01]  /*17c0*/  IMAD R10, R34, c[0x0][0x378], RZ ;  /* 0x0000de00220a7a24 */ /* 0x000fe200078e02ff */
[----:B------:R-:W-:Y:S01]  /*17d0*/  IADD3 R3, -R200, R238, R18 ;  /* 0x000000eec8037210 */ /* 0x000fe20007ffe112 */
[----:B------:R-:W-:Y:S01]  /*17e0*/  IMAD.WIDE.U32 R4, R36, c[0x0][0x378], R4 ;  /* 0x0000de0024047a25 */ /* 0x000fe200078e0004 */
[----:B--2---:R-:W-:Y:S02]  /*17f0*/  SHF.R.S32.HI R38, RZ, 0x1f, R38 ;  /* 0x0000001fff267819 */ /* 0x004fe40000011426 */
[----:B------:R-:W-:Y:S01]  /*1800*/  IADD3 R3, R3, -c[0x0][0x2e8], RZ ;  /* 0x8000ba0003037a10 */ /* 0x000fe20007ffe0ff */
[----:B------:R-:W-:Y:S01]  /*1810*/  IMAD.X R7, R23, 0x1, R19, P3 ;  /* 0x0000000117077824 */ /* 0x000fe200018e0613 */
[----:B------:R-:W-:Y:S01]  /*1820*/  LOP3.LUT R0, R0, 0xffffffe0, RZ, 0xc0, !PT ;  /* 0xffffffe000007812 */ /* 0x000fe200078ec0ff */
[----:B------:R-:W-:Y:S01]  /*1830*/  IMAD R10, R36, c[0x0][0x37c], R10 ;  /* 0x0000df00240a7a24 */ /* 0x000fe200078e020a */
[----:B------:R-:W-:Y:S01]  /*1840*/  SHF.R.S32.HI R9, RZ, 0x1f, R3 ;  /* 0x0000001fff097819 */ /* 0x000fe20000011403 */
[----:B------:R-:W-:Y:S01]  /*1850*/  IMAD R7, R7, c[0x0][0x190], RZ ;  /* 0x0000640007077a24 */ /* 0x000fe200078e02ff */
[----:B---3--:R-:W-:Y:S01]  /*1860*/  LEA.HI R38, R38, R39, RZ, 0x5 ;  /* 0x0000002726267211 */ /* 0x008fe200078f28ff */
[----:B------:R-:W-:Y:S01]  /*1870*/  IMAD.IADD R17, R31, 0x1, -R0 ;  /* 0x000000011f117824 */ /* 0x000fe200078e0a00 */
[----:B------:R-:W-:Y:S01]  /*1880*/  LEA.HI R3, R9, R3, RZ, 0x6 ;  /* 0x0000000309037211 */ /* 0x000fe200078f30ff */
[C---:B------:R-:W-:Y:S01]  /*1890*/  IMAD R12, R6.reuse, c[0x0][0x194], R7 ;  /* 0x00006500060c7a24 */ /* 0x040fe200078e0207 */
[----:B------:R-:W-:Y:S01]  /*18a0*/  SHF.R.S32.HI R38, RZ, 0x5, R38 ;  /* 0x00000005ff267819 */ /* 0x000fe20000011426 */
[----:B------:R-:W-:Y:S01]  /*18b0*/  IMAD.WIDE.U32 R6, R6, c[0x0][0x190], R208 ;  /* 0x0000640006067a25 */ /* 0x000fe200078e00d0 */
[----:B------:R-:W-:-:S03]  /*18c0*/  SHF.R.S32.HI R3, RZ, 0x6, R3 ;  /* 0x00000006ff037819 */ /* 0x000fc60000011403 */
[----:B------:R-:W-:Y:S01]  /*18d0*/  IMAD R9, R36, c[0x0][0x1ac], R14 ;  /* 0x00006b0024097a24 */ /* 0x000fe200078e020e */
[----:B------:R-:W-:Y:S01]  /*18e0*/  IADD3 R6, P2, R27, R6, RZ ;  /* 0x000000061b067210 */ /* 0x000fe20007f5e0ff */
[----:B------:R-:W-:Y:S01]  /*18f0*/  IMAD R0, R38, R32, R17 ;  /* 0x0000002026007224 */ /* 0x000fe200078e0211 */
[----:B------:R-:W-:Y:S01]  /*1900*/  IMNMX R235, RZ, R3, !PT ;  /* 0x00000003ffeb7217 */ /* 0x000fe20007800200 */
[----:B------:R-:W-:Y:S01]  /*1910*/  IMAD.IADD R5, R5, 0x1, R10 ;  /* 0x0000000105057824 */ /* 0x000fe200078e020a */
[----:B------:R-:W-:Y:S01]  /*1920*/  IADD3.X R7, R24, R7, R12, P2, !PT ;  /* 0x0000000718077210 */ /* 0x000fe200017fe40c */
[----:B------:R-:W-:Y:S01]  /*1930*/  IMAD.MOV.U32 R217, RZ, RZ, R16 ;  /* 0x000000ffffd97224 */ /* 0x000fe200078e0010 */
[----:B------:R-:W-:Y:S01]  /*1940*/  IADD3 R8, P1, R0, R11, RZ ;  /* 0x0000000b00087210 */ /* 0x000fe20007f3e0ff */
[----:B------:R-:W-:Y:S01]  /*1950*/  IMAD.WIDE.U32 R4, R236, c[0x0][0x370], R4 ;  /* 0x0000dc00ec047a25 */ /* 0x000fe200078e0004 */
[----:B------:R-:W-:Y:S02]  /*1960*/  IADD3 R16, R208, 0x40, RZ ;  /* 0x00000040d0107810 */ /* 0x000fe40007ffe0ff */
[----:B------:R-:W-:Y:S01]  /*1970*/  LEA.HI.X.SX32 R11, R0, R13, 0x1, P1 ;  /* 0x0000000d000b7211 */ /* 0x000fe200008f0eff */
[----:B------:R-:W-:Y:S01]  /*1980*/  IMAD.WIDE.U32 R6, R36, c[0x0][0x1a8], R6 ;  /* 0x00006a0024067a25 */ /* 0x000fe200078e0006 */
[----:B------:R-:W-:-:S02]  /*1990*/  LEA R199, P1, R8, c[0x0][0x350], 0x2 ;  /* 0x0000d40008c77a11 */ /* 0x000fc400078210ff */
[----:B------:R-:W-:Y:S01]  /*19a0*/  LEA R203, P2, R4, c[0x0][0x330], 0x1 ;  /* 0x0000cc0004cb7a11 */ /* 0x000fe200078408ff */
[----:B------:R-:W-:Y:S01]  /*19b0*/  IMAD.IADD R3, R7, 0x1, R9 ;  /* 0x0000000107037824 */ /* 0x000fe200078e0209 */
[----:B------:R-:W-:Y:S01]  /*19c0*/  LEA R204, P3, R6, c[0x0][0x160], 0x1 ;  /* 0x0000580006cc7a11 */ /* 0x000fe200078608ff */
[----:B------:R-:W-:Y:S01]  /*19d0*/  IMAD R0, R23, c[0x0][0x370], RZ ;  /* 0x0000dc0017007a24 */ /* 0x000fe200078e02ff */
[----:B------:R-:W-:Y:S01]  /*19e0*/  LEA.HI.X R198, R8, c[0x0][0x354], R11, 0x2, P1 ;  /* 0x0000d50008c67a11 */ /* 0x000fe200008f140b */
[----:B------:R-:W-:Y:S01]  /*19f0*/  IMAD.WIDE R206, R206, R207, c[0x0][0x200] ;  /* 0x00008000cece7625 */ /* 0x000fe200078e02cf */
[----:B------:R-:W-:Y:S02]  /*1a00*/  LEA.HI.X R202, R6, c[0x0][0x164], R3, 0x1, P3 ;  /* 0x0000590006ca7a11 */ /* 0x000fe400018f0c03 */
[C---:B------:R-:W-:Y:S01]  /*1a10*/  ISETP.GT.AND P3, PT, R193.reuse, R235, PT ;  /* 0x000000ebc100720c */ /* 0x040fe20003f64270 */
[----:B------:R-:W-:Y:S01]  /*1a20*/  IMAD R0, R236, c[0x0][0x374], R0 ;  /* 0x0000dd00ec007a24 */ /* 0x000fe200078e0200 */
[----:B------:R-:W-:-:S02]  /*1a30*/  IADD3 R193, R193, -0x1, RZ ;  /* 0xffffffffc1c17810 */ /* 0x000fc40007ffe0ff */
[----:B------:R-:W-:Y:S01]  /*1a40*/  IADD3 R14, R208, 0x20, RZ ;  /* 0x00000020d00e7810 */ /* 0x000fe20007ffe0ff */
[----:B------:R-:W-:-:S05]  /*1a50*/  IMAD.IADD R0, R5, 0x1, R0 ;  /* 0x0000000105007824 */ /* 0x000fca00078e0200 */
[----:B------:R-:W-:-:S03]  /*1a60*/  LEA.HI.X R201, R4, c[0x0][0x334], R0, 0x1, P2 ;  /* 0x0000cd0004c97a11 */ /* 0x000fc600010f0c00 */
[----:B------:R-:W-:Y:S05]  /*1a70*/  @P3 BRA `(.L_x_404) ;  /* 0x000007a000003947 */ /* 0x000fea0003800000 */
        /* <DEDUP_REMOVED lines=15> */
.L_x_405:
        /* <DEDUP_REMOVED lines=15> */
.L_x_406:
[----:B------:R-:W-:Y:S01]  /*1c60*/  IMAD R10, R218, -0x80, R200 ;  /* 0xffffff80da0a7824 */ /* 0x000fe200078e02c8 */
[----:B------:R-:W-:Y:S01]  /*1c70*/  BSSY B0, `(.L_x_407) ;  /* 0x000001a000007945 */ /* 0x000fe20003800000 */
[----:B------:R-:W-:Y:S02]  /*1c80*/  IMAD R0, R21, c[0x0][0x3a0], RZ ;  /* 0x0000e80015007a24 */ /* 0x000fe400078e02ff */
[----:B------:R-:W-:Y:S01]  /*1c90*/  IMAD.WIDE.U32 R4, R18, c[0x0][0x3a0], R208 ;  /* 0x0000e80012047a25 */ /* 0x000fe200078e00d0 */
[----:B------:R-:W-:-:S03]  /*1ca0*/  ISETP.GE.AND P4, PT, R236, R10, PT ;  /* 0x0000000aec00720c */ /* 0x000fc60003f86270 */
[----:B------:R-:W-:Y:S01]  /*1cb0*/  IMAD R0, R18, c[0x0][0x3a4], R0 ;  /* 0x0000e90012007a24 */ /* 0x000fe200078e0200 */
[----:B------:R-:W-:Y:S01]  /*1cc0*/  IADD3 R6, P0, R6, R4, RZ ;  /* 0x0000000406067210 */ /* 0x000fe20007f1e0ff */
[----:B------:R-:W-:-:S03]  /*1cd0*/  IMAD R4, R34, c[0x0][0x3b8], RZ ;  /* 0x0000ee0022047a24 */ /* 0x000fc600078e02ff */
[----:B------:R-:W-:Y:S01]  /*1ce0*/  IADD3.X R7, R3, R5, R0, P0, !PT ;  /* 0x0000000503077210 */ /* 0x000fe200007fe400 */
[----:B------:R-:W-:-:S04]  /*1cf0*/  IMAD R3, R36, c[0x0][0x3bc], R4 ;  /* 0x0000ef0024037a24 */ /* 0x000fc800078e0204 */
[----:B------:R-:W-:-:S05]  /*1d00*/  IMAD.WIDE.U32 R6, R36, c[0x0][0x3b8], R6 ;  /* 0x0000ee0024067a25 */ /* 0x000fca00078e0006 */
[----:B------:R-:W-:Y:S01]  /*1d10*/  IADD3 R3, R7, R3, RZ ;  /* 0x0000000307037210 */ /* 0x000fe20007ffe0ff */
[----:B------:R-:W-:Y:S05]  /*1d20*/  @P4 BRA `(.L_x_408) ;  /* 0x000000e000004947 */ /* 0x000fea0003800000 */
[----:B------:R-:W-:Y:S01]  /*1d30*/  MOV R5, R3 ;  /* 0x0000000300057202 */ /* 0x000fe20000000f00 */
[----:B------:R-:W-:Y:S01]  /*1d40*/  IMAD R0, R23, c[0x0][0x3a0], RZ ;  /* 0x0000e80017007a24 */ /* 0x000fe200078e02ff */
[----:B------:R-:W-:Y:S01]  /*1d50*/  ISETP.GE.AND P3, PT, R208, c[0x0][0x220], PT ;  /* 0x00008800d0007a0c */ /* 0x000fe20003f66270 */
[----:B------:R-:W-:Y:S01]  /*1d60*/  IMAD.MOV.U32 R4, RZ, RZ, R6 ;  /* 0x000000ffff047224 */ /* 0x000fe200078e0006 */
[----:B------:R-:W-:Y:S01]  /*1d70*/  ISETP.GE.AND P2, PT, R14, c[0x0][0x220], PT ;  /* 0x000088000e007a0c */ /* 0x000fe20003f46270 */
        /* <DEDUP_REMOVED lines=9> */
.L_x_408:
[----:B------:R-:W-:Y:S05]  /*1e10*/  BSYNC B0 ;  /* 0x0000000000007941 */ /* 0x000fea0003800000 */
.L_x_407:
[----:B------:R-:W-:Y:S01]  /*1e20*/  IADD3 R0, R236, 0x40, RZ ;  /* 0x00000040ec007810 */ /* 0x000fe20007ffe0ff */
[----:B------:R-:W-:Y:S03]  /*1e30*/  BSSY B0, `(.L_x_409) ;  /* 0x0000012000007945 */ /* 0x000fe60003800000 */
[----:B------:R-:W-:-:S13]  /*1e40*/  ISETP.GE.AND P3, PT, R0, R10, PT ;  /* 0x0000000a0000720c */ /* 0x000fda0003f66270 */
[----:B------:R-:W-:Y:S05]  /*1e50*/  @P3 BRA `(.L_x_410) ;  /* 0x000000f000003947 */ /* 0x000fea0003800000 */
[----:B------:R-:W-:Y:S01]  /*1e60*/  IADD3 R0, P0, R236, 0x40, RZ ;  /* 0x00000040ec007810 */ /* 0x000fe20007f1e0ff */
[----:B------:R-:W-:Y:S01]  /*1e70*/  IMAD.MOV.U32 R7, RZ, RZ, R3 ;  /* 0x000000ffff077224 */ /* 0x000fe200078e0003 */
[----:B------:R-:W-:Y:S02]  /*1e80*/  ISETP.GE.AND P2, PT, R208, c[0x0][0x220], PT ;  /* 0x00008800d0007a0c */ /* 0x000fe40003f46270 */
        /* <DEDUP_REMOVED lines=12> */
.L_x_410:
[----:B------:R-:W-:Y:S05]  /*1f50*/  BSYNC B0 ;  /* 0x0000000000007941 */ /* 0x000fea0003800000 */
.L_x_409:
[----:B-1----:R-:W-:Y:S01]  /*1f60*/  IMAD.WIDE.U32 R4, R18, c[0x0][0x3a8], R208 ;  /* 0x0000ea0012047a25 */ /* 0x002fe200078e00d0 */
[----:B------:R-:W-:Y:S03]  /*1f70*/  BSSY B0, `(.L_x_411) ;  /* 0x0000018000007945 */ /* 0x000fe60003800000 */
[----:B------:R-:W-:Y:S01]  /*1f80*/  IMAD R0, R21, c[0x0][0x3a8], RZ ;  /* 0x0000ea0015007a24 */ /* 0x000fe200078e02ff */
[----:B------:R-:W-:Y:S01]  /*1f90*/  IADD3 R6, P0, R11, R4, RZ ;  /* 0x000000040b067210 */ /* 0x000fe20007f1e0ff */
[----:B------:R-:W-:-:S02]  /*1fa0*/  IMAD R3, R34, c[0x0][0x3c0], RZ ;  /* 0x0000f00022037a24 */ /* 0x000fc400078e02ff */
[----:B------:R-:W-:Y:S02]  /*1fb0*/  IMAD R0, R18, c[0x0][0x3ac], R0 ;  /* 0x0000eb0012007a24 */ /* 0x000fe400078e0200 */
[----:B------:R-:W-:-:S03]  /*1fc0*/  IMAD R3, R36, c[0x0][0x3c4], R3 ;  /* 0x0000f10024037a24 */ /* 0x000fc600078e0203 */
[----:B------:R-:W-:-:S05]  /*1fd0*/  IADD3.X R7, R12, R5, R0, P0, !PT ;  /* 0x000000050c077210 */ /* 0x000fca00007fe400 */
        /* <DEDUP_REMOVED lines=17> */
.L_x_412:
[----:B------:R-:W-:Y:S05]  /*20f0*/  BSYNC B0 ;  /* 0x0000000000007941 */ /* 0x000fea0003800000 */
.L_x_411:
[----:B------:R-:W-:Y:S05]  /*2100*/  @P3 BRA `(.L_x_413) ;  /* 0x0000741000003947 */ /* 0x000fea0003800000 */
[----:B------:R-:W-:Y:S01]  /*2110*/  IADD3 R0, P0, R236, 0x40, RZ ;  /* 0x00000040ec007810 */ /* 0x000fe20007f1e0ff */
[----:B------:R-:W-:Y:S01]  /*2120*/  IMAD.MOV.U32 R7, RZ, RZ, R3 ;  /* 0x000000ffff077224 */ /* 0x000fe200078e0003 */
[----:B------:R-:W-:-:S03]  /*2130*/  ISETP.GE.AND P1, PT, R208, c[0x0][0x220], PT ;  /* 0x00008800d0007a0c */ /* 0x000fc60003f26270 */
        /* <DEDUP_REMOVED lines=14> */
.L_x_404:
[----:B------:R-:W-:Y:S01]  /*2220*/  @P5 BAR.SYNC.DEFER_BLOCKING 0x0 ;  /* 0x0000000000005b1d */ /* 0x000fe20000010000 */
[C---:B------:R-:W-:Y:S01]  /*2230*/  IMAD R3, R193.reuse, -0x40, R238 ;  /* 0xffffffc0c1037824 */ /* 0x040fe200078e02ee */
[----:B------:R-:W-:Y:S01]  /*2240*/  LEA.HI R4, R193, R193, RZ, 0x1 ;  /* 0x000000c1c1047211 */ /* 0x000fe200078f08ff */
[----:B------:R-:W-:-:S03]  /*2250*/  IMAD.SHL.U32 R0, R248, 0x2, RZ ;  /* 0x00000002f8007824 */ /* 0x000fc600078e00ff */
[----:B------:R-:W-:Y:S01]  /*2260*/  ISETP.GE.AND P0, PT, R236, R3, PT ;  /* 0x00000003ec00720c */ /* 0x000fe20003f06270 */
[----:B------:R-:W-:Y:S01]  /*2270*/  BSSY B0, `(.L_x_414) ;  /* 0x0000025000007945 */ /* 0x000fe20003800000 */
[----:B------:R-:W-:-:S05]  /*2280*/  LOP3.LUT R4, R4, 0xfffffffe, RZ, 0xc0, !PT ;  /* 0xfffffffe04047812 */ /* 0x000fca00078ec0ff */
[----:B------:R-:W-:-:S05]  /*2290*/  IMAD.IADD R4, R193, 0x1, -R4 ;  /* 0x00000001c1047824 */ /* 0x000fca00078e0a04 */
[----:B------:R-:W-:Y:S01]  /*22a0*/  ISETP.NE.AND P6, PT, R4, 0x1, PT ;  /* 0x000000010400780c */ /* 0x000fe20003fc5270 */
[----:B------:R1:W-:Y:S04]  /*22b0*/  @P0 STS [R0+0x6000], RZ ;  /* 0x006000ff00000388 */ /* 0x0003e80000000800 */
[----:B------:R1:W-:Y:S04]  /*22c0*/  @P0 STS [R0+0x6004], RZ ;  /* 0x006004ff00000388 */ /* 0x0003e80000000800 */
[----:B------:R1:W-:Y:S04]  /*22d0*/  @P0 STS.64 [R0+0x6008], RZ ;  /* 0x006008ff00000388 */ /* 0x0003e80000000a00 */
[----:B------:R1:W-:Y:S04]  /*22e0*/  @P0 STS.128 [R0+0x7000], RZ ;  /* 0x007000ff00000388 */ /* 0x0003e80000000c00 */
[----:B------:R1:W-:Y:S01]  /*22f0*/  @P0 STS.128 [R0+0x8000], RZ ;  /* 0x008000ff00000388 */ /* 0x0003e20000000c00 */
[----:B------:R-:W-:Y:S05]  /*2300*/  @P0 BRA `(.L_x_415) ;  /* 0x000001b000000947 */ /* 0x000fea0003800000 */
[----:B------:R-:W-:Y:S02]  /*2310*/  ISETP.GE.AND P3, PT, R208, c[0x0][0x220], PT ;  /* 0x00008800d0007a0c */ /* 0x000fe40003f66270 */
[----:B------:R-:W-:-:S02]  /*2320*/  ISETP.GE.AND P2, PT, R14, c[0x0][0x220], PT ;  /* 0x000088000e007a0c */ /* 0x000fc40003f46270 */
[----:B------:R-:W-:-:S09]  /*2330*/  ISETP.GE.AND P1, PT, R16, c[0x0][0x220], PT ;  /* 0x0000880010007a0c */ /* 0x000fd20003f26270 */
[----:B------:R-:W-:Y:S01]  /*2340*/  @!P3 IMAD.MOV.U32 R6, RZ, RZ, R203 ;  /* 0x000000ffff06b224 */ /* 0x000fe200078e00cb */
[----:B------:R2:W-:Y:S01]  /*2350*/  @P3 STS [R0+0x6000], RZ ;  /* 0x006000ff00003388 */ /* 0x0005e20000000800 */
[--C-:B------:R-:W-:Y:S01]  /*2360*/  @!P3 IMAD.MOV.U32 R7, RZ, RZ, R201.reuse ;  /* 0x000000ffff07b224 */ /* 0x100fe200078e00c9 */
[----:B------:R-:W-:Y:S01]  /*2370*/  @!P2 MOV R4, R203 ;  /* 0x000000cb0004a202 */ /* 0x000fe20000000f00 */
[----:B------:R-:W-:Y:S01]  /*2380*/  @!P2 IMAD.MOV.U32 R5, RZ, RZ, R201 ;  /* 0x000000ffff05a224 */ /* 0x000fe200078e00c9 */
[----:B------:R2:W-:Y:S04]  /*2390*/  @P3 STS [R0+0x6004], RZ ;  /* 0x006004ff00003388 */ /* 0x0005e80000000800 */
[----:B------:R2:W-:Y:S04]  /*23a0*/  @P3 STS.64 [R0+0x6008], RZ ;  /* 0x006008ff00003388 */ /* 0x0005e80000000a00 */
        /* <DEDUP_REMOVED lines=11> */
[----:B--2---:R-:W-:Y:S02]  /*2460*/  MOV R4, R203 ;  /* 0x000000cb00047202 */ /* 0x004fe40000000f00 */
[----:B------:R-:W-:-:S05]  /*2470*/  MOV R5, R201 ;  /* 0x000000c900057202 */ /* 0x000fca0000000f00 */
[----:B------:R-:W-:Y:S01]  /*2480*/  @!PT LDS RZ, [RZ] ;  /* 0x00000000fffff984 */ /* 0x000fe20000000800 */
[----:B------:R-:W-:Y:S01]  /*2490*/  @!PT LDS RZ, [RZ] ;  /* 0x00000000fffff984 */ /* 0x000fe20000000800 */
[----:B------:R-:W-:Y:S01]  /*24a0*/  @!PT LDS RZ, [RZ] ;  /* 0x00000000fffff984 */ /* 0x000fe20000000800 */
[----:B------:R2:W-:Y:S02]  /*24b0*/  LDGSTS.E.BYPASS.LTC128B.128 [R0+0x8000], [R4.64+0x80] ;  /* 0x0800008004007fae */ /* 0x0005e4000b901d46 */
.L_x_415:
[----:B------:R-:W-:Y:S05]  /*24c0*/  BSYNC B0 ;  /* 0x0000000000007941 */ /* 0x000fea0003800000 */
.L_x_414:
[----:B--2---:R-:W-:Y:S01]  /*24d0*/  IADD3 R4, R248, 0x1800, RZ ;  /* 0x00001800f8047810 */ /* 0x004fe20007ffe0ff */
[----:B------:R-:W-:Y:S03]  /*24e0*/  BSSY B0, `(.L_x_416) ;  /* 0x0000033000007945 */ /* 0x000fe60003800000 */
        /* <DEDUP_REMOVED lines=16> */
.L_x_417:
[----:B------:R-:W-:Y:S02]  /*25f0*/  ISETP.GE.AND P2, PT, R208, c[0x0][0x220], PT ;  /* 0x00008800d0007a0c */ /* 0x000fe40003f46270 */
[----:B------:R-:W-:-:S02]  /*2600*/  ISETP.GE.AND P1, PT, R14, c[0x0][0x220], PT ;  /* 0x000088000e007a0c */ /* 0x000fc40003f26270 */
[----:B------:R-:W-:-:S09]  /*2610*/  ISETP.GE.AND P0, PT, R16, c[0x0][0x220], PT ;  /* 0x0000880010007a0c */ /* 0x000fd20003f06270 */
[----:B------:R-:W-:Y:S01]  /*2620*/  @!P2 IMAD.MOV.U32 R6, RZ, RZ, R204 ;  /* 0x000000ffff06a224 */ /* 0x000fe200078e00cc */
[----:B------:R2:W-:Y:S01]  /*2630*/  @P2 STS [R192], RZ ;  /* 0x000000ffc0002388 */ /* 0x0005e20000000800 */
[--C-:B------:R-:W-:Y:S01]  /*2640*/  @!P2 IMAD.MOV.U32 R7, RZ, RZ, R202.reuse ;  /* 0x000000ffff07a224 */ /* 0x100fe200078e00ca */
[----:B------:R-:W-:Y:S01]  /*2650*/  @!P1 MOV R4, R204 ;  /* 0x000000cc00049202 */ /* 0x000fe20000000f00 */
[----:B------:R-:W-:Y:S01]  /*2660*/  @!P1 IMAD.MOV.U32 R5, RZ, RZ, R202 ;  /* 0x000000ffff059224 */ /* 0x000fe200078e00ca */
        /* <DEDUP_REMOVED lines=20> */
[----:B--2---:R-:W-:Y:S02]  /*27b0*/  MOV R4, R204 ;  /* 0x000000cc00047202 */ /* 0x004fe40000000f00 */
[----:B------:R-:W-:-:S05]  /*27c0*/  MOV R5, R202 ;  /* 0x000000ca00057202 */ /* 0x000fca0000000f00 */
[----:B------:R-:W-:Y:S01]  /*27d0*/  @!PT LDS RZ, [RZ] ;  /* 0x00000000fffff984 */ /* 0x000fe20000000800 */
[----:B------:R-:W-:Y:S01]  /*27e0*/  @!PT LDS RZ, [RZ] ;  /* 0x00000000fffff984 */ /* 0x000fe20000000800 */
[----:B------:R-:W-:Y:S01]  /*27f0*/  @!PT LDS RZ, [RZ] ;  /* 0x00000000fffff984 */ /* 0x000fe20000000800 */
[----:B------:R2:W-:Y:S02]  /*2800*/  LDGSTS.E.BYPASS.LTC128B.128 [R192+0x2000], [R4.64+0x80] ;  /* 0x0200008004c07fae */ /* 0x0005e4000b901d46 */
.L_x_418:
[----:B------:R-:W-:Y:S05]  /*2810*/  BSYNC B0 ;  /* 0x0000000000007941 */ /* 0x000fea0003800000 */
.L_x_416:
[----:B------:R-:W-:Y:S01]  /*2820*/  IMAD R13, R218, -0x80, R200 ;  /* 0xffffff80da0d7824 */ /* 0x000fe200078e02c8 */
[C---:B--2---:R-:W-:Y:S01]  /*2830*/  IADD3 R6, R210.reuse, 0x28, RZ ;  /* 0x00000028d2067810 */ /* 0x044fe20007ffe0ff */
[----:B------:R-:W-:Y:S01]  /*2840*/  IMAD.MOV.U32 R214, RZ, RZ, 0x7f800000 ;  /* 0x7f800000ffd67424 */ /* 0x000fe200078e00ff */
[C---:B------:R-:W-:Y:S01]  /*2850*/  IADD3 R5, R210.reuse, 0x8, RZ ;  /* 0x00000008d2057810 */ /* 0x040fe20007ffe0ff */
[----:B------:R-:W-:Y:S01]  /*2860*/  IMAD.MOV.U32 R212, RZ, RZ, 0x7f800000 ;  /* 0x7f800000ffd47424 */ /* 0x000fe200078e00ff */
[----:B------:R-:W-:Y:S02]  /*2870*/  IADD3 R4, R210, 0x20, RZ ;  /* 0x00000020d2047810 */ /* 0x000fe40007ffe0ff */
[----:B------:R-:W-:Y:S02]  /*2880*/  ISETP.GE.AND P5, PT, R236, R13, PT ;  /* 0x0000000dec00720c */ /* 0x000fe40003fa6270 */
[-C--:B------:R-:W-:Y:S02]  /*2890*/  ISETP.GE.AND P0, PT, R6, R3.reuse, PT ;  /* 0x000000030600720c */ /* 0x080fe40003f06270 */
[----:B------:R-:W-:-:S02]  /*28a0*/  ISETP.GE.AND P3, PT, R210, R3, PT ;  /* 0x00000003d200720c */ /* 0x000fc40003f66270 */
[-C--:B------:R-:W-:Y:S02]  /*28b0*/  ISETP.GE.AND P2, PT, R5, R3.reuse, PT ;  /* 0x000000030500720c */ /* 0x080fe40003f46270 */
[----:B------:R-:W-:Y:S01]  /*28c0*/  ISETP.GE.AND P1, PT, R4, R3, PT ;  /* 0x000000030400720c */ /* 0x000fe20003f26270 */
[--C-:B------:R-:W-:Y:S01]  /*28d0*/  IMAD.WIDE R4, R210, 0x4, R206.reuse ;  /* 0x00000004d2047825 */ /* 0x100fe200078e02ce */
[----:B------:R-:W-:Y:S02]  /*28e0*/  MOV R213, 0x7f800000 ;  /* 0x7f80000000d57802 */ /* 0x000fe40000000f00 */
[----:B------:R-:W-:Y:S01]  /*28f0*/  MOV R211, 0x7f800000 ;  /* 0x7f80000000d37802 */ /* 0x000fe20000000f00 */
[----:B------:R2:W-:Y:S01]  /*2900*/  @P5 STS [R0+0x9000], RZ ;  /* 0x009000ff00005388 */ /* 0x0005e20000000800 */
[----:B------:R-:W-:Y:S02]  /*2910*/  IMAD R3, R21, c[0x0][0x198], RZ ;  /* 0x0000660015037a24 */ /* 0x000fe400078e02ff */
[----:B------:R-:W-:Y:S01]  /*2920*/  @!P0 IMAD.WIDE R6, R6, 0x4, R206 ;  /* 0x0000000406068825 */ /* 0x000fe200078e02ce */
[----:B------:R2:W-:Y:S04]  /*2930*/  @P5 STS [R0+0x9004], RZ ;  /* 0x009004ff00005388 */ /* 0x0005e80000000800 */
[----:B------:R2:W-:Y:S04]  /*2940*/  @P5 STS.64 [R0+0x9008], RZ ;  /* 0x009008ff00005388 */ /* 0x0005e80000000a00 */
[----:B------:R2:W-:Y:S04]  /*2950*/  @P5 STS.128 [R0+0xb000], RZ ;  /* 0x00b000ff00005388 */ /* 0x0005e80000000c00 */
[----:B------:R2:W-:Y:S04]  /*2960*/  @P5 STS.128 [R0+0xd000], RZ ;  /* 0x00d000ff00005388 */ /* 0x0005e80000000c00 */
[----:B------:R3:W5:Y:S04]  /*2970*/  @!P3 LDG.E R213, [R4.64] ;  /* 0x0000000604d5b981 */ /* 0x000768000c1e1900 */
[----:B------:R3:W5:Y:S04]  /*2980*/  @!P2 LDG.E R214, [R4.64+0x20] ;  /* 0x0000200604d6a981 */ /* 0x000768000c1e1900 */
[----:B------:R3:W5:Y:S01]  /*2990*/  @!P1 LDG.E R211, [R4.64+0x80] ;  /* 0x0000800604d39981 */ /* 0x000762000c1e1900 */
[----:B------:R-:W-:-:S03]  /*29a0*/  IMAD R3, R18, c[0x0][0x19c], R3 ;  /* 0x0000670012037a24 */ /* 0x000fc600078e0203 */
[----:B------:R4:W5:Y:S01]  /*29b0*/  @!P0 LDG.E R212, [R6.64] ;  /* 0x0000000606d48981 */ /* 0x000962000c1e1900 */
[----:B------:R-:W-:Y:S01]  /*29c0*/  BSSY B0, `(.L_x_419) ;  /* 0x000002a000007945 */ /* 0x000fe20003800000 */
[----:B---3--:R-:W-:-:S05]  /*29d0*/  IMAD.WIDE.U32 R4, R18, c[0x0][0x198], R208 ;  /* 0x0000660012047a25 */ /* 0x008fca00078e00d0 */
[----:B----4-:R-:W-:-:S04]  /*29e0*/  IADD3 R6, P0, R25, R4, RZ ;  /* 0x0000000419067210 */ /* 0x010fc80007f1e0ff */
[----:B------:R-:W-:Y:S01]  /*29f0*/  IADD3.X R7, R26, R5, R3, P0, !PT ;  /* 0x000000051a077210 */ /* 0x000fe200007fe403 */
[----:B------:R-:W-:-:S04]  /*2a00*/  IMAD R3, R22, c[0x0][0x1b0], RZ ;  /* 0x00006c0016037a24 */ /* 0x000fc800078e02ff */
[C---:B------:R-:W-:Y:S02]  /*2a10*/  IMAD R3, R15.reuse, c[0x0][0x1b4], R3 ;  /* 0x00006d000f037a24 */ /* 0x040fe400078e0203 */
[----:B------:R-:W-:-:S04]  /*2a20*/  IMAD.WIDE.U32 R6, R15, c[0x0][0x1b0], R6 ;  /* 0x00006c000f067a25 */ /* 0x000fc800078e0006 */
[----:B------:R-:W-:Y:S01]  /*2a30*/  IMAD.IADD R12, R7, 0x1, R3 ;  /* 0x00000001070c7824 */ /* 0x000fe200078e0203 */
[----:B------:R-:W-:Y:S05]  /*2a40*/  @P5 BRA `(.L_x_420) ;  /* 0x0000021000005947 */ /* 0x000fea0003800000 */
[----:B--2---:R-:W-:Y:S01]  /*2a50*/  ISETP.GE.AND P3, PT, R208, c[0x0][0x220], PT ;  /* 0x00008800d0007a0c */ /* 0x004fe20003f66270 */
[----:B------:R-:W-:Y:S01]  /*2a60*/  IMAD R3, R23, c[0x0][0x198], RZ ;  /* 0x0000660017037a24 */ /* 0x000fe200078e02ff */
[----:B------:R-:W-:Y:S01]  /*2a70*/  ISETP.GE.AND P2, PT, R14, c[0x0][0x220], PT ;  /* 0x000088000e007a0c */ /* 0x000fe20003f46270 */
[----:B------:R-:W-:Y:S01]  /*2a80*/  IMAD.MOV.U32 R4, RZ, RZ, R6 ;  /* 0x000000ffff047224 */ /* 0x000fe200078e0006 */
[----:B------:R-:W-:Y:S01]  /*2a90*/  ISETP.GE.AND P0, PT, R16, c[0x0][0x220], PT ;  /* 0x0000880010007a0c */ /* 0x000fe20003f06270 */
[----:B------:R-:W-:Y:S02]  /*2aa0*/  IMAD.MOV.U32 R5, RZ, RZ, R12 ;  /* 0x000000ffff057224 */ /* 0x000fe400078e000c */
[C---:B------:R-:W-:Y:S02]  /*2ab0*/  IMAD R3, R236.reuse, c[0x0][0x19c], R3 ;  /* 0x00006700ec037a24 */ /* 0x040fe400078e0203 */
[----:B------:R-:W-:-:S04]  /*2ac0*/  IMAD.WIDE.U32 R4, R236, c[0x0][0x198], R4 ;  /* 0x00006600ec047a25 */ /* 0x000fc800078e0004 */
[----:B------:R-:W-:Y:S01]  /*2ad0*/  IMAD.IADD R3, R5, 0x1, R3 ;  /* 0x0000000105037824 */ /* 0x000fe200078e0203 */
[C---:B------:R-:W-:Y:S01]  /*2ae0*/  @!P3 LEA R10, P4, R4.reuse, c[0x0][0x168], 0x1 ;  /* 0x00005a00040aba11 */ /* 0x040fe200078808ff */
[----:B------:R2:W-:Y:S01]  /*2af0*/  @P3 STS [R0+0x9000], RZ ;  /* 0x009000ff00003388 */ /* 0x0005e20000000800 */
[C---:B------:R-:W-:Y:S02]  /*2b00*/  @!P2 LEA R8, P1, R4.reuse, c[0x0][0x168], 0x1 ;  /* 0x00005a000408aa11 */ /* 0x040fe400078208ff */
[C-C-:B------:R-:W-:Y:S01]  /*2b10*/  @!P3 LEA.HI.X R11, R4.reuse, c[0x0][0x16c], R3.reuse, 0x1, P4 ;  /* 0x00005b00040bba11 */ /* 0x140fe200020f0c03 */
[----:B------:R2:W-:Y:S01]  /*2b20*/  @P3 STS [R0+0x9004], RZ ;  /* 0x009004ff00003388 */ /* 0x0005e20000000800 */
[----:B------:R-:W-:-:S03]  /*2b30*/  @!P2 LEA.HI.X R9, R4, c[0x0][0x16c], R3, 0x1, P1 ;  /* 0x00005b000409aa11 */ /* 0x000fc600008f0c03 */
        /* <DEDUP_REMOVED lines=12> */
[----:B--2---:R-:W-:-:S04]  /*2c00*/  LEA R8, P0, R4, c[0x0][0x168], 0x1 ;  /* 0x00005a0004087a11 */ /* 0x004fc800078008ff */
[----:B------:R-:W-:-:S05]  /*2c10*/  LEA.HI.X R9, R4, c[0x0][0x16c], R3, 0x1, P0 ;  /* 0x00005b0004097a11 */ /* 0x000fca00000f0c03 */
[----:B------:R-:W-:Y:S01]  /*2c20*/  @!PT LDS RZ, [RZ] ;  /* 0x00000000fffff984 */ /* 0x000fe20000000800 */
[----:B------:R-:W-:Y:S01]  /*2c30*/  @!PT LDS RZ, [RZ] ;  /* 0x00000000fffff984 */ /* 0x000fe20000000800 */
[----:B------:R-:W-:Y:S01]  /*2c40*/  @!PT LDS RZ, [RZ] ;  /* 0x00000000fffff984 */ /* 0x000fe20000000800 */
[----:B------:R2:W-:Y:S04]  /*2c50*/  LDGSTS.E.BYPASS.LTC128B.128 [R0+0xd000], [R8.64+0x80] ;  /* 0x0d00008008007fae */ /* 0x0005e8000b901d46 */
.L_x_420:
[----:B--2---:R-:W-:Y:S05]  /*2c60*/  BSYNC B0 ;  /* 0x0000000000007941 */ /* 0x004fea0003800000 */
.L_x_419:
[----:B------:R-:W-:Y:S01]  /*2c70*/  IADD3 R3, R236, 0x40, RZ ;  /* 0x00000040ec037810 */ /* 0x000fe20007ffe0ff */
[----:B------:R-:W-:Y:S03]  /*2c80*/  BSSY B0, `(.L_x_421) ;  /* 0x0000026000007945 */ /* 0x000fe60003800000 */
[----:B------:R-:W-:-:S13]  /*2c90*/  ISETP.GE.AND P4, PT, R3, R13, PT ;  /* 0x0000000d0300720c */ /* 0x000fda0003f86270 */
[----:B------:R2:W-:Y:S04]  /*2ca0*/  @P4 STS.128 [R0+0xa000], RZ ;  /* 0x00a000ff00004388 */ /* 0x0005e80000000c00 */
[----:B------:R2:W-:Y:S04]  /*2cb0*/  @P4 STS.128 [R0+0xc000], RZ ;  /* 0x00c000ff00004388 */ /* 0x0005e80000000c00 */
[----:B------:R2:W-:Y:S01]  /*2cc0*/  @P4 STS.128 [R0+0xe000], RZ ;  /* 0x00e000ff00004388 */ /* 0x0005e20000000c00 */
[----:B------:R-:W-:Y:S05]  /*2cd0*/  @P4 BRA `(.L_x_422) ;  /* 0x0000020000004947 */ /* 0x000fea0003800000 */
[----:B------:R-:W-:Y:S01]  /*2ce0*/  IADD3 R3, P0, R236, 0x40, RZ ;  /* 0x00000040ec037810 */ /* 0x000fe20007f1e0ff */
[----:B------:R-:W-:Y:S01]  /*2cf0*/  IMAD.MOV.U32 R7, RZ, RZ, R12 ;  /* 0x000000ffff077224 */ /* 0x000fe200078e000c */
[----:B------:R-:W-:-:S02]  /*2d00*/  ISETP.GE.AND P3, PT, R208, c[0x0][0x220], PT ;  /* 0x00008800d0007a0c */ /* 0x000fc40003f66270 */
[----:B------:R-:W-:Y:S01]  /*2d10*/  ISETP.GE.AND P2, PT, R14, c[0x0][0x220], PT ;  /* 0x000088000e007a0c */ /* 0x000fe20003f46270 */
[----:B------:R-:W-:Y:S01]  /*2d20*/  IMAD.X R4, RZ, RZ, R23, P0 ;  /* 0x000000ffff047224 */ /* 0x000fe200000e0617 */
[----:B------:R-:W-:Y:S01]  /*2d30*/  ISETP.GE.AND P0, PT, R16, c[0x0][0x220], PT ;  /* 0x0000880010007a0c */ /* 0x000fe20003f06270 */
[----:B------:R-:W-:-:S04]  /*2d40*/  IMAD.WIDE.U32 R8, R3, c[0x0][0x198], R6 ;  /* 0x0000660003087a25 */ /* 0x000fc800078e0006 */
[----:B------:R-:W-:-:S04]  /*2d50*/  IMAD R4, R4, c[0x0][0x198], RZ ;  /* 0x0000660004047a24 */ /* 0x000fc800078e02ff */
[----:B------:R-:W-:Y:S01]  /*2d60*/  IMAD R3, R3, c[0x0][0x19c], R4 ;  /* 0x0000670003037a24 */ /* 0x000fe200078e0204 */
[----:B------:R-:W-:Y:S01]  /*2d70*/  @!P3 LEA R6, P1, R8, c[0x0][0x168], 0x1 ;  /* 0x00005a000806ba11 */ /* 0x000fe200078208ff */
[----:B------:R3:W-:Y:S02]  /*2d80*/  @P3 STS.128 [R0+0xa000], RZ ;  /* 0x00a000ff00003388 */ /* 0x0007e40000000c00 */
[----:B------:R-:W-:-:S05]  /*2d90*/  IMAD.IADD R3, R9, 0x1, R3 ;  /* 0x0000000109037824 */ /* 0x000fca00078e0203 */
[C---:B------:R-:W-:Y:S02]  /*2da0*/  @!P3 LEA.HI.X R7, R8.reuse, c[0x0][0x16c], R3, 0x1, P1 ;  /* 0x00005b000807ba11 */ /* 0x040fe400008f0c03 */
[----:B------:R-:W-:-:S03]  /*2db0*/  @!P2 LEA R4, P1, R8, c[0x0][0x168], 0x1 ;  /* 0x00005a000804aa11 */ /* 0x000fc600078208ff */
[----:B------:R-:W-:Y:S01]  /*2dc0*/  @!PT LDS RZ, [RZ] ;  /* 0x00000000fffff984 */ /* 0x000fe20000000800 */
[----:B------:R-:W-:Y:S01]  /*2dd0*/  @!PT LDS RZ, [RZ] ;  /* 0x00000000fffff984 */ /* 0x000fe20000000800 */
[----:B------:R-:W-:Y:S01]  /*2de0*/  @!PT LDS RZ, [RZ] ;  /* 0x00000000fffff984 */ /* 0x000fe20000000800 */
[----:B------:R3:W-:Y:S01]  /*2df0*/  @!P3 LDGSTS.E.BYPASS.LTC128B.128 [R0+0xa000], [R6.64] ;  /* 0x0a0000000600bfae */ /* 0x0007e2000b901d46 */
[----:B------:R-:W-:-:S03]  /*2e00*/  @!P2 LEA.HI.X R5, R8, c[0x0][0x16c], R3, 0x1, P1 ;  /* 0x00005b000805aa11 */ /* 0x000fc600008f0c03 */
[----:B------:R3:W-:Y:S04]  /*2e10*/  @P2 STS.128 [R0+0xc000], RZ ;  /* 0x00c000ff00002388 */ /* 0x0007e80000000c00 */
[----:B------:R-:W-:Y:S01]  /*2e20*/  @!PT LDS RZ, [RZ] ;  /* 0x00000000fffff984 */ /* 0x000fe20000000800 */
[----:B------:R-:W-:Y:S01]  /*2e30*/  @!PT LDS RZ, [RZ] ;  /* 0x00000000fffff984 */ /* 0x000fe20000000800 */
[----:B------:R-:W-:Y:S01]  /*2e40*/  @!PT LDS RZ, [RZ] ;  /* 0x00000000fffff984 */ /* 0x000fe20000000800 */
[----:B------:R3:W-:Y:S04]  /*2e50*/  @!P2 LDGSTS.E.BYPASS.LTC128B.128 [R0+0xc000], [R4.64+0x40] ;  /* 0x0c0000400400afae */ /* 0x0007e8000b901d46 */
[----:B------:R3:W-:Y:S01]  /*2e60*/  @P0 STS.128 [R0+0xe000], RZ ;  /* 0x00e000ff00000388 */ /* 0x0007e20000000c00 */
[----:B------:R-:W-:Y:S05]  /*2e70*/  @P0 BRA `(.L_x_422) ;  /* 0x0000006000000947 */ /* 0x000fea0003800000 */
[----:B---3--:R-:W-:-:S04]  /*2e80*/  LEA R4, P0, R8, c[0x0][0x168], 0x1 ;  /* 0x00005a0008047a11 */ /* 0x008fc800078008ff */
[----:B------:R-:W-:-:S05]  /*2e90*/  LEA.HI.X R5, R8, c[0x0][0x16c], R3, 0x1, P0 ;  /* 0x00005b0008057a11 */ /* 0x000fca00000f0c03 */
[----:B------:R-:W-:Y:S01]  /*2ea0*/  @!PT LDS RZ, [RZ] ;  /* 0x00000000fffff984 */ /* 0x000fe20000000800 */
[----:B------:R-:W-:Y:S01]  /*2eb0*/  @!PT LDS RZ, [RZ] ;  /* 0x00000000fffff984 */ /* 0x000fe20000000800 */
[----:B------:R-:W-:Y:S01]  /*2ec0*/  @!PT LDS RZ, [RZ] ;  /* 0x00000000fffff984 */ /* 0x000fe20000000800 */
[----:B------:R3:W-:Y:S04]  /*2ed0*/  LDGSTS.E.BYPASS.LTC128B.128 [R0+0xe000], [R4.64+0x80] ;  /* 0x0e00008004007fae */ /* 0x0007e8000b901d46 */
.L_x_422:
[----:B------:R-:W-:Y:S05]  /*2ee0*/  BSYNC B0 ;  /* 0x0000000000007941 */ /* 0x000fea0003800000 */
.L_x_421:
[----:B------:R4:W-:Y:S01]  /*2ef0*/  @P5 STS [R0+0xf000], RZ ;  /* 0x00f000ff00005388 */ /* 0x0009e20000000800 */
[----:B---3--:R-:W-:Y:S01]  /*2f00*/  IMAD.WIDE.U32 R4, R18, c[0x0][0x1a0], R208 ;  /* 0x0000680012047a25 */ /* 0x008fe200078e00d0 */
[----:B------:R-:W-:Y:S02]  /*2f10*/  BSSY B0, `(.L_x_423) ;  /* 0x000002f000007945 */ /* 0x000fe40003800000 */
[----:B------:R4:W-:Y:S01]  /*2f20*/  @P5 STS [R0+0xf004], RZ ;  /* 0x00f004ff00005388 */ /* 0x0009e20000000800 */
[----:B------:R-:W-:Y:S01]  /*2f30*/  IMAD R3, R21, c[0x0][0x1a0], RZ ;  /* 0x0000680015037a24 */ /* 0x000fe200078e02ff */
[----:B------:R-:W-:Y:S02]  /*2f40*/  IADD3 R6, P0, R28, R4, RZ ;  /* 0x000000041c067210 */ /* 0x000fe40007f1e0ff */
[----:B------:R4:W-:Y:S01]  /*2f50*/  @P5 STS.64 [R0+0xf008], RZ ;  /* 0x00f008ff00005388 */ /* 0x0009e20000000a00 */
[----:B------:R-:W-:-:S03]  /*2f60*/  IMAD R3, R18, c[0x0][0x1a4], R3 ;  /* 0x0000690012037a24 */ /* 0x000fc600078e0203 */
[----:B------:R4:W-:Y:S02]  /*2f70*/  @P5 STS.128 [R0+0x11000], RZ ;  /* 0x011000ff00005388 */ /* 0x0009e40000000c00 */
[----:B------:R-:W-:Y:S01]  /*2f80*/  IADD3.X R7, R29, R5, R3, P0, !PT ;  /* 0x000000051d077210 */ /* 0x000fe200007fe403 */
[----:B------:R-:W-:Y:S01]  /*2f90*/  IMAD R3, R22, c[0x0][0x1b8], RZ ;  /* 0x00006e0016037a24 */ /* 0x000fe200078e02ff */
[----:B------:R4:W-:Y:S03]  /*2fa0*/  @P5 STS.128 [R0+0x13000], RZ ;  /* 0x013000ff00005388 */ /* 0x0009e60000000c00 */
[C---:B------:R-:W-:Y:S02]  /*2fb0*/  IMAD R3, R15.reuse, c[0x0][0x1bc], R3 ;  /* 0x00006f000f037a24 */ /* 0x040fe400078e0203 */
[----:B------:R-:W-:-:S05]  /*2fc0*/  IMAD.WIDE.U32 R6, R15, c[0x0][0x1b8], R6 ;  /* 0x00006e000f067a25 */ /* 0x000fca00078e0006 */
[----:B------:R-:W-:Y:S01]  /*2fd0*/  IADD3 R12, R7, R3, RZ ;  /* 0x00000003070c7210 */ /* 0x000fe20007ffe0ff */
[----:B------:R-:W-:Y:S05]  /*2fe0*/  @P5 BRA `(.L_x_424) ;  /* 0x0000021000005947 */ /* 0x000fea0003800000 */
[----:B------:R-:W-:Y:S01]  /*2ff0*/  ISETP.GE.AND P3, PT, R208, c[0x0][0x220], PT ;  /* 0x00008800d0007a0c */ /* 0x000fe20003f66270 */
        /* <DEDUP_REMOVED lines=32> */
.L_x_424:
[----:B------:R-:W-:Y:S05]  /*3200*/  BSYNC B0 ;  /* 0x0000000000007941 */ /* 0x000fea0003800000 */
.L_x_423:
[----:B------:R1:W-:Y:S01]  /*3210*/  @P4 STS.128 [R0+0x10000], RZ ;  /* 0x010000ff00004388 */ /* 0x0003e20000000c00 */
[----:B------:R-:W-:Y:S03]  /*3220*/  BSSY B0, `(.L_x_425) ;  /* 0x0000023000007945 */ /* 0x000fe60003800000 */
        /* <DEDUP_REMOVED lines=9> */
[----:B---3--:R-:W-:-:S04]  /*32c0*/  IMAD.WIDE.U32 R10, R3, c[0x0][0x1a0], R6 ;  /* 0x00006800030a7a25 */ /* 0x008fc800078e0006 */
[----:B------:R-:W-:-:S04]  /*32d0*/  IMAD R4, R4, c[0x0][0x1a0], RZ ;  /* 0x0000680004047a24 */ /* 0x000fc800078e02ff */
[----:B------:R-:W-:Y:S01]  /*32e0*/  IMAD R3, R3, c[0x0][0x1a4], R4 ;  /* 0x0000690003037a24 */ /* 0x000fe200078e0204 */
[C---:B------:R-:W-:Y:S01]  /*32f0*/  @!P4 LEA R8, P5, R10.reuse, c[0x0][0x170], 0x1 ;  /* 0x00005c000a08ca11 */ /* 0x040fe200078a08ff */
[----:B------:R3:W-:Y:S01]  /*3300*/  @P4 STS.128 [R0+0x10000], RZ ;  /* 0x010000ff00004388 */ /* 0x0007e20000000c00 */
[C---:B------:R-:W-:Y:S01]  /*3310*/  @!P3 LEA R6, P2, R10.reuse, c[0x0][0x170], 0x1 ;  /* 0x00005c000a06ba11 */ /* 0x040fe200078408ff */
[----:B------:R-:W-:Y:S01]  /*3320*/  IMAD.IADD R3, R11, 0x1, R3 ;  /* 0x000000010b037824 */ /* 0x000fe200078e0203 */
[----:B------:R-:W-:-:S04]  /*3330*/  @!P1 LEA R4, P0, R10, c[0x0][0x170], 0x1 ;  /* 0x00005c000a049a11 */ /* 0x000fc800078008ff */
[C-C-:B------:R-:W-:Y:S02]  /*3340*/  @!P4 LEA.HI.X R9, R10.reuse, c[0x0][0x174], R3.reuse, 0x1, P5 ;  /* 0x00005d000a09ca11 */ /* 0x140fe400028f0c03 */
[C-C-:B------:R-:W-:Y:S02]  /*3350*/  @!P3 LEA.HI.X R7, R10.reuse, c[0x0][0x174], R3.reuse, 0x1, P2 ;  /* 0x00005d000a07ba11 */ /* 0x140fe400010f0c03 */
[----:B------:R-:W-:Y:S01]  /*3360*/  @!P1 LEA.HI.X R5, R10, c[0x0][0x174], R3, 0x1, P0 ;  /* 0x00005d000a059a11 */ /* 0x000fe200000f0c03 */
        /* <DEDUP_REMOVED lines=14> */
.L_x_426:
[----:B------:R-:W-:Y:S05]  /*3450*/  BSYNC B0 ;  /* 0x0000000000007941 */ /* 0x000fea0003800000 */
.L_x_425:
[----:B------:R-:W-:Y:S01]  /*3460*/  IMAD.MOV.U32 R220, RZ, RZ, c[0x0][0x308] ;  /* 0x0000c200ffdc7624 */ /* 0x000fe200078e00ff */
[----:B------:R-:W0:Y:S01]  /*3470*/  LDGDEPBAR ;  /* 0x00000000000079af */ /* 0x000e220000000000 */
[----:B------:R-:W-:-:S05]  /*3480*/  IMAD.MOV.U32 R221, RZ, RZ, c[0x0][0x30c] ;  /* 0x0000c300ffdd7624 */ /* 0x000fca00078e00ff */
[----:B--23--:R3:W2:Y:S04]  /*3490*/  LDG.E.64 R4, [R220.64+0x8] ;  /* 0x00000806dc047981 */ /* 0x00c6a8000c1e1b00 */
[----:B---3--:R-:W3:Y:S01]  /*34a0*/  LDG.E.64 R220, [R220.64] ;  /* 0x00000006dcdc7981 */ /* 0x008ee2000c1e1b00 */
[----:B-1--4-:R-:W-:Y:S01]  /*34b0*/  IMAD R0, R35, c[0x0][0x1c0], R36 ;  /* 0x0000700023007a24 */ /* 0x012fe200078e0224 */
[--C-:B------:R-:W-:Y:S01]  /*34c0*/  SHF.R.S32.HI R3, RZ, 0x1f, R17.reuse ;  /* 0x0000001fff037819 */ /* 0x100fe20000011411 */
[----:B------:R-:W-:Y:S01]  /*34d0*/  IMAD.SHL.U32 R179, R187, 0x2, RZ ;  /* 0x00000002bbb37824 */ /* 0x000fe200078e00ff */
[----:B------:R-:W-:Y:S01]  /*34e0*/  IADD3 R18, R238, 0x80, R18 ;  /* 0x00000080ee127810 */ /* 0x000fe20007ffe012 */
[----:B------:R-:W-:Y:S01]  /*34f0*/  IMAD.SHL.U32 R0, R0, 0x20, RZ ;  /* 0x0000002000007824 */ /* 0x000fe200078e00ff */
[----:B------:R-:W-:Y:S01]  /*3500*/  CS2R R126, SRZ ;  /* 0x00000000007e7805 */ /* 0x000fe2000001ff00 */
[----:B------:R-:W-:Y:S01]  /*3510*/  IMAD.MOV.U32 R205, RZ, RZ, R192 ;  /* 0x000000ffffcd7224 */ /* 0x000fe200078e00c0 */
        /* <DEDUP_REMOVED lines=47> */
[----:B------:R-:W-:Y:S01]  /*3810*/  IMAD.IADD R244, R18, 0x1, -R200 ;  /* 0x0000000112f47824 */ /* 0x000fe200078e0ac8 */
[----:B------:R-:W-:Y:S01]  /*3820*/  IADD3 R219, R208, 0x40, RZ ;  /* 0x00000040d0db7810 */ /* 0x000fe20007ffe0ff */
[----:B------:R-:W-:Y:S01]  /*3830*/  IMAD.IADD R180, R179, 0x1, R186 ;  /* 0x00000001b3b47824 */ /* 0x000fe200078e02ba */
[----:B--2---:R-:W-:Y:S01]  /*3840*/  IADD3 R17, P1, P0, R0, R4, R17 ;  /* 0x0000000400117210 */ /* 0x004fe2000783e011 */
[----:B------:R-:W-:Y:S01]  /*3850*/  IMAD.SHL.U32 R4, R247, 0x20, RZ ;  /* 0x00000020f7047824 */ /* 0x000fe200078e00ff */
[----:B------:R-:W-:-:S03]  /*3860*/  SHF.R.S32.HI R0, RZ, 0x1f, R0 ;  /* 0x0000001fff007819 */ /* 0x000fc60000011400 */
[----:B------:R-:W-:Y:S01]  /*3870*/  IMAD.WIDE.U32 R240, R17, -0x2daee0ad, RZ ;  /* 0xd2511f5311f07825 */ /* 0x000fe200078e00ff */
[----:B------:R-:W-:Y:S02]  /*3880*/  IADD3.X R234, R0, R5, R3, P1, P0 ;  /* 0x0000000500ea7210 */ /* 0x000fe40000fe0403 */
[----:B------:R-:W-:Y:S02]  /*3890*/  IADD3 R3, R187, 0x1800, RZ ;  /* 0x00001800bb037810 */ /* 0x000fe40007ffe0ff */
[----:B------:R-:W-:Y:S02]  /*38a0*/  IADD3 R0, R185, 0x1800, RZ ;  /* 0x00001800b9007810 */ /* 0x000fe40007ffe0ff */
[----:B------:R-:W-:Y:S02]  /*38b0*/  SEL R3, R3, R187, !P6 ;  /* 0x000000bb03037207 */ /* 0x000fe40007000000 */
[----:B------:R-:W-:-:S03]  /*38c0*/  SEL R0, R0, R185, !P6 ;  /* 0x000000b900007207 */ /* 0x000fc60007000000 */
[----:B------:R-:W-:Y:S02]  /*38d0*/  IMAD.SHL.U32 R178, R3, 0x2, RZ ;  /* 0x0000000203b27824 */ /* 0x000fe400078e00ff */
[----:B------:R-:W-:Y:S02]  /*38e0*/  IMAD.SHL.U32 R3, R0, 0x2, RZ ;  /* 0x0000000200037824 */ /* 0x000fe400078e00ff */
[----:B------:R-:W-:-:S04]  /*38f0*/  IMAD.MOV.U32 R0, RZ, RZ, c[0x0][0x22c] ;  /* 0x00008b00ff007624 */ /* 0x000fc800078e00ff */
[----:B------:R-:W-:Y:S01]  /*3900*/  IMAD R0, R0, c[0x0][0x1c0], RZ ;  /* 0x0000700000007a24 */ /* 0x000fe200078e02ff */
[C---:B---3--:R-:W-:Y:S02]  /*3910*/  IADD3 R5, R221.reuse, 0x32370b8f, RZ ;  /* 0x32370b8fdd057810 */ /* 0x048fe40007ffe0ff */
[C---:B------:R-:W-:Y:S01]  /*3920*/  IADD3 R4, R221.reuse, -0x126145ec, RZ ;  /* 0xed9eba14dd047810 */ /* 0x040fe20007ffe0ff */
[C---:B------:R-:W-:Y:S01]  /*3930*/  IMAD.SHL.U32 R249, R0.reuse, 0x10, RZ ;  /* 0x0000001000f97824 */ /* 0x040fe200078e00ff */
[C---:B------:R-:W-:Y:S01]  /*3940*/  IADD3 R5, R221.reuse, -0x56f99767, RZ ;  /* 0xa9066899dd057810 */ /* 0x040fe20007ffe0ff */
[----:B------:R-:W-:Y:S01]  /*3950*/  IMAD.SHL.U32 R215, R0, 0x8, RZ ;  /* 0x0000000800d77824 */ /* 0x000fe200078e00ff */
[----:B------:R-:W-:Y:S02]  /*3960*/  IADD3 R4, R221, 0x646e171e, RZ ;  /* 0x646e171edd047810 */ /* 0x000fe40007ffe0ff */
[C---:B------:R-:W-:Y:S02]  /*3970*/  IADD3 R252, R249.reuse, 0x20, RZ ;  /* 0x00000020f9fc7810 */ /* 0x040fe40007ffe0ff */
[----:B------:R-:W-:-:S02]  /*3980*/  IADD3 R251, R249, 0x40, RZ ;  /* 0x00000040f9fb7810 */ /* 0x000fc40007ffe0ff */
[----:B------:R-:W-:Y:S01]  /*3990*/  IADD3 R229, R221, -0x4498517b, RZ ;  /* 0xbb67ae85dde57810 */ /* 0x000fe20007ffe0ff */
[C---:B------:R-:W-:Y:S01]  /*39a0*/  IMAD.IADD R246, R215.reuse, 0x1, R252 ;  /* 0x00000001d7f67824 */ /* 0x040fe200078e02fc */
[----:B------:R-:W-:Y:S01]  /*39b0*/  LOP3.LUT R234, R234, R220, RZ, 0x3c, !PT ;  /* 0x000000dceaea7212 */ /* 0x000fe200078e3cff */
[C---:B------:R-:W-:Y:S01]  /*39c0*/  IMAD.IADD R245, R215.reuse, 0x1, R251 ;  /* 0x00000001d7f57824 */ /* 0x040fe200078e02fb */
[C---:B------:R-:W-:Y:S01]  /*39d0*/  IADD3 R233, R220.reuse, -0x61c88647, RZ ;  /* 0x9e3779b9dce97810 */ /* 0x040fe20007ffe0ff */
[C---:B------:R-:W-:Y:S01]  /*39e0*/  IMAD.IADD R5, R215.reuse, 0x1, R246 ;  /* 0x00000001d7057824 */ /* 0x040fe200078e02f6 */
[C---:B------:R-:W-:Y:S01]  /*39f0*/  IADD3 R243, R220.reuse, 0x3c6ef372, RZ ;  /* 0x3c6ef372dcf37810 */ /* 0x040fe20007ffe0ff */
[C---:B------:R-:W-:Y:S01]  /*3a00*/  IMAD.IADD R4, R215.reuse, 0x1, R245 ;  /* 0x00000001d7047824 */ /* 0x040fe200078e02f5 */
[C---:B------:R-:W-:Y:S01]  /*3a10*/  IADD3 R232, R220.reuse, -0x255992d5, RZ ;  /* 0xdaa66d2bdce87810 */ /* 0x040fe20007ffe0ff */
[C---:B------:R-:W-:Y:S01]  /*3a20*/  IMAD.IADD R225, R215.reuse, 0x1, R5 ;  /* 0x00000001d7e17824 */ /* 0x040fe200078e0205 */
[C---:B------:R-:W-:Y:S01]  /*3a30*/  IADD3 R231, R220.reuse, 0x78dde6e4, RZ ;  /* 0x78dde6e4dce77810 */ /* 0x040fe20007ffe0ff */
[C---:B------:R-:W-:Y:S01]  /*3a40*/  IMAD.IADD R223, R215.reuse, 0x1, R4 ;  /* 0x00000001d7df7824 */ /* 0x040fe200078e0204 */
[C---:B------:R-:W-:Y:S01]  /*3a50*/  IADD3 R230, R220.reuse, 0x1715609d, RZ ;  /* 0x1715609ddce67810 */ /* 0x040fe20007ffe0ff */
[C---:B------:R-:W-:Y:S01]  /*3a60*/  IMAD.IADD R224, R215.reuse, 0x1, R225 ;  /* 0x00000001d7e07824 */ /* 0x040fe200078e02e1 */
[----:B------:R-:W-:Y:S01]  /*3a70*/  IADD3 R228, R220, -0x4ab325aa, RZ ;  /* 0xb54cda56dce47810 */ /* 0x000fe20007ffe0ff */
[----:B------:R-:W-:Y:S01]  /*3a80*/  IMAD.IADD R222, R215, 0x1, R223 ;  /* 0x00000001d7de7824 */ /* 0x000fe200078e02df */
[----:B------:R-:W-:Y:S01]  /*3a90*/  IADD3 R6, R221, 0x76cf5d0a, RZ ;  /* 0x76cf5d0add067810 */ /* 0x000fe20007ffe0ff */
[C---:B------:R-:W-:Y:S01]  /*3aa0*/  IMAD.IADD R227, R215.reuse, 0x1, R224 ;  /* 0x00000001d7e37824 */ /* 0x040fe200078e02e0 */
[----:B------:R-:W-:Y:S01]  /*3ab0*/  IADD3 R220, R208, 0x20, RZ ;  /* 0x00000020d0dc7810 */ /* 0x000fe20007ffe0ff */
[----:B------:R-:W-:Y:S01]  /*3ac0*/  IMAD.IADD R226, R215, 0x1, R222 ;  /* 0x00000001d7e27824 */ /* 0x000fe200078e02de */
[----:B------:R-:W-:-:S02]  /*3ad0*/  LOP3.LUT R229, R240, R229, RZ, 0x3c, !PT ;  /* 0x000000e5f0e57212 */ /* 0x000fc400078e3cff */
.L_x_429:
[----:B------:R-:W0:Y:S01]  /*3ae0*/  LDGDEPBAR ;  /* 0x00000000000079af */ /* 0x000e220000000000 */
[----:B------:R-:W-:Y:S01]  /*3af0*/  IMAD.IADD R0, R186, 0x1, R178 ;  /* 0x00000001ba007824 */ /* 0x000fe200078e02b2 */
[----:B-----5:R-:W-:Y:S01]  /*3b00*/  FSETP.NEU.FTZ.AND P0, PT, R213, -INF , PT ;  /* 0xff800000d500780b */ /* 0x020fe20003f1d000 */
[----:B------:R-:W-:Y:S01]  /*3b10*/  IMAD.SHL.U32 R188, R247, 0x20, RZ ;  /* 0x00000020f7bc7824 */ /* 0x000fe200078e00ff */
[----:B------:R-:W-:Y:S01]  /*3b20*/  ULDC.U8 UR4, c[0x0][0x2d8] ;  /* 0x0000b60000047ab9 */ /* 0x000fe20000000000 */
[----:B------:R-:W-:Y:S04]  /*3b30*/  DEPBAR.LE SB0, 0x0 ;  /* 0x000080000000791a */ /* 0x000fe80000000000 */
[----:B------:R-:W-:Y:S08]  /*3b40*/  BAR.SYNC.DEFER_BLOCKING 0x0 ;  /* 0x0000000000007b1d */ /* 0x000ff00000010000 */
[----:B------:R-:W-:Y:S08]  /*3b50*/  LDSM.16.M88.4 R32, [R178] ;  /* 0x00000000b220783b */ /* 0x000ff00000000200 */
[----:B------:R-:W1:Y:S08]  /*3b60*/  LDSM.16.M88.4 R16, [R176+0x9000] ;  /* 0x00900000b010783b */ /* 0x000e700000000200 */
[----:B------:R-:W2:Y:S08]  /*3b70*/  LDSM.16.M88.4 R28, [R178+0x800] ;  /* 0x00080000b21c783b */ /* 0x000eb00000000200 */
[----:B------:R-:W3:Y:S08]  /*3b80*/  LDSM.16.M88.4 R132, [R176+0x9400] ;  /* 0x00940000b084783b */ /* 0x000ef00000000200 */
[----:B------:R-:W-:Y:S08]  /*3b90*/  LDSM.16.M88.4 R136, [R0] ;  /* 0x000000000088783b */ /* 0x000ff00000000200 */
[----:B------:R-:W4:Y:S01]  /*3ba0*/  LDSM.16.M88.4 R140, [R177+0x9000] ;  /* 0x00900000b18c783b */ /* 0x000f220000000200 */
[-C--:B-1----:R-:W-:Y:S07]  /*3bb0*/  HMMA.16816.F32 R4, R32, R16.reuse, RZ ;  /* 0x000000102004723c */ /* 0x082fee00000018ff */
[----:B------:R-:W1:Y:S01]  /*3bc0*/  LDSM.16.M88.4 R144, [R0+0x800] ;  /* 0x000800000090783b */ /* 0x000e620000000200 */
[C---:B--2---:R-:W-:Y:S07]  /*3bd0*/  HMMA.16816.F32 R8, R28.reuse, R16, RZ ;  /* 0x000000101c08723c */ /* 0x044fee00000018ff */
[----:B------:R-:W2:Y:S01]  /*3be0*/  LDSM.16.M88.4 R148, [R177+0x9400] ;  /* 0x00940000b194783b */ /* 0x000ea20000000200 */
[-C--:B------:R-:W-:Y:S07]  /*3bf0*/  HMMA.16816.F32 R12, R28, R18.reuse, RZ ;  /* 0x000000121c0c723c */ /* 0x080fee00000018ff */
[----:B------:R-:W-:Y:S01]  /*3c00*/  LDSM.16.M88.4 R152, [R178+0x1000] ;  /* 0x00100000b298783b */ /* 0x000fe20000000200 */
[C---:B------:R-:W-:Y:S07]  /*3c10*/  HMMA.16816.F32 R16, R32.reuse, R18, RZ ;  /* 0x000000122010723c */ /* 0x040fee00000018ff */
[----:B------:R-:W1:Y:S01]  /*3c20*/  LDSM.16.M88.4 R156, [R176+0xb000] ;  /* 0x00b00000b09c783b */ /* 0x000e620000000200 */
[-C--:B---3--:R-:W-:Y:S07]  /*3c30*/  HMMA.16816.F32 R20, R32, R132.reuse, RZ ;  /* 0x000000842014723c */ /* 0x088fee00000018ff */
[----:B------:R-:W3:Y:S01]  /*3c40*/  LDSM.16.M88.4 R160, [R178+0x1800] ;  /* 0x00180000b2a0783b */ /* 0x000ee20000000200 */
[C---:B------:R-:W-:Y:S07]  /*3c50*/  HMMA.16816.F32 R24, R28.reuse, R132, RZ ;  /* 0x000000841c18723c */ /* 0x040fee00000018ff */
[----:B------:R-:W-:Y:S01]  /*3c60*/  LDSM.16.M88.4 R164, [R0+0x1000] ;  /* 0x0010000000a4783b */ /* 0x000fe20000000200 */
[-C--:B------:R-:W-:Y:S07]  /*3c70*/  HMMA.16816.F32 R28, R28, R134.reuse, RZ ;  /* 0x000000861c1c723c */ /* 0x080fee00000018ff */
[----:B------:R-:W-:Y:S01]  /*3c80*/  LDSM.16.M88.4 R168, [R177+0xb000] ;  /* 0x00b00000b1a8783b */ /* 0x000fe20000000200 */
[----:B------:R-:W-:Y:S07]  /*3c90*/  HMMA.16816.F32 R32, R32, R134, RZ ;  /* 0x000000862020723c */ /* 0x000fee00000018ff */
[----:B------:R-:W3:Y:S01]  /*3ca0*/  LDSM.16.M88.4 R132, [R176+0xb400] ;  /* 0x00b40000b084783b */ /* 0x000ee20000000200 */
[-C--:B----4-:R-:W-:Y:S07]  /*3cb0*/  HMMA.16816.F32 R4, R136, R140.reuse, R4 ;  /* 0x0000008c8804723c */ /* 0x090fee0000001804 */
[----:B------:R-:W4:Y:S01]  /*3cc0*/  LDSM.16.M88.4 R172, [R0+0x1800] ;  /* 0x0018000000ac783b */ /* 0x000f220000000200 */
[C---:B-1----:R-:W-:Y:S08]  /*3cd0*/  HMMA.16816.F32 R8, R144.reuse, R140, R8 ;  /* 0x0000008c9008723c */ /* 0x042ff00000001808 */
[-C--:B------:R-:W-:Y:S08]  /*3ce0*/  HMMA.16816.F32 R12, R144, R142.reuse, R12 ;  /* 0x0000008e900c723c */ /* 0x080ff0000000180c */
[C---:B------:R-:W-:Y:S01]  /*3cf0*/  HMMA.16816.F32 R16, R136.reuse, R142, R16 ;  /* 0x0000008e8810723c */ /* 0x040fe20000001810 */
[----:B------:R-:W-:Y:S07]  /*3d00*/  LDSM.16.M88.4 R140, [R176+0xd000] ;  /* 0x00d00000b08c783b */ /* 0x000fee0000000200 */
[-C--:B--2---:R-:W-:Y:S08]  /*3d10*/  HMMA.16816.F32 R20, R136, R148.reuse, R20 ;  /* 0x000000948814723c */ /* 0x084ff00000001814 */
[C---:B------:R-:W-:Y:S08]  /*3d20*/  HMMA.16816.F32 R24, R144.reuse, R148, R24 ;  /* 0x000000949018723c */ /* 0x040ff00000001818 */
[-C--:B------:R-:W-:Y:S01]  /*3d30*/  HMMA.16816.F32 R28, R144, R150.reuse, R28 ;  /* 0x00000096901c723c */ /* 0x080fe2000000181c */
[----:B------:R-:W-:Y:S07]  /*3d40*/  LDSM.16.M88.4 R144, [R178+0x2800] ;  /* 0x00280000b290783b */ /* 0x000fee0000000200 */
[----:B------:R-:W-:Y:S01]  /*3d50*/  HMMA.16816.F32 R32, R136, R150, R32 ;  /* 0x000000968820723c */ /* 0x000fe20000001820 */
[----:B------:R-:W1:Y:S07]  /*3d60*/  LDSM.16.M88.4 R136, [R177+0xb400] ;  /* 0x00b40000b188783b */ /* 0x000e6e0000000200 */
[-C--:B------:R-:W-:Y:S01]  /*3d70*/  HMMA.16816.F32 R4, R152, R156.reuse, R4 ;  /* 0x0000009c9804723c */ /* 0x080fe20000001804 */
[----:B------:R-:W-:Y:S07]  /*3d80*/  LDSM.16.M88.4 R148, [R176+0xd400] ;  /* 0x00d40000b094783b */ /* 0x000fee0000000200 */
[C---:B---3--:R-:W-:Y:S08]  /*3d90*/  HMMA.16816.F32 R8, R160.reuse, R156, R8 ;  /* 0x0000009ca008723c */ /* 0x048ff00000001808 */
[-C--:B------:R-:W-:Y:S08]  /*3da0*/  HMMA.16816.F32 R12, R160, R158.reuse, R12 ;  /* 0x0000009ea00c723c */ /* 0x080ff0000000180c */
[C---:B------:R-:W-:Y:S01]  /*3db0*/  HMMA.16816.F32 R16, R152.reuse, R158, R16 ;  /* 0x0000009e9810723c */ /* 0x040fe20000001810 */
[----:B------:R-:W-:Y:S07]  /*3dc0*/  LDSM.16.M88.4 R156, [R177+0xd000] ;  /* 0x00d00000b19c783b */ /* 0x000fee0000000200 */
[-C--:B------:R-:W-:Y:S08]  /*3dd0*/  HMMA.16816.F32 R20, R152, R132.reuse, R20 ;  /* 0x000000849814723c */ /* 0x080ff00000001814 */
[C---:B------:R-:W-:Y:S08]  /*3de0*/  HMMA.16816.F32 R24, R160.reuse, R132, R24 ;  /* 0x00000084a018723c */ /* 0x040ff00000001818 */
[-C--:B------:R-:W-:Y:S07]  /*3df0*/  HMMA.16816.F32 R28, R160, R134.reuse, R28 ;  /* 0x00000086a01c723c */ /* 0x080fee000000181c */
[----:B------:R-:W-:Y:S01]  /*3e00*/  IADD3 R163, R221, 0x76cf5d0a, RZ ;  /* 0x76cf5d0adda37810 */ /* 0x000fe20007ffe0ff */
[----:B------:R-:W-:Y:S01]  /*3e10*/  HMMA.16816.F32 R32, R152, R134, R32 ;  /* 0x000000869820723c */ /* 0x000fe20000001820 */
[----:B------:R-:W2:Y:S07]  /*3e20*/  LDSM.16.M88.4 R132, [R178+0x2000] ;  /* 0x00200000b284783b */ /* 0x000eae0000000200 */
[-C--:B------:R-:W-:Y:S01]  /*3e30*/  HMMA.16816.F32 R4, R164, R168.reuse, R4 ;  /* 0x000000a8a404723c */ /* 0x080fe20000001804 */
[----:B------:R-:W3:Y:S07]  /*3e40*/  LDSM.16.M88.4 R152, [R0+0x2000] ;  /* 0x002000000098783b */ /* 0x000eee0000000200 */
[C---:B----4-:R-:W-:Y:S08]  /*3e50*/  HMMA.16816.F32 R8, R172.reuse, R168, R8 ;  /* 0x000000a8ac08723c */ /* 0x050ff00000001808 */
[-C--:B------:R-:W-:Y:S08]  /*3e60*/  HMMA.16816.F32 R12, R172, R170.reuse, R12 ;  /* 0x000000aaac0c723c */ /* 0x080ff0000000180c */
[C---:B------:R-:W-:Y:S08]  /*3e70*/  HMMA.16816.F32 R16, R164.reuse, R170, R16 ;  /* 0x000000aaa410723c */ /* 0x040ff00000001810 */
[-C--:B-1----:R-:W-:Y:S08]  /*3e80*/  HMMA.16816.F32 R20, R164, R136.reuse, R20 ;  /* 0x00000088a414723c */ /* 0x082ff00000001814 */
[C---:B------:R-:W-:Y:S07]  /*3e90*/  HMMA.16816.F32 R24, R172.reuse, R136, R24 ;  /* 0x00000088ac18723c */ /* 0x040fee0000001818 */
[----:B------:R-:W-:Y:S01]  /*3ea0*/  IMAD.SHL.U32 R137, R193, 0x40, RZ ;  /* 0x00000040c1897824 */ /* 0x000fe200078e00ff */
[-C--:B------:R-:W-:Y:S01]  /*3eb0*/  HMMA.16816.F32 R28, R172, R138.reuse, R28 ;  /* 0x0000008aac1c723c */ /* 0x080fe2000000181c */
[----:B------:R-:W-:Y:S03]  /*3ec0*/  IMAD.SHL.U32 R136, R218, 0x80, RZ ;  /* 0x00000080da887824 */ /* 0x000fe600078e00ff */
[----:B------:R-:W-:Y:S02]  /*3ed0*/  ISETP.GE.AND P6, PT, R137, R244, PT ;  /* 0x000000f48900720c */ /* 0x000fe40003fc6270 */
[----:B------:R-:W-:Y:S02]  /*3ee0*/  IADD3 R136, R136, 0x80, RZ ;  /* 0x0000008088887810 */ /* 0x000fe40007ffe0ff */
[----:B------:R-:W-:Y:S02]  /*3ef0*/  HMMA.16816.F32 R32, R164, R138, R32 ;  /* 0x0000008aa420723c */ /* 0x000fe40000001820 */
[----:B------:R-:W-:Y:S02]  /*3f00*/  ISETP.LT.AND P6, PT, R136, R200, P6 ;  /* 0x000000c88800720c */ /* 0x000fe400037c1270 */
[----:B------:R-:W-:Y:S03]  /*3f10*/  IMAD R136, R193, 0x4, R250 ;  /* 0x00000004c1887824 */ /* 0x000fe600078e02fa */
[C---:B------:R-:W-:Y:S01]  /*3f20*/  IADD3 R165, R221.reuse, 0x32370b8f, RZ ;  /* 0x32370b8fdda57810 */ /* 0x040fe20007ffe0ff */
[-C--:B--2---:R-:W-:Y:S01]  /*3f30*/  HMMA.16816.F32 R4, R132, R140.reuse, R4 ;  /* 0x0000008c8404723c */ /* 0x084fe20000001804 */
[----:B------:R-:W-:Y:S03]  /*3f40*/  IADD3 R164, R221, -0x126145ec, RZ ;  /* 0xed9eba14dda47810 */ /* 0x000fe60007ffe0ff */
[----:B------:R-:W-:Y:S03]  /*3f50*/  IMAD R138, R218, 0x4, R247 ;  /* 0x00000004da8a7824 */ /* 0x000fe600078e02f7 */
[----:B------:R-:W1:Y:S01]  /*3f60*/  @!P6 S2R R139, SR_TID.X ;  /* 0x00000000008be919 */ /* 0x000e620000002100 */
[C---:B------:R-:W-:Y:S01]  /*3f70*/  HMMA.16816.F32 R8, R144.reuse, R140, R8 ;  /* 0x0000008c9008723c */ /* 0x040fe20000001808 */
[----:B------:R-:W-:Y:S06]  /*3f80*/  LOP3.LUT R138, R241, R221, R138, 0x96, !PT ;  /* 0x000000ddf18a7212 */ /* 0x000fec00078e968a */
[----:B------:R-:W-:Y:S01]  /*3f90*/  FMUL.FTZ R140, R213, 1.4426950216293334961 ;  /* 0x3fb8aa3bd58c7820 */ /* 0x000fe20000410000 */
[-C--:B------:R-:W-:Y:S08]  /*3fa0*/  HMMA.16816.F32 R12, R144, R142.reuse, R12 ;  /* 0x0000008e900c723c */ /* 0x080ff0000000180c */
[C---:B------:R-:W-:Y:S01]  /*3fb0*/  HMMA.16816.F32 R16, R132.reuse, R142, R16 ;  /* 0x0000008e8410723c */ /* 0x040fe20000001810 */
[----:B-1----:R-:W-:Y:S07]  /*3fc0*/  @!P6 IMAD.SHL.U32 R139, R139, 0x2, RZ ;  /* 0x000000028b8be824 */ /* 0x002fee00078e00ff */
[-C--:B------:R-:W-:Y:S01]  /*3fd0*/  HMMA.16816.F32 R20, R132, R148.reuse, R20 ;  /* 0x000000948414723c */ /* 0x080fe20000001814 */
[C---:B------:R-:W-:Y:S07]  /*3fe0*/  IMAD.WIDE.U32 R142, R136.reuse, -0x326172a9, RZ ;  /* 0xcd9e8d57888e7825 */ /* 0x040fee00078e00ff */
[C---:B------:R-:W-:Y:S08]  /*3ff0*/  HMMA.16816.F32 R24, R144.reuse, R148, R24 ;  /* 0x000000949018723c */ /* 0x040ff00000001818 */
[-C--:B------:R-:W-:Y:S07]  /*4000*/  HMMA.16816.F32 R28, R144, R150.reuse, R28 ;  /* 0x00000096901c723c */ /* 0x080fee000000181c */
[-C--:B------:R-:W-:Y:S01]  /*4010*/  LOP3.LUT R146, R143, R234.reuse, RZ, 0x3c, !PT ;  /* 0x000000ea8f927212 */ /* 0x080fe200078e3cff */
[----:B------:R-:W-:Y:S01]  /*4020*/  HMMA.16816.F32 R32, R132, R150, R32 ;  /* 0x000000968420723c */ /* 0x000fe20000001820 */
[----:B------:R-:W-:Y:S01]  /*4030*/  IADD3 R144, R136, 0x2, RZ ;  /* 0x0000000288907810 */ /* 0x000fe20007ffe0ff */
[----:B------:R1:W2:Y:S02]  /*4040*/  LDSM.16.M88.4 R132, [R0+0x2800] ;  /* 0x002800000084783b */ /* 0x0002a40000000200 */
[----:B------:R-:W-:Y:S02]  /*4050*/  FMUL.FTZ R136, R214, 1.4426950216293334961 ;  /* 0x3fb8aa3bd6887820 */ /* 0x000fe40000410000 */
[----:B------:R-:W-:Y:S02]  /*4060*/  IMAD.WIDE.U32 R144, R144, -0x326172a9, RZ ;  /* 0xcd9e8d5790907825 */ /* 0x000fe400078e00ff */
[-C--:B---3--:R-:W-:Y:S04]  /*4070*/  HMMA.16816.F32 R4, R152, R156.reuse, R4 ;  /* 0x0000009c9804723c */ /* 0x088fe80000001804 */
[----:B------:R-:W-:Y:S02]  /*4080*/  LOP3.LUT R145, R145, R234, RZ, 0x3c, !PT ;  /* 0x000000ea91917212 */ /* 0x000fe400078e3cff */
[----:B-1----:R-:W-:Y:S06]  /*4090*/  @!P6 IADD3 R0, -R238, 0x1, R210 ;  /* 0x00000001ee00e810 */ /* 0x002fec0007ffe1d2 */
[----:B------:R-:W-:Y:S02]  /*40a0*/  @!P6 IADD3 R137, R137, R0, R200 ;  /* 0x000000008989e210 */ /* 0x000fe40007ffe0c8 */
[----:B------:R-:W-:Y:S01]  /*40b0*/  @!P6 LOP3.LUT R0, R188, 0x6, R139, 0xf8, !PT ;  /* 0x00000006bc00e812 */ /* 0x000fe200078ef88b */
[----:B------:R-:W-:Y:S01]  /*40c0*/  IMAD.WIDE.U32 R138, R138, -0x326172a9, RZ ;  /* 0xcd9e8d578a8a7825 */ /* 0x000fe200078e00ff */
[----:B------:R-:W-:Y:S03]  /*40d0*/  @!P6 IMNMX R141, R137, R200, PT ;  /* 0x000000c8898de217 */ /* 0x000fe60003800200 */
[----:B------:R-:W-:Y:S01]  /*40e0*/  @!P6 IMAD R0, R218, 0x80, R0 ;  /* 0x00000080da00e824 */ /* 0x000fe200078e0200 */
[C-C-:B------:R-:W-:Y:S01]  /*40f0*/  LOP3.LUT R160, R139.reuse, R144, R233.reuse, 0x96, !PT ;  /* 0x000000908ba07212 */ /* 0x140fe200078e96e9 */
[----:B------:R-:W-:Y:S01]  /*4100*/  FMUL.FTZ R144, R212, 1.4426950216293334961 ;  /* 0x3fb8aa3bd4907820 */ /* 0x000fe20000410000 */
[----:B------:R-:W-:Y:S02]  /*4110*/  LOP3.LUT R150, R139, R142, R233, 0x96, !PT ;  /* 0x0000008e8b967212 */ /* 0x000fe400078e96e9 */
[----:B------:R-:W-:Y:S01]  /*4120*/  LOP3.LUT R148, R138, R243, RZ, 0x3c, !PT ;  /* 0x000000f38a947212 */ /* 0x000fe200078e3cff */
[----:B------:R-:W-:Y:S01]  /*4130*/  IMAD.WIDE.U32 R160, R160, -0x2daee0ad, RZ ;  /* 0xd2511f53a0a07825 */ /* 0x000fe200078e00ff */
[CC--:B------:R-:W-:Y:S01]  /*4140*/  @!P6 ISETP.GE.AND P1, PT, R0.reuse, R141.reuse, PT ;  /* 0x0000008d0000e20c */ /* 0x0c0fe20003f26270 */
[C---:B--2---:R-:W-:Y:S01]  /*4150*/  HMMA.16816.F32 R8, R132.reuse, R156, R8 ;  /* 0x0000009c8408723c */ /* 0x044fe20000001808 */
[----:B------:R-:W-:Y:S01]  /*4160*/  @!P6 IADD3 R143, R0, 0x1, RZ ;  /* 0x00000001008fe810 */ /* 0x000fe20007ffe0ff */
[----:B------:R-:W-:Y:S01]  /*4170*/  IMAD.WIDE.U32 R150, R150, -0x2daee0ad, RZ ;  /* 0xd2511f5396967825 */ /* 0x000fe200078e00ff */
[----:B------:R-:W-:Y:S02]  /*4180*/  @!P6 FSEL R4, R4, -INF , !P1 ;  /* 0xff8000000404e808 */ /* 0x000fe40004800000 */
[----:B------:R-:W-:Y:S01]  /*4190*/  @!P6 ISETP.GE.AND P1, PT, R143, R141, PT ;  /* 0x0000008d8f00e20c */ /* 0x000fe20003f26270 */
[----:B------:R-:W-:Y:S01]  /*41a0*/  FMUL.FTZ R138, R211, 1.4426950216293334961 ;  /* 0x3fb8aa3bd38a7820 */ /* 0x000fe20000410000 */
[----:B------:R-:W-:Y:S01]  /*41b0*/  FSEL R142, R140, RZ, P0 ;  /* 0x000000ff8c8e7208 */ /* 0x000fe20000000000 */
[-C--:B------:R-:W-:Y:S01]  /*41c0*/  HMMA.16816.F32 R12, R132, R158.reuse, R12 ;  /* 0x0000009e840c723c */ /* 0x080fe2000000180c */
[----:B------:R-:W-:Y:S02]  /*41d0*/  @!P6 FSEL R5, R5, -INF , !P1 ;  /* 0xff8000000505e808 */ /* 0x000fe40004800000 */
[----:B------:R-:W-:Y:S01]  /*41e0*/  FSETP.NEU.FTZ.AND P0, PT, R214, -INF , PT ;  /* 0xff800000d600780b */ /* 0x000fe20003f1d000 */
[--C-:B------:R-:W-:Y:S01]  /*41f0*/  FFMA.FTZ R4, R4, c[0x0][0x23c], -R142.reuse ;  /* 0x00008f0004047a23 */ /* 0x100fe2000001088e */
[----:B------:R-:W-:Y:S02]  /*4200*/  @!P6 IADD3 R140, R137, 0x8, RZ ;  /* 0x00000008898ce810 */ /* 0x000fe40007ffe0ff */
[----:B------:R-:W-:Y:S01]  /*4210*/  FSEL R139, R136, RZ, P0 ;  /* 0x000000ff888b7208 */ /* 0x000fe20000000000 */
[----:B------:R-:W-:Y:S01]  /*4220*/  FFMA.FTZ R136, R5, c[0x0][0x23c], -R142 ;  /* 0x00008f0005887a23 */ /* 0x000fe2000001088e */
[----:B------:R-:W-:Y:S01]  /*4230*/  @!P6 IMNMX R140, R140, R200, PT ;  /* 0x000000c88c8ce217 */ /* 0x000fe20003800200 */
[C---:B------:R-:W-:Y:S01]  /*4240*/  HMMA.16816.F32 R16, R152.reuse, R158, R16 ;  /* 0x0000009e9810723c */ /* 0x040fe20000001810 */
[----:B------:R1:W-:Y:S02]  /*4250*/  MUFU.EX2 R170, R4 ;  /* 0x0000000400aa7308 */ /* 0x0003e40000000800 */
[-C--:B------:R-:W-:Y:S02]  /*4260*/  @!P6 ISETP.GE.AND P1, PT, R0, R140.reuse, PT ;  /* 0x0000008c0000e20c */ /* 0x080fe40003f26270 */
[----:B------:R-:W-:Y:S02]  /*4270*/  @!P6 ISETP.GE.AND P0, PT, R143, R140, PT ;  /* 0x0000008c8f00e20c */ /* 0x000fe40003f06270 */
[----:B------:R-:W-:Y:S02]  /*4280*/  @!P6 FSEL R6, R6, -INF , !P1 ;  /* 0xff8000000606e808 */ /* 0x000fe40004800000 */
[----:B------:R-:W-:Y:S02]  /*4290*/  @!P6 FSEL R7, R7, -INF , !P0 ;  /* 0xff8000000707e808 */ /* 0x000fe40004000000 */
[----:B------:R-:W-:Y:S01]  /*42a0*/  FSETP.NEU.FTZ.AND P0, PT, R211, -INF , PT ;  /* 0xff800000d300780b */ /* 0x000fe20003f1d000 */
[----:B------:R2:W3:Y:S01]  /*42b0*/  MUFU.EX2 R169, R136 ;  /* 0x0000008800a97308 */ /* 0x0004e20000000800 */
[--C-:B------:R-:W-:Y:S02]  /*42c0*/  FFMA.FTZ R6, R6, c[0x0][0x23c], -R139.reuse ;  /* 0x00008f0006067a23 */ /* 0x100fe4000001088b */
[----:B------:R-:W-:Y:S01]  /*42d0*/  FSEL R138, R138, RZ, P0 ;  /* 0x000000ff8a8a7208 */ /* 0x000fe20000000000 */
[----:B------:R-:W-:Y:S01]  /*42e0*/  FFMA.FTZ R7, R7, c[0x0][0x23c], -R139 ;  /* 0x00008f0007077a23 */ /* 0x000fe2000001088b */
[----:B------:R-:W-:Y:S05]  /*42f0*/  FSETP.NEU.FTZ.AND P0, PT, R212, -INF , PT ;  /* 0xff800000d400780b */ /* 0x000fea0003f1d000 */
[----:B------:R-:W4:Y:S01]  /*4300*/  MUFU.EX2 R168, R6 ;  /* 0x0000000600a87308 */ /* 0x000f220000000800 */
[----:B-1----:R-:W-:Y:S01]  /*4310*/  IMAD.WIDE.U32 R4, R146, -0x2daee0ad, RZ ;  /* 0xd2511f5392047825 */ /* 0x002fe200078e00ff */
[----:B------:R-:W-:Y:S04]  /*4320*/  @!P6 IADD3 R146, R137, 0x28, RZ ;  /* 0x000000288992e810 */ /* 0x000fe80007ffe0ff */
[----:B------:R-:W-:Y:S02]  /*4330*/  LOP3.LUT R147, R229, R5, RZ, 0x3c, !PT ;  /* 0x00000005e5937212 */ /* 0x000fe400078e3cff */
[--C-:B------:R-:W-:Y:S02]  /*4340*/  LOP3.LUT R162, R151, R4, R163.reuse, 0x96, !PT ;  /* 0x0000000497a27212 */ /* 0x100fe400078e96a3 */
[----:B------:R1:W1:Y:S01]  /*4350*/  MUFU.EX2 R175, R7 ;  /* 0x0000000700af7308 */ /* 0x0002620000000800 */
[----:B------:R-:W-:Y:S01]  /*4360*/  IMAD.WIDE.U32 R4, R145, -0x2daee0ad, RZ ;  /* 0xd2511f5391047825 */ /* 0x000fe200078e00ff */
[----:B--2---:R-:W-:Y:S02]  /*4370*/  @!P6 IADD3 R136, R137, 0x20, RZ ;  /* 0x000000208988e810 */ /* 0x004fe40007ffe0ff */
[----:B------:R-:W-:Y:S02]  /*4380*/  FSEL R137, R144, RZ, P0 ;  /* 0x000000ff90897208 */ /* 0x000fe40000000000 */
[----:B------:R-:W-:Y:S02]  /*4390*/  @!P6 IMNMX R136, R136, R200, PT ;  /* 0x000000c88888e217 */ /* 0x000fe40003800200 */
[----:B------:R-:W-:Y:S02]  /*43a0*/  LOP3.LUT R149, R229, R5, RZ, 0x3c, !PT ;  /* 0x00000005e5957212 */ /* 0x000fe400078e3cff */
[----:B------:R-:W-:Y:S02]  /*43b0*/  @!P6 ISETP.GE.AND P1, PT, R0, R136, PT ;  /* 0x000000880000e20c */ /* 0x000fe40003f26270 */
[----:B------:R-:W-:Y:S01]  /*43c0*/  LOP3.LUT R156, R161, R4, R163, 0x96, !PT ;  /* 0x00000004a19c7212 */ /* 0x000fe200078e96a3 */
[----:B------:R-:W-:Y:S01]  /*43d0*/  IMAD.WIDE.U32 R162, R162, -0x326172a9, RZ ;  /* 0xcd9e8d57a2a27825 */ /* 0x000fe200078e00ff */
[----:B------:R-:W-:Y:S02]  /*43e0*/  @!P6 FSEL R8, R8, -INF , !P1 ;  /* 0xff8000000808e808 */ /* 0x000fe40004800000 */
[----:B------:R-:W-:Y:S01]  /*43f0*/  @!P6 ISETP.GE.AND P1, PT, R143, R136, PT ;  /* 0x000000888f00e20c */ /* 0x000fe20003f26270 */
[----:B------:R-:W-:Y:S03]  /*4400*/  IMAD.WIDE.U32 R156, R156, -0x326172a9, RZ ;  /* 0xcd9e8d579c9c7825 */ /* 0x000fe600078e00ff */
[----:B------:R-:W-:Y:S01]  /*4410*/  @!P6 FSEL R9, R9, -INF , !P1 ;  /* 0xff8000000909e808 */ /* 0x000fe20004800000 */
[--C-:B------:R-:W-:Y:S01]  /*4420*/  FFMA.FTZ R145, R8, c[0x0][0x23c], -R138.reuse ;  /* 0x00008f0008917a23 */ /* 0x100fe2000001088a */
[----:B------:R-:W-:Y:S01]  /*4430*/  @!P6 IMNMX R8, R146, R200, PT ;  /* 0x000000c89208e217 */ /* 0x000fe20003800200 */
[----:B-1----:R-:W1:Y:S01]  /*4440*/  LDSM.16.M88.4 R4, [R177+0xd400] ;  /* 0x00d40000b104783b */ /* 0x002e620000000200 */
[----:B------:R-:W-:Y:S01]  /*4450*/  IMAD.WIDE.U32 R146, R147, -0x326172a9, RZ ;  /* 0xcd9e8d5793927825 */ /* 0x000fe200078e00ff */
[----:B------:R2:W-:Y:S01]  /*4460*/  MUFU.EX2 R190, R145 ;  /* 0x0000009100be7308 */ /* 0x0005e20000000800 */
[----:B------:R-:W-:Y:S02]  /*4470*/  @!P6 ISETP.GE.AND P0, PT, R0, R8, PT ;  /* 0x000000080000e20c */ /* 0x000fe40003f06270 */
[----:B------:R-:W-:Y:S01]  /*4480*/  FFMA.FTZ R9, R9, c[0x0][0x23c], -R138 ;  /* 0x00008f0009097a23 */ /* 0x000fe2000001088a */
[----:B------:R-:W-:Y:S02]  /*4490*/  LOP3.LUT R147, R148, R147, RZ, 0x3c, !PT ;  /* 0x0000009394937212 */ /* 0x000fe400078e3cff */
[----:B------:R-:W-:Y:S02]  /*44a0*/  @!P6 FSEL R10, R10, -INF , !P0 ;  /* 0xff8000000a0ae808 */ /* 0x000fe40004000000 */
[----:B------:R-:W-:Y:S02]  /*44b0*/  LOP3.LUT R146, R163, R146, R232, 0x96, !PT ;  /* 0x00000092a3927212 */ /* 0x000fe400078e96e8 */
[-C--:B------:R-:W-:Y:S01]  /*44c0*/  @!P6 ISETP.GE.AND P0, PT, R143, R8.reuse, PT ;  /* 0x000000088f00e20c */ /* 0x080fe20003f06270 */
[----:B------:R3:W1:Y:S01]  /*44d0*/  MUFU.EX2 R188, R9 ;  /* 0x0000000900bc7308 */ /* 0x0006620000000800 */
[--C-:B------:R-:W-:Y:S01]  /*44e0*/  FFMA.FTZ R143, R10, c[0x0][0x23c], -R137.reuse ;  /* 0x00008f000a8f7a23 */ /* 0x100fe20000010889 */
[----:B------:R-:W-:Y:S02]  /*44f0*/  @!P6 IADD3 R10, R0, 0x9, RZ ;  /* 0x00000009000ae810 */ /* 0x000fe40007ffe0ff */
[----:B------:R-:W-:Y:S02]  /*4500*/  @!P6 FSEL R11, R11, -INF , !P0 ;  /* 0xff8000000b0be808 */ /* 0x000fe40004000000 */
[C---:B------:R-:W-:Y:S02]  /*4510*/  @!P6 ISETP.GE.AND P4, PT, R10.reuse, R8, PT ;  /* 0x000000080a00e20c */ /* 0x040fe40003f86270 */
[C---:B------:R-:W-:Y:S01]  /*4520*/  @!P6 ISETP.GE.AND P0, PT, R10.reuse, R136, PT ;  /* 0x000000880a00e20c */ /* 0x040fe20003f06270 */
[--C-:B------:R-:W-:Y:S01]  /*4530*/  FFMA.FTZ R11, R11, c[0x0][0x23c], -R137.reuse ;  /* 0x00008f000b0b7a23 */ /* 0x100fe20000010889 */
[----:B------:R-:W-:Y:S01]  /*4540*/  @!P6 FSEL R15, R15, -INF , !P4 ;  /* 0xff8000000f0fe808 */ /* 0x000fe20006000000 */
[----:B------:R-:W-:Y:S01]  /*4550*/  MUFU.EX2 R191, R143 ;  /* 0x0000008f00bf7308 */ /* 0x000fe20000000800 */
[----:B------:R-:W-:Y:S01]  /*4560*/  @!P6 FSEL R13, R13, -INF , !P0 ;  /* 0xff8000000d0de808 */ /* 0x000fe20004000000 */
[----:B--2---:R-:W-:Y:S01]  /*4570*/  IMAD.WIDE.U32 R144, R149, -0x326172a9, RZ ;  /* 0xcd9e8d5795907825 */ /* 0x004fe200078e00ff */
[----:B------:R-:W-:Y:S02]  /*4580*/  @!P6 ISETP.GE.AND P0, PT, R10, R140, PT ;  /* 0x0000008c0a00e20c */ /* 0x000fe40003f06270 */
[----:B------:R-:W-:Y:S01]  /*4590*/  IADD3 R149, R221, -0x56f99767, RZ ;  /* 0xa9066899dd957810 */ /* 0x000fe20007ffe0ff */
[----:B------:R-:W-:Y:S01]  /*45a0*/  FFMA.FTZ R13, R13, c[0x0][0x23c], -R138 ;  /* 0x00008f000d0d7a23 */ /* 0x000fe2000001088a */
[----:B------:R-:W-:Y:S01]  /*45b0*/  LOP3.LUT R148, R148, R145, RZ, 0x3c, !PT ;  /* 0x0000009194947212 */ /* 0x000fe200078e3cff */
[----:B------:R-:W-:Y:S01]  /*45c0*/  FFMA.FTZ R15, R15, c[0x0][0x23c], -R137 ;  /* 0x00008f000f0f7a23 */ /* 0x000fe20000010889 */
[----:B------:R-:W-:Y:S01]  /*45d0*/  @!P6 FSEL R19, R19, -INF , !P0 ;  /* 0xff8000001313e808 */ /* 0x000fe20004000000 */
[----:B------:R2:W2:Y:S01]  /*45e0*/  MUFU.EX2 R189, R11 ;  /* 0x0000000b00bd7308 */ /* 0x0004a20000000800 */
[----:B------:R-:W-:Y:S02]  /*45f0*/  LOP3.LUT R144, R157, R144, R232, 0x96, !PT ;  /* 0x000000909d907212 */ /* 0x000fe400078e96e8 */
[----:B---3--:R-:W-:Y:S01]  /*4600*/  @!P6 IADD3 R9, R0, 0x8, RZ ;  /* 0x000000080009e810 */ /* 0x008fe20007ffe0ff */
[----:B------:R-:W-:Y:S01]  /*4610*/  FFMA.FTZ R19, R19, c[0x0][0x23c], -R139 ;  /* 0x00008f0013137a23 */ /* 0x000fe2000001088b */
[-C--:B-1----:R-:W-:Y:S02]  /*4620*/  HMMA.16816.F32 R20, R152, R4.reuse, R20 ;  /* 0x000000049814723c */ /* 0x082fe40000001814 */
[C---:B------:R-:W-:Y:S02]  /*4630*/  @!P6 ISETP.GE.AND P5, PT, R9.reuse, R8, PT ;  /* 0x000000080900e20c */ /* 0x040fe40003fa6270 */
[CC--:B------:R-:W-:Y:S01]  /*4640*/  @!P6 ISETP.GE.AND P1, PT, R9.reuse, R141.reuse, PT ;  /* 0x0000008d0900e20c */ /* 0x0c0fe20003f26270 */
[----:B------:R-:W-:Y:S01]  /*4650*/  MUFU.EX2 R173, R15 ;  /* 0x0000000f00ad7308 */ /* 0x000fe20000000800 */
[----:B------:R-:W-:Y:S02]  /*4660*/  @!P6 FSEL R14, R14, -INF , !P5 ;  /* 0xff8000000e0ee808 */ /* 0x000fe40006800000 */
[----:B------:R-:W-:Y:S01]  /*4670*/  @!P6 FSEL R16, R16, -INF , !P1 ;  /* 0xff8000001010e808 */ /* 0x000fe20004800000 */
[C---:B------:R-:W-:Y:S01]  /*4680*/  HMMA.16816.F32 R24, R132.reuse, R4, R24 ;  /* 0x000000048418723c */ /* 0x040fe20000001818 */
[C---:B------:R-:W-:Y:S02]  /*4690*/  @!P6 ISETP.GE.AND P3, PT, R9.reuse, R136, PT ;  /* 0x000000880900e20c */ /* 0x040fe40003f66270 */
[----:B------:R-:W-:Y:S01]  /*46a0*/  @!P6 ISETP.GE.AND P2, PT, R9, R140, PT ;  /* 0x0000008c0900e20c */ /* 0x000fe20003f46270 */
[----:B------:R-:W-:Y:S01]  /*46b0*/  FFMA.FTZ R14, R14, c[0x0][0x23c], -R137 ;  /* 0x00008f000e0e7a23 */ /* 0x000fe20000010889 */
[----:B------:R-:W-:Y:S01]  /*46c0*/  @!P6 FSEL R12, R12, -INF , !P3 ;  /* 0xff8000000c0ce808 */ /* 0x000fe20005800000 */
[----:B------:R-:W-:Y:S01]  /*46d0*/  FFMA.FTZ R16, R16, c[0x0][0x23c], -R142 ;  /* 0x00008f0010107a23 */ /* 0x000fe2000001088e */
[-C--:B------:R-:W-:Y:S01]  /*46e0*/  @!P6 ISETP.GE.AND P3, PT, R10, R141.reuse, PT ;  /* 0x0000008d0a00e20c */ /* 0x080fe20003f66270 */
[----:B------:R1:W-:Y:S01]  /*46f0*/  MUFU.EX2 R174, R14 ;  /* 0x0000000e00ae7308 */ /* 0x0003e20000000800 */
[----:B------:R-:W-:Y:S01]  /*4700*/  @!P6 IADD3 R9, R0, 0x10, RZ ;  /* 0x000000100009e810 */ /* 0x000fe20007ffe0ff */
[-C--:B------:R-:W-:Y:S02]  /*4710*/  HMMA.16816.F32 R28, R132, R6.reuse, R28 ;  /* 0x00000006841c723c */ /* 0x080fe4000000181c */
[----:B------:R-:W-:Y:S01]  /*4720*/  @!P6 FSEL R17, R17, -INF , !P3 ;  /* 0xff8000001111e808 */ /* 0x000fe20005800000 */
[----:B------:R-:W-:Y:S01]  /*4730*/  FFMA.FTZ R12, R12, c[0x0][0x23c], -R138 ;  /* 0x00008f000c0c7a23 */ /* 0x000fe2000001088a */
[----:B------:R-:W-:Y:S01]  /*4740*/  @!P6 IADD3 R4, R0, 0x11, RZ ;  /* 0x000000110004e810 */ /* 0x000fe20007ffe0ff */
[----:B--2---:R-:W-:Y:S01]  /*4750*/  IMAD.WIDE.U32 R10, R147, -0x2daee0ad, RZ ;  /* 0xd2511f53930a7825 */ /* 0x004fe200078e00ff */
[CC--:B------:R-:W-:Y:S02]  /*4760*/  @!P6 ISETP.GE.AND P5, PT, R9.reuse, R141.reuse, PT ;  /* 0x0000008d0900e20c */ /* 0x0c0fe40003fa6270 */
[----:B------:R-:W-:Y:S01]  /*4770*/  @!P6 FSEL R18, R18, -INF , !P2 ;  /* 0xff8000001212e808 */ /* 0x000fe20005000000 */
[----:B------:R2:W-:Y:S01]  /*4780*/  MUFU.EX2 R167, R16 ;  /* 0x0000001000a77308 */ /* 0x0005e20000000800 */
[CC--:B------:R-:W-:Y:S01]  /*4790*/  @!P6 ISETP.GE.AND P2, PT, R4.reuse, R141.reuse, PT ;  /* 0x0000008d0400e20c */ /* 0x0c0fe20003f46270 */
[----:B------:R-:W-:Y:S01]  /*47a0*/  HMMA.16816.F32 R32, R152, R6, R32 ;  /* 0x000000069820723c */ /* 0x000fe20000001820 */
[----:B------:R-:W-:Y:S01]  /*47b0*/  @!P6 ISETP.GE.AND P1, PT, R9, R136, PT ;  /* 0x000000880900e20c */ /* 0x000fe20003f26270 */
[--C-:B------:R-:W-:Y:S01]  /*47c0*/  FFMA.FTZ R5, R17, c[0x0][0x23c], -R142.reuse ;  /* 0x00008f0011057a23 */ /* 0x100fe2000001088e */
[----:B------:R-:W-:Y:S01]  /*47d0*/  @!P6 ISETP.GE.AND P0, PT, R4, R140, PT ;  /* 0x0000008c0400e20c */ /* 0x000fe20003f06270 */
[----:B------:R-:W-:Y:S01]  /*47e0*/  IMAD.WIDE.U32 R132, R146, -0x2daee0ad, RZ ;  /* 0xd2511f5392847825 */ /* 0x000fe200078e00ff */
[----:B------:R-:W-:Y:S02]  /*47f0*/  @!P6 FSEL R20, R20, -INF , !P5 ;  /* 0xff8000001414e808 */ /* 0x000fe40006800000 */
[C---:B------:R-:W-:Y:S01]  /*4800*/  @!P6 ISETP.GE.AND P5, PT, R4.reuse, R136, PT ;  /* 0x000000880400e20c */ /* 0x040fe20003fa6270 */
[----:B------:R-:W3:Y:S01]  /*4810*/  MUFU.EX2 R172, R12 ;  /* 0x0000000c00ac7308 */ /* 0x000ee20000000800 */
[----:B------:R-:W-:Y:S02]  /*4820*/  @!P6 FSEL R21, R21, -INF , !P2 ;  /* 0xff8000001515e808 */ /* 0x000fe40005000000 */
[----:B------:R-:W-:Y:S01]  /*4830*/  @!P6 ISETP.GE.AND P2, PT, R4, R8, PT ;  /* 0x000000080400e20c */ /* 0x000fe20003f46270 */
[----:B-1----:R-:W-:Y:S01]  /*4840*/  IMAD.WIDE.U32 R14, R144, -0x2daee0ad, RZ ;  /* 0xd2511f53900e7825 */ /* 0x002fe200078e00ff */
[C---:B------:R-:W-:Y:S02]  /*4850*/  @!P6 IADD3 R4, R0.reuse, 0x18, RZ ;  /* 0x000000180004e810 */ /* 0x040fe40007ffe0ff */
[----:B------:R-:W-:Y:S01]  /*4860*/  @!P6 IADD3 R0, R0, 0x19, RZ ;  /* 0x000000190000e810 */ /* 0x000fe20007ffe0ff */
[----:B------:R-:W-:Y:S01]  /*4870*/  FFMA.FTZ R18, R18, c[0x0][0x23c], -R139 ;  /* 0x00008f0012127a23 */ /* 0x000fe2000001088b */
[C---:B------:R-:W-:Y:S01]  /*4880*/  @!P6 ISETP.GE.AND P4, PT, R9.reuse, R140, PT ;  /* 0x0000008c0900e20c */ /* 0x040fe20003f86270 */
[----:B------:R-:W-:Y:S01]  /*4890*/  MUFU.EX2 R171, R13 ;  /* 0x0000000d00ab7308 */ /* 0x000fe20000000800 */
[-C--:B------:R-:W-:Y:S01]  /*48a0*/  @!P6 ISETP.GE.AND P3, PT, R9, R8.reuse, PT ;  /* 0x000000080900e20c */ /* 0x080fe20003f66270 */
[--C-:B------:R-:W-:Y:S01]  /*48b0*/  FFMA.FTZ R20, R20, c[0x0][0x23c], -R142.reuse ;  /* 0x00008f0014147a23 */ /* 0x100fe2000001088e */
[----:B------:R-:W-:Y:S01]  /*48c0*/  @!P6 FSEL R24, R24, -INF , !P1 ;  /* 0xff8000001818e808 */ /* 0x000fe20004800000 */
[----:B------:R-:W-:Y:S01]  /*48d0*/  FFMA.FTZ R21, R21, c[0x0][0x23c], -R142 ;  /* 0x00008f0015157a23 */ /* 0x000fe2000001088e */
[-C--:B------:R-:W-:Y:S02]  /*48e0*/  @!P6 ISETP.GE.AND P1, PT, R4, R8.reuse, PT ;  /* 0x000000080400e20c */ /* 0x080fe40003f26270 */
[----:B------:R-:W-:Y:S01]  /*48f0*/  @!P6 FSEL R25, R25, -INF , !P5 ;  /* 0xff8000001919e808 */ /* 0x000fe20006800000 */
[----:B------:R-:W-:Y:S01]  /*4900*/  FFMA.FTZ R24, R24, c[0x0][0x23c], -R138 ;  /* 0x00008f0018187a23 */ /* 0x000fe2000001088a */
[----:B------:R-:W-:Y:S01]  /*4910*/  @!P6 ISETP.GE.AND P5, PT, R0, R8, PT ;  /* 0x000000080000e20c */ /* 0x000fe20003fa6270 */
[----:B------:R1:W-:Y:S01]  /*4920*/  MUFU.EX2 R166, R5 ;  /* 0x0000000500a67308 */ /* 0x0003e20000000800 */
[--C-:B------:R-:W-:Y:S01]  /*4930*/  LOP3.LUT R11, R11, R150, R165.reuse, 0x96, !PT ;  /* 0x000000960b0b7212 */ /* 0x100fe200078e96a5 */
[----:B------:R-:W-:Y:S01]  /*4940*/  IMAD.WIDE.U32 R8, R148, -0x2daee0ad, RZ ;  /* 0xd2511f5394087825 */ /* 0x000fe200078e00ff */
[----:B--2---:R-:W-:Y:S02]  /*4950*/  LOP3.LUT R16, R133, R10, R164, 0x96, !PT ;  /* 0x0000000a85107212 */ /* 0x004fe400078e96a4 */
[----:B------:R-:W-:Y:S01]  /*4960*/  @!P6 FSEL R22, R22, -INF , !P4 ;  /* 0xff8000001616e808 */ /* 0x000fe20006000000 */
[----:B------:R-:W-:Y:S01]  /*4970*/  FFMA.FTZ R25, R25, c[0x0][0x23c], -R138 ;  /* 0x00008f0019197a23 */ /* 0x000fe2000001088a */
[----:B------:R-:W-:Y:S01]  /*4980*/  LOP3.LUT R9, R9, R160, R165, 0x96, !PT ;  /* 0x000000a009097212 */ /* 0x000fe200078e96a5 */
[----:B------:R-:W-:Y:S01]  /*4990*/  IMAD.WIDE.U32 R16, R16, -0x326172a9, RZ ;  /* 0xcd9e8d5710107825 */ /* 0x000fe200078e00ff */
[----:B------:R-:W-:Y:S01]  /*49a0*/  LOP3.LUT R134, R15, R8, R164, 0x96, !PT ;  /* 0x000000080f867212 */ /* 0x000fe200078e96a4 */
[----:B------:R2:W-:Y:S01]  /*49b0*/  MUFU.EX2 R165, R18 ;  /* 0x0000001200a57308 */ /* 0x0005e20000000800 */
[----:B------:R-:W-:Y:S01]  /*49c0*/  @!P6 ISETP.GE.AND P4, PT, R4, R136, PT ;  /* 0x000000880400e20c */ /* 0x000fe20003f86270 */
[----:B------:R-:W-:Y:S01]  /*49d0*/  IMAD.WIDE.U32 R10, R11, -0x326172a9, RZ ;  /* 0xcd9e8d570b0a7825 */ /* 0x000fe200078e00ff */
[----:B------:R-:W-:Y:S02]  /*49e0*/  @!P6 FSEL R26, R26, -INF , !P3 ;  /* 0xff8000001a1ae808 */ /* 0x000fe40005800000 */
[-C--:B------:R-:W-:Y:S01]  /*49f0*/  @!P6 ISETP.GE.AND P3, PT, R4, R141.reuse, PT ;  /* 0x0000008d0400e20c */ /* 0x080fe20003f66270 */
[----:B------:R-:W-:Y:S01]  /*4a00*/  IMAD.WIDE.U32 R134, R134, -0x326172a9, RZ ;  /* 0xcd9e8d5786867825 */ /* 0x000fe200078e00ff */
[----:B------:R-:W-:Y:S02]  /*4a10*/  @!P6 FSEL R28, R28, -INF , !P4 ;  /* 0xff8000001c1ce808 */ /* 0x000fe40006000000 */
[----:B------:R-:W-:Y:S01]  /*4a20*/  @!P6 ISETP.GE.AND P4, PT, R4, R140, PT ;  /* 0x0000008c0400e20c */ /* 0x000fe20003f86270 */
[----:B------:R-:W-:Y:S01]  /*4a30*/  IMAD.WIDE.U32 R8, R9, -0x326172a9, RZ ;  /* 0xcd9e8d5709087825 */ /* 0x000fe200078e00ff */
[--C-:B------:R-:W-:Y:S01]  /*4a40*/  LOP3.LUT R4, R17, R10, R230.reuse, 0x96, !PT ;  /* 0x0000000a11047212 */ /* 0x100fe200078e96e6 */
[----:B------:R-:W-:Y:S01]  /*4a50*/  MUFU.EX2 R161, R20 ;  /* 0x0000001400a17308 */ /* 0x000fe20000000800 */
[----:B------:R-:W-:Y:S01]  /*4a60*/  LOP3.LUT R11, R11, R162, R231, 0x96, !PT ;  /* 0x000000a20b0b7212 */ /* 0x000fe200078e96e7 */
[----:B------:R-:W-:Y:S01]  /*4a70*/  FFMA.FTZ R22, R22, c[0x0][0x23c], -R139 ;  /* 0x00008f0016167a23 */ /* 0x000fe2000001088b */
[----:B------:R-:W-:Y:S01]  /*4a80*/  LOP3.LUT R8, R135, R8, R230, 0x96, !PT ;  /* 0x0000000887087212 */ /* 0x000fe200078e96e6 */
[----:B-1----:R-:W-:Y:S01]  /*4a90*/  IMAD.WIDE.U32 R4, R4, -0x2daee0ad, RZ ;  /* 0xd2511f5304047825 */ /* 0x002fe200078e00ff */
[----:B------:R-:W-:Y:S02]  /*4aa0*/  LOP3.LUT R12, R9, R156, R231, 0x96, !PT ;  /* 0x0000009c090c7212 */ /* 0x000fe400078e96e7 */
[----:B------:R-:W-:Y:S01]  /*4ab0*/  IADD3 R164, R221, 0x646e171e, RZ ;  /* 0x646e171edda47810 */ /* 0x000fe20007ffe0ff */
[----:B------:R-:W-:Y:S01]  /*4ac0*/  IMAD.WIDE.U32 R8, R8, -0x2daee0ad, RZ ;  /* 0xd2511f5308087825 */ /* 0x000fe200078e00ff */
[----:B------:R-:W-:Y:S01]  /*4ad0*/  @!P6 FSEL R23, R23, -INF , !P0 ;  /* 0xff8000001717e808 */ /* 0x000fe20004000000 */
[----:B------:R-:W-:Y:S01]  /*4ae0*/  MUFU.EX2 R156, R21 ;  /* 0x00000015009c7308 */ /* 0x000fe20000000800 */
[----:B------:R-:W-:Y:S01]  /*4af0*/  @!P6 ISETP.GE.AND P0, PT, R0, R136, PT ;  /* 0x000000880000e20c */ /* 0x000fe20003f06270 */
[----:B------:R-:W-:Y:S01]  /*4b00*/  IMAD.WIDE.U32 R10, R11, -0x2daee0ad, RZ ;  /* 0xd2511f530b0a7825 */ /* 0x000fe200078e00ff */
[----:B------:R-:W-:Y:S02]  /*4b10*/  LOP3.LUT R135, R4, 0xffff, RZ, 0xc0, !PT ;  /* 0x0000ffff04877812 */ /* 0x000fe400078ec0ff */
[----:B------:R-:W-:Y:S01]  /*4b20*/  @!P6 FSEL R29, R29, -INF , !P0 ;  /* 0xff8000001d1de808 */ /* 0x000fe20004000000 */
[----:B------:R-:W-:Y:S01]  /*4b30*/  IMAD.WIDE.U32 R12, R12, -0x2daee0ad, RZ ;  /* 0xd2511f530c0c7825 */ /* 0x000fe200078e00ff */
[----:B------:R-:W-:Y:S02]  /*4b40*/  LOP3.LUT R132, R11, R132, R149, 0x96, !PT ;  /* 0x000000840b847212 */ /* 0x000fe400078e9695 */
[--C-:B------:R-:W-:Y:S01]  /*4b50*/  LOP3.LUT R11, R5, R10, R164.reuse, 0x96, !PT ;  /* 0x0000000a050b7212 */ /* 0x100fe200078e96a4 */
[----:B------:R-:W-:Y:S01]  /*4b60*/  MUFU.EX2 R159, R22 ;  /* 0x00000016009f7308 */ /* 0x000fe20000000800 */
[----:B------:R-:W-:Y:S01]  /*4b70*/  LOP3.LUT R10, R9, R12, R164, 0x96, !PT ;  /* 0x0000000c090a7212 */ /* 0x000fe200078e96a4 */
[----:B------:R-:W-:Y:S01]  /*4b80*/  FFMA.FTZ R26, R26, c[0x0][0x23c], -R137 ;  /* 0x00008f001a1a7a23 */ /* 0x000fe20000010889 */
[----:B------:R-:W-:Y:S01]  /*4b90*/  @!P6 ISETP.GE.AND P0, PT, R0, R140, PT ;  /* 0x0000008c0000e20c */ /* 0x000fe20003f06270 */
[----:B------:R-:W-:Y:S01]  /*4ba0*/  FFMA.FTZ R23, R23, c[0x0][0x23c], -R139 ;  /* 0x00008f0017177a23 */ /* 0x000fe2000001088b */
[----:B------:R-:W-:Y:S01]  /*4bb0*/  SHF.R.U32.HI R136, RZ, 0x10, R4 ;  /* 0x00000010ff887819 */ /* 0x000fe20000011604 */
[--C-:B------:R-:W-:Y:S01]  /*4bc0*/  FFMA.FTZ R28, R28, c[0x0][0x23c], -R138.reuse ;  /* 0x00008f001c1c7a23 */ /* 0x100fe2000001088a */
[----:B------:R-:W-:Y:S01]  /*4bd0*/  @!P6 FSEL R27, R27, -INF , !P2 ;  /* 0xff8000001b1be808 */ /* 0x000fe20005000000 */
[----:B------:R-:W-:Y:S01]  /*4be0*/  FFMA.FTZ R138, R29, c[0x0][0x23c], -R138 ;  /* 0x00008f001d8a7a23 */ /* 0x000fe2000001088a */
[----:B------:R-:W-:Y:S01]  /*4bf0*/  @!P6 ISETP.GE.AND P2, PT, R0, R141, PT ;  /* 0x0000008d0000e20c */ /* 0x000fe20003f46270 */
[----:B------:R1:W-:Y:S01]  /*4c00*/  MUFU.EX2 R164, R19 ;  /* 0x0000001300a47308 */ /* 0x0003e20000000800 */
[----:B------:R-:W-:Y:S01]  /*4c10*/  SHF.R.U32.HI R0, RZ, 0x18, R4 ;  /* 0x00000018ff007819 */ /* 0x000fe20000011604 */
[----:B------:R-:W-:Y:S01]  /*4c20*/  FFMA.FTZ R27, R27, c[0x0][0x23c], -R137 ;  /* 0x00008f001b1b7a23 */ /* 0x000fe20000010889 */
[----:B------:R-:W-:Y:S01]  /*4c30*/  LOP3.LUT R12, R4, 0xff, RZ, 0xc0, !PT ;  /* 0x000000ff040c7812 */ /* 0x000fe200078ec0ff */
[----:B------:R-:W-:Y:S01]  /*4c40*/  IMAD.WIDE.U32 R4, R132, -0x326172a9, RZ ;  /* 0xcd9e8d5784047825 */ /* 0x000fe200078e00ff */
[----:B------:R-:W-:Y:S02]  /*4c50*/  LOP3.LUT R14, R13, R14, R149, 0x96, !PT ;  /* 0x0000000e0d0e7212 */ /* 0x000fe400078e9695 */
[----:B------:R-:W-:Y:S02]  /*4c60*/  LOP3.LUT R133, R8, 0xffff, RZ, 0xc0, !PT ;  /* 0x0000ffff08857812 */ /* 0x000fe400078ec0ff */
[----:B------:R-:W-:Y:S01]  /*4c70*/  LOP3.LUT R6, R5, R16, R228, 0x96, !PT ;  /* 0x0000001005067212 */ /* 0x000fe200078e96e4 */
[----:B------:R-:W-:Y:S01]  /*4c80*/  MUFU.EX2 R160, R24 ;  /* 0x0000001800a07308 */ /* 0x000fe20000000800 */
[C---:B------:R-:W-:Y:S02]  /*4c90*/  LOP3.LUT R17, R4.reuse, 0xff, RZ, 0xc0, !PT ;  /* 0x000000ff04117812 */ /* 0x040fe400078ec0ff */
[--C-:B--2---:R-:W-:Y:S02]  /*4ca0*/  SHF.R.U32.HI R18, RZ, 0x18, R4.reuse ;  /* 0x00000018ff127819 */ /* 0x104fe40000011604 */
[----:B------:R-:W-:Y:S02]  /*4cb0*/  SHF.R.U32.HI R16, RZ, 0x10, R4 ;  /* 0x00000010ff107819 */ /* 0x000fe40000011604 */
[----:B------:R-:W-:Y:S01]  /*4cc0*/  LOP3.LUT R15, R4, 0xffff, RZ, 0xc0, !PT ;  /* 0x0000ffff040f7812 */ /* 0x000fe200078ec0ff */
        /* <DEDUP_REMOVED lines=12> */
[----:B-1----:R-:W-:Y:S02]  /*4d90*/  LOP3.LUT R19, R8, 0xff, RZ, 0xc0, !PT ;  /* 0x000000ff08137812 */ /* 0x002fe400078ec0ff */
[--C-:B------:R-:W-:Y:S02]  /*4da0*/  SHF.R.U32.HI R132, RZ, 0x18, R8.reuse ;  /* 0x00000018ff847819 */ /* 0x100fe40000011608 */
[----:B------:R-:W-:Y:S01]  /*4db0*/  @!P6 FSEL R31, R31, -INF , !P5 ;  /* 0xff8000001f1fe808 */ /* 0x000fe20006800000 */
[----:B------:R-:W-:Y:S01]  /*4dc0*/  MUFU.EX2 R157, R25 ;  /* 0x00000019009d7308 */ /* 0x000fe20000000800 */
[----:B------:R-:W-:Y:S02]  /*4dd0*/  SHF.R.U32.HI R20, RZ, 0x10, R8 ;  /* 0x00000010ff147819 */ /* 0x000fe40000011608 */
[----:B------:R-:W-:Y:S01]  /*4de0*/  ISETP.LE.U32.AND P5, PT, R0, UR4, PT ;  /* 0x0000000400007c0c */ /* 0x000fe2000bfa3070 */
[----:B------:R-:W-:Y:S01]  /*4df0*/  FFMA.FTZ R137, R31, c[0x0][0x23c], -R137 ;  /* 0x00008f001f897a23 */ /* 0x000fe20000010889 */
[----:B------:R-:W-:Y:S02]  /*4e00*/  LOP3.LUT R0, R5, R134, R228, 0x96, !PT ;  /* 0x0000008605007212 */ /* 0x000fe400078e96e4 */
[----:B------:R-:W-:Y:S02]  /*4e10*/  LOP3.LUT R8, R6, 0xff, RZ, 0xc0, !PT ;  /* 0x000000ff06087812 */ /* 0x000fe400078ec0ff */
[----:B------:R-:W-:Y:S01]  /*4e20*/  LOP3.LUT R4, R4, 0xffff, RZ, 0xc0, !PT ;  /* 0x0000ffff04047812 */ /* 0x000fe200078ec0ff */
[----:B------:R-:W-:Y:S01]  /*4e30*/  MUFU.EX2 R162, R27 ;  /* 0x0000001b00a27308 */ /* 0x000fe20000000800 */
[--C-:B------:R-:W-:Y:S02]  /*4e40*/  SHF.R.U32.HI R5, RZ, 0x18, R6.reuse ;  /* 0x00000018ff057819 */ /* 0x100fe40000011606 */
[----:B------:R-:W-:Y:S02]  /*4e50*/  SHF.R.U32.HI R6, RZ, 0x10, R6 ;  /* 0x00000010ff067819 */ /* 0x000fe40000011606 */
[----:B------:R-:W-:Y:S02]  /*4e60*/  @!P6 FSEL R34, R34, -INF , !P4 ;  /* 0xff8000002222e808 */ /* 0x000fe40006000000 */
[----:B------:R-:W-:Y:S02]  /*4e70*/  LOP3.LUT R7, R6, 0xff, RZ, 0xc0, !PT ;  /* 0x000000ff06077812 */ /* 0x000fe400078ec0ff */
[----:B------:R-:W-:Y:S01]  /*4e80*/  ISETP.LE.U32.AND P4, PT, R4, UR4, PT ;  /* 0x0000000404007c0c */ /* 0x000fe2000bf83070 */
[--C-:B------:R-:W-:Y:S01]  /*4e90*/  FFMA.FTZ R34, R34, c[0x0][0x23c], -R139.reuse ;  /* 0x00008f0022227a23 */ /* 0x100fe2000001088b */
[----:B------:R-:W-:Y:S01]  /*4ea0*/  LOP3.LUT R4, R0, 0xffff, RZ, 0xc0, !PT ;  /* 0x0000ffff00047812 */ /* 0x000fe200078ec0ff */
[----:B------:R-:W-:Y:S01]  /*4eb0*/  MUFU.EX2 R155, R28 ;  /* 0x0000001c009b7308 */ /* 0x000fe20000000800 */
[----:B------:R-:W-:Y:S02]  /*4ec0*/  @!P6 FSEL R33, R33, -INF , !P2 ;  /* 0xff8000002121e808 */ /* 0x000fe40005000000 */
[----:B------:R-:W-:Y:S02]  /*4ed0*/  @!P6 FSEL R35, R35, -INF , !P0 ;  /* 0xff8000002323e808 */ /* 0x000fe40004000000 */
[----:B------:R-:W-:Y:S02]  /*4ee0*/  @!P6 FSEL R32, R32, -INF , !P3 ;  /* 0xff8000002020e808 */ /* 0x000fe40005800000 */
[----:B------:R-:W-:Y:S01]  /*4ef0*/  ISETP.LE.U32.AND P6, PT, R7, UR4, PT ;  /* 0x0000000407007c0c */ /* 0x000fe2000bfc3070 */
[----:B------:R-:W-:Y:S01]  /*4f00*/  FFMA.FTZ R139, R35, c[0x0][0x23c], -R139 ;  /* 0x00008f00238b7a23 */ /* 0x000fe2000001088b */
[----:B------:R-:W-:Y:S01]  /*4f10*/  SHF.R.U32.HI R4, RZ, 0x8, R4 ;  /* 0x00000008ff047819 */ /* 0x000fe20000011604 */
[----:B------:R-:W-:Y:S01]  /*4f20*/  @!P4 FADD.FTZ R169, -R169, -RZ ;  /* 0x800000ffa9a9c221 */ /* 0x000fe20000010100 */
[----:B------:R-:W-:Y:S01]  /*4f30*/  ISETP.LE.U32.AND P2, PT, R5, UR4, PT ;  /* 0x0000000405007c0c */ /* 0x000fe2000bf43070 */
[--C-:B------:R-:W-:Y:S01]  /*4f40*/  FFMA.FTZ R32, R32, c[0x0][0x23c], -R142.reuse ;  /* 0x00008f0020207a23 */ /* 0x100fe2000001088e */
[----:B------:R-:W-:Y:S01]  /*4f50*/  LOP3.LUT R4, R4, 0xffff, RZ, 0xc0, !PT ;  /* 0x0000ffff04047812 */ /* 0x000fe200078ec0ff */
[----:B------:R-:W-:Y:S01]  /*4f60*/  FFMA.FTZ R142, R33, c[0x0][0x23c], -R142 ;  /* 0x00008f00218e7a23 */ /* 0x000fe2000001088e */
[----:B------:R-:W-:Y:S01]  /*4f70*/  LOP3.LUT R6, R0, 0xff, RZ, 0xc0, !PT ;  /* 0x000000ff00067812 */ /* 0x000fe200078ec0ff */
[----:B------:R-:W1:Y:S01]  /*4f80*/  MUFU.EX2 R151, R32 ;  /* 0x0000002000977308 */ /* 0x000e620000000800 */
[----:B------:R-:W-:Y:S02]  /*4f90*/  ISETP.LE.U32.AND P4, PT, R4, UR4, PT ;  /* 0x0000000404007c0c */ /* 0x000fe4000bf83070 */
[--C-:B------:R-:W-:Y:S01]  /*4fa0*/  SHF.R.U32.HI R4, RZ, 0x18, R0.reuse ;  /* 0x00000018ff047819 */ /* 0x100fe20000011600 */
[----:B----4-:R-:W-:Y:S01]  /*4fb0*/  @!P6 FADD.FTZ R168, -R168, -RZ ;  /* 0x800000ffa8a8e221 */ /* 0x010fe20000010100 */
[----:B------:R-:W-:Y:S02]  /*4fc0*/  ISETP.LE.U32.AND P0, PT, R6, UR4, PT ;  /* 0x0000000406007c0c */ /* 0x000fe4000bf03070 */
[----:B------:R-:W-:Y:S01]  /*4fd0*/  ISETP.LE.U32.AND P6, PT, R4, UR4, PT ;  /* 0x0000000404007c0c */ /* 0x000fe2000bfc3070 */
[----:B------:R-:W-:Y:S01]  /*4fe0*/  @!P2 FADD.FTZ R175, -R175, -RZ ;  /* 0x800000ffafafa221 */ /* 0x000fe20000010100 */
[----:B------:R-:W-:Y:S01]  /*4ff0*/  ISETP.LE.U32.AND P2, PT, R14, UR4, PT ;  /* 0x000000040e007c0c */ /* 0x000fe2000bf43070 */
[----:B------:R-:W-:Y:S01]  /*5000*/  MUFU.EX2 R149, R142 ;  /* 0x0000008e00957308 */ /* 0x000fe20000000800 */
[----:B------:R-:W-:Y:S02]  /*5010*/  LOP3.LUT R4, R13, 0xff, RZ, 0xc0, !PT ;  /* 0x000000ff0d047812 */ /* 0x000fe400078ec0ff */
[----:B------:R-:W-:Y:S01]  /*5020*/  SHF.R.U32.HI R5, RZ, 0x10, R0 ;  /* 0x00000010ff057819 */ /* 0x000fe20000011600 */
[----:B------:R-:W-:Y:S01]  /*5030*/  @!P4 FADD.FTZ R188, -R188, -RZ ;  /* 0x800000ffbcbcc221 */ /* 0x000fe20000010100 */
[----:B------:R-:W-:Y:S02]  /*5040*/  SHF.R.U32.HI R0, RZ, 0x8, R9 ;  /* 0x00000008ff007819 */ /* 0x000fe40000011609 */
[----:B------:R-:W-:Y:S01]  /*5050*/  ISETP.LE.U32.AND P4, PT, R4, UR4, PT ;  /* 0x0000000404007c0c */ /* 0x000fe2000bf83070 */
[----:B------:R-:W-:Y:S01]  /*5060*/  @!P0 FADD.FTZ R190, -R190, -RZ ;  /* 0x800000ffbebe8221 */ /* 0x000fe20000010100 */
[----:B------:R-:W-:Y:S01]  /*5070*/  LOP3.LUT R0, R0, 0xffff, RZ, 0xc0, !PT ;  /* 0x0000ffff00007812 */ /* 0x000fe200078ec0ff */
[----:B------:R-:W-:Y:S01]  /*5080*/  @!P6 FADD.FTZ R189, -R189, -RZ ;  /* 0x800000ffbdbde221 */ /* 0x000fe20000010100 */
[----:B------:R-:W-:Y:S01]  /*5090*/  ISETP.LE.U32.AND P6, PT, R12, UR4, PT ;  /* 0x000000040c007c0c */ /* 0x000fe2000bfc3070 */
[----:B---3--:R-:W-:Y:S01]  /*50a0*/  @!P2 FADD.FTZ R172, -R172, -RZ ;  /* 0x800000ffacaca221 */ /* 0x008fe20000010100 */
[----:B------:R-:W-:Y:S01]  /*50b0*/  ISETP.LE.U32.AND P0, PT, R0, UR4, PT ;  /* 0x0000000400007c0c */ /* 0x000fe2000bf03070 */
[----:B-1----:R-:W-:Y:S01]  /*50c0*/  @!P1 FADD.FTZ R151, -R151, -RZ ;  /* 0x800000ff97979221 */ /* 0x002fe20000010100 */
[----:B------:R-:W-:Y:S01]  /*50d0*/  SHF.R.U32.HI R0, RZ, 0x8, R15 ;  /* 0x00000008ff007819 */ /* 0x000fe2000001160f */
[----:B------:R-:W-:Y:S01]  /*50e0*/  MUFU.EX2 R150, R34 ;  /* 0x0000002200967308 */ /* 0x000fe20000000800 */
        /* <DEDUP_REMOVED lines=9> */
[----:B------:R-:W1:Y:S01]  /*5180*/  MUFU.EX2 R148, R139 ;  /* 0x0000008b00947308 */ /* 0x000e620000000800 */
[----:B------:R-:W-:Y:S01]  /*5190*/  LOP3.LUT R4, R11, 0xff, RZ, 0xc0, !PT ;  /* 0x000000ff0b047812 */ /* 0x000fe200078ec0ff */
[----:B------:R-:W-:Y:S01]  /*51a0*/  @!P2 FADD.FTZ R167, -R167, -RZ ;  /* 0x800000ffa7a7a221 */ /* 0x000fe20000010100 */
[----:B------:R-:W-:Y:S02]  /*51b0*/  SHF.R.U32.HI R0, RZ, 0x8, R0 ;  /* 0x00000008ff007819 */ /* 0x000fe40000011600 */
[----:B------:R-:W-:Y:S02]  /*51c0*/  ISETP.LE.U32.AND P2, PT, R4, UR4, PT ;  /* 0x0000000404007c0c */ /* 0x000fe4000bf43070 */
[----:B------:R-:W-:Y:S01]  /*51d0*/  LOP3.LUT R0, R0, 0xffff, RZ, 0xc0, !PT ;  /* 0x0000ffff00007812 */ /* 0x000fe200078ec0ff */
[----:B------:R-:W-:Y:S01]  /*51e0*/  @!P4 FADD.FTZ R166, -R166, -RZ ;  /* 0x800000ffa6a6c221 */ /* 0x000fe20000010100 */
[----:B------:R-:W-:Y:S01]  /*51f0*/  SHF.R.U32.HI R4, RZ, 0x10, R11 ;  /* 0x00000010ff047819 */ /* 0x000fe2000001160b */
[----:B------:R-:W2:Y:S01]  /*5200*/  MUFU.EX2 R154, R138 ;  /* 0x0000008a009a7308 */ /* 0x000ea20000000800 */
[----:B------:R-:W-:Y:S01]  /*5210*/  ISETP.LE.U32.AND P4, PT, R0, UR4, PT ;  /* 0x0000000400007c0c */ /* 0x000fe2000bf83070 */
[----:B------:R-:W-:Y:S01]  /*5220*/  @!P6 FADD.FTZ R165, -R165, -RZ ;  /* 0x800000ffa5a5e221 */ /* 0x000fe20000010100 */
[----:B------:R-:W-:Y:S02]  /*5230*/  LOP3.LUT R0, R4, 0xff, RZ, 0xc0, !PT ;  /* 0x000000ff04007812 */ /* 0x000fe400078ec0ff */
[----:B------:R-:W-:Y:S02]  /*5240*/  LOP3.LUT R4, R10, 0xffff, RZ, 0xc0, !PT ;  /* 0x0000ffff0a047812 */ /* 0x000fe400078ec0ff */
[----:B------:R-:W-:Y:S01]  /*5250*/  ISETP.LE.U32.AND P6, PT, R0, UR4, PT ;  /* 0x0000000400007c0c */ /* 0x000fe2000bfc3070 */
[----:B------:R-:W-:Y:S01]  /*5260*/  @!P2 FADD.FTZ R161, -R161, -RZ ;  /* 0x800000ffa1a1a221 */ /* 0x000fe20000010100 */
[----:B------:R-:W-:Y:S01]  /*5270*/  SHF.R.U32.HI R0, RZ, 0x8, R4 ;  /* 0x00000008ff007819 */ /* 0x000fe20000011604 */
[----:B------:R-:W3:Y:S01]  /*5280*/  MUFU.EX2 R153, R30 ;  /* 0x0000001e00997308 */ /* 0x000ee20000000800 */
[----:B------:R-:W-:Y:S02]  /*5290*/  LOP3.LUT R4, R10, 0xff, RZ, 0xc0, !PT ;  /* 0x000000ff0a047812 */ /* 0x000fe400078ec0ff */
[----:B------:R-:W-:Y:S01]  /*52a0*/  LOP3.LUT R0, R0, 0xffff, RZ, 0xc0, !PT ;  /* 0x0000ffff00007812 */ /* 0x000fe200078ec0ff */
[----:B------:R-:W-:Y:S01]  /*52b0*/  @!P4 FADD.FTZ R156, -R156, -RZ ;  /* 0x800000ff9c9cc221 */ /* 0x000fe20000010100 */
[----:B------:R-:W-:Y:S01]  /*52c0*/  ISETP.LE.U32.AND P2, PT, R4, UR4, PT ;  /* 0x0000000404007c0c */ /* 0x000fe2000bf43070 */
[----:B-1----:R-:W-:Y:S01]  /*52d0*/  @!P5 FADD.FTZ R148, -R148, -RZ ;  /* 0x800000ff9494d221 */ /* 0x002fe20000010100 */
[--C-:B------:R-:W-:Y:S02]  /*52e0*/  SHF.R.U32.HI R4, RZ, 0x10, R10.reuse ;  /* 0x00000010ff047819 */ /* 0x100fe4000001160a */
[----:B------:R-:W-:Y:S01]  /*52f0*/  ISETP.LE.U32.AND P3, PT, R8, UR4, PT ;  /* 0x0000000408007c0c */ /* 0x000fe2000bf63070 */
[----:B------:R-:W-:Y:S01]  /*5300*/  @!P6 FADD.FTZ R159, -R159, -RZ ;  /* 0x800000ff9f9fe221 */ /* 0x000fe20000010100 */
[----:B------:R-:W-:Y:S01]  /*5310*/  ISETP.LE.U32.AND P4, PT, R0, UR4, PT ;  /* 0x0000000400007c0c */ /* 0x000fe2000bf83070 */
[----:B------:R-:W1:Y:S01]  /*5320*/  MUFU.EX2 R152, R137 ;  /* 0x0000008900987308 */ /* 0x000e620000000800 */
[----:B------:R-:W-:Y:S02]  /*5330*/  LOP3.LUT R0, R4, 0xff, RZ, 0xc0, !PT ;  /* 0x000000ff04007812 */ /* 0x000fe400078ec0ff */
[----:B------:R-:W-:Y:S02]  /*5340*/  SHF.R.U32.HI R4, RZ, 0x8, R135 ;  /* 0x00000008ff047819 */ /* 0x000fe40000011687 */
[----:B------:R-:W-:Y:S01]  /*5350*/  ISETP.LE.U32.AND P6, PT, R0, UR4, PT ;  /* 0x0000000400007c0c */ /* 0x000fe2000bfc3070 */
[----:B------:R-:W-:Y:S01]  /*5360*/  @!P2 FADD.FTZ R160, -R160, -RZ ;  /* 0x800000ffa0a0a221 */ /* 0x000fe20000010100 */
[----:B------:R-:W-:Y:S02]  /*5370*/  LOP3.LUT R0, R4, 0xffff, RZ, 0xc0, !PT ;  /* 0x0000ffff04007812 */ /* 0x000fe400078ec0ff */
[----:B------:R-:W-:Y:S01]  /*5380*/  ISETP.LE.U32.AND P0, PT, R18, UR4, PT ;  /* 0x0000000412007c0c */ /* 0x000fe2000bf03070 */
[----:B------:R-:W-:Y:S01]  /*5390*/  @!P3 FADD.FTZ R170, -R170, -RZ ;  /* 0x800000ffaaaab221 */ /* 0x000fe20000010100 */
[----:B------:R-:W-:Y:S01]  /*53a0*/  ISETP.LE.U32.AND P2, PT, R0, UR4, PT ;  /* 0x0000000400007c0c */ /* 0x000fe2000bf43070 */
[----:B------:R-:W-:Y:S01]  /*53b0*/  @!P4 FADD.FTZ R157, -R157, -RZ ;  /* 0x800000ff9d9dc221 */ /* 0x000fe20000010100 */
[----:B------:R-:W-:Y:S02]  /*53c0*/  LOP3.LUT R0, R136, 0xff, RZ, 0xc0, !PT ;  /* 0x000000ff88007812 */ /* 0x000fe400078ec0ff */
        /* <DEDUP_REMOVED lines=23> */
[----:B--2---:R-:W-:Y:S01]  /*5540*/  @!P2 FADD.FTZ R154, -R154, -RZ ;  /* 0x800000ff9a9aa221 */ /* 0x004fe20000010100 */
[----:B------:R-:W-:Y:S02]  /*5550*/  SHF.R.U32.HI R10, RZ, 0x18, R10 ;  /* 0x00000018ff0a7819 */ /* 0x000fe4000001160a */
[----:B------:R-:W-:Y:S02]  /*5560*/  ISETP.LE.U32.AND P3, PT, R19, UR4, PT ;  /* 0x0000000413007c0c */ /* 0x000fe4000bf63070 */
[----:B------:R-:W-:Y:S02]  /*5570*/  ISETP.LE.U32.AND P4, PT, R10, UR4, PT ;  /* 0x000000040a007c0c */ /* 0x000fe4000bf83070 */
[----:B----4-:R-:W-:Y:S01]  /*5580*/  F2FP.RELU.PACK_AB R0, R164, R165 ;  /* 0x000000a5a400723e */ /* 0x010fe200000008ff */
[----:B---3--:R-:W-:Y:S01]  /*5590*/  @!P1 FADD.FTZ R153, -R153, -RZ ;  /* 0x800000ff99999221 */ /* 0x008fe20000010100 */
[----:B------:R-:W-:Y:S02]  /*55a0*/  FSETP.GE.FTZ.AND P1, PT, R169, RZ, PT ;  /* 0x000000ffa900720b */ /* 0x000fe40003f36000 */
[----:B-1----:R-:W-:Y:S01]  /*55b0*/  F2FP.RELU.PACK_AB R7, R171, R172 ;  /* 0x000000acab07723e */ /* 0x002fe200000008ff */
        /* <DEDUP_REMOVED lines=8> */
[----:B------:R-:W-:Y:S02]  /*5640*/  F2FP.RELU.PACK_AB R4, R158, R159 ;  /* 0x0000009f9e04723e */ /* 0x000fe400000008ff */
[----:B------:R-:W-:Y:S01]  /*5650*/  FSETP.GE.FTZ.AND P5, PT, R167, RZ, PT ;  /* 0x000000ffa700720b */ /* 0x000fe20003fb6000 */
[----:B------:R4:W-:Y:S01]  /*5660*/  STS [R196+0x1a000], R7 ;  /* 0x01a00007c4007388 */ /* 0x0009e20000000800 */
[----:B------:R-:W-:Y:S02]  /*5670*/  FSETP.GE.FTZ.AND P4, PT, R166, RZ, PT ;  /* 0x000000ffa600720b */ /* 0x000fe40003f96000 */
[----:B------:R-:W-:Y:S01]  /*5680*/  @!P0 FADD.FTZ R152, -R152, -RZ ;  /* 0x800000ff98988221 */ /* 0x000fe20000010100 */
[----:B------:R-:W-:Y:S02]  /*5690*/  FSETP.GE.FTZ.AND P3, PT, R161, RZ, PT ;  /* 0x000000ffa100720b */ /* 0x000fe40003f76000 */
[----:B------:R-:W-:Y:S02]  /*56a0*/  ISETP.GT.AND P6, PT, R193, R235, PT ;  /* 0x000000ebc100720c */ /* 0x000fe40003fc4270 */
[----:B-1----:R-:W-:Y:S02]  /*56b0*/  F2FP.RELU.PACK_AB R0, R149, R151 ;  /* 0x000000979500723e */ /* 0x002fe400000008ff */
[----:B--2---:R-:W-:Y:S02]  /*56c0*/  F2FP.RELU.PACK_AB R6, R173, R174 ;  /* 0x000000aead06723e */ /* 0x004fe400000008ff */
[----:B---3--:R-:W-:Y:S03]  /*56d0*/  F2FP.RELU.PACK_AB R5, R156, R161 ;  /* 0x000000a19c05723e */ /* 0x008fe600000008ff */
[----:B------:R1:W-:Y:S01]  /*56e0*/  STS [R196+0x1a400], R6 ;  /* 0x01a40006c4007388 */ /* 0x0003e20000000800 */
[----:B----4-:R-:W-:Y:S03]  /*56f0*/  F2FP.RELU.PACK_AB R7, R157, R160 ;  /* 0x000000a09d07723e */ /* 0x010fe600000008ff */
[----:B------:R2:W-:Y:S04]  /*5700*/  STS [R195+0x19000], R5 ;  /* 0x01900005c3007388 */ /* 0x0005e80000000800 */
[----:B------:R3:W-:Y:S04]  /*5710*/  STS [R195+0x19400], R4 ;  /* 0x01940004c3007388 */ /* 0x0007e80000000800 */
[----:B------:R4:W-:Y:S01]  /*5720*/  STS [R194+0x19000], R0 ;  /* 0x01900000c2007388 */ /* 0x0009e20000000800 */
[----:B-1----:R-:W-:Y:S02]  /*5730*/  F2FP.RELU.PACK_AB R6, R162, R163 ;  /* 0x000000a3a206723e */ /* 0x002fe400000008ff */
[----:B--2---:R-:W-:Y:S02]  /*5740*/  F2FP.RELU.PACK_AB R5, R148, R150 ;  /* 0x000000969405723e */ /* 0x004fe400000008ff */
[----:B---3--:R-:W-:Y:S03]  /*5750*/  F2FP.RELU.PACK_AB R4, R154, R155 ;  /* 0x0000009b9a04723e */ /* 0x008fe600000008ff */
[----:B------:R-:W-:Y:S01]  /*5760*/  STS [R194+0x19400], R5 ;  /* 0x01940005c2007388 */ /* 0x000fe20000000800 */
[----:B----4-:R-:W-:Y:S03]  /*5770*/  F2FP.RELU.PACK_AB R0, R152, R153 ;  /* 0x000000999800723e */ /* 0x010fe600000008ff */
[----:B------:R-:W-:Y:S04]  /*5780*/  STS [R195+0x1a000], R7 ;  /* 0x01a00007c3007388 */ /* 0x000fe80000000800 */
[----:B------:R-:W-:Y:S04]  /*5790*/  STS [R195+0x1a400], R6 ;  /* 0x01a40006c3007388 */ /* 0x000fe80000000800 */
[----:B------:R-:W-:Y:S04]  /*57a0*/  STS [R194+0x1a000], R4 ;  /* 0x01a00004c2007388 */ /* 0x000fe80000000800 */
[----:B------:R-:W-:Y:S04]  /*57b0*/  STS [R194+0x1a400], R0 ;  /* 0x01a40000c2007388 */ /* 0x000fe80000000800 */
[----:B------:R-:W-:Y:S08]  /*57c0*/  LDSM.16.M88.4 R32, [R179+0x6000] ;  /* 0x00600000b320783b */ /* 0x000ff00000000200 */
[----:B------:R-:W1:Y:S08]  /*57d0*/  LDSM.16.M88.4 R16, [R176+0xf000] ;  /* 0x00f00000b010783b */ /* 0x000e700000000200 */
[----:B------:R-:W2:Y:S08]  /*57e0*/  LDSM.16.M88.4 R28, [R179+0x6800] ;  /* 0x00680000b31c783b */ /* 0x000eb00000000200 */
[----:B------:R-:W3:Y:S08]  /*57f0*/  LDSM.16.M88.4 R132, [R176+0xf400] ;  /* 0x00f40000b084783b */ /* 0x000ef00000000200 */
[----:B------:R-:W-:Y:S08]  /*5800*/  LDSM.16.M88.4 R136, [R180+0x6000] ;  /* 0x00600000b488783b */ /* 0x000ff00000000200 */
[----:B------:R-:W4:Y:S01]  /*5810*/  LDSM.16.M88.4 R140, [R177+0xf000] ;  /* 0x00f00000b18c783b */ /* 0x000f220000000200 */
[-C--:B-1----:R-:W-:Y:S08]  /*5820*/  HMMA.16816.F32 R4, R32, R16.reuse, RZ ;  /* 0x000000102004723c */ /* 0x082ff000000018ff */
[C---:B--2---:R-:W-:Y:S08]  /*5830*/  HMMA.16816.F32 R8, R28.reuse, R16, RZ ;  /* 0x000000101c08723c */ /* 0x044ff000000018ff */
[-C--:B------:R-:W-:Y:S08]  /*5840*/  HMMA.16816.F32 R12, R28, R18.reuse, RZ ;  /* 0x000000121c0c723c */ /* 0x080ff000000018ff */
[C---:B------:R-:W-:Y:S08]  /*5850*/  HMMA.16816.F32 R16, R32.reuse, R18, RZ ;  /* 0x000000122010723c */ /* 0x040ff000000018ff */
[-C--:B---3--:R-:W-:Y:S08]  /*5860*/  HMMA.16816.F32 R20, R32, R132.reuse, RZ ;  /* 0x000000842014723c */ /* 0x088ff000000018ff */
[C---:B------:R-:W-:Y:S08]  /*5870*/  HMMA.16816.F32 R24, R28.reuse, R132, RZ ;  /* 0x000000841c18723c */ /* 0x040ff000000018ff */
[-C--:B------:R-:W-:Y:S08]  /*5880*/  HMMA.16816.F32 R28, R28, R134.reuse, RZ ;  /* 0x000000861c1c723c */ /* 0x080ff000000018ff */
[----:B------:R-:W-:Y:S01]  /*5890*/  HMMA.16816.F32 R32, R32, R134, RZ ;  /* 0x000000862020723c */ /* 0x000fe200000018ff */
[----:B------:R-:W1:Y:S07]  /*58a0*/  LDSM.16.M88.4 R132, [R180+0x6800] ;  /* 0x00680000b484783b */ /* 0x000e6e0000000200 */
[-C--:B----4-:R-:W-:Y:S08]  /*58b0*/  HMMA.16816.F32 R4, R136, R140.reuse, R4 ;  /* 0x0000008c8804723c */ /* 0x090ff00000001804 */
[C---:B-1----:R-:W-:Y:S08]  /*58c0*/  HMMA.16816.F32 R8, R132.reuse, R140, R8 ;  /* 0x0000008c8408723c */ /* 0x042ff00000001808 */
[-C--:B------:R-:W-:Y:S08]  /*58d0*/  HMMA.16816.F32 R12, R132, R142.reuse, R12 ;  /* 0x0000008e840c723c */ /* 0x080ff0000000180c */
[C---:B------:R-:W-:Y:S01]  /*58e0*/  HMMA.16816.F32 R16, R136.reuse, R142, R16 ;  /* 0x0000008e8810723c */ /* 0x040fe20000001810 */
[----:B------:R-:W1:Y:S07]  /*58f0*/  LDSM.16.M88.4 R140, [R177+0xf400] ;  /* 0x00f40000b18c783b */ /* 0x000e6e0000000200 */
[-C--:B-1----:R-:W-:Y:S08]  /*5900*/  HMMA.16816.F32 R20, R136, R140.reuse, R20 ;  /* 0x0000008c8814723c */ /* 0x082ff00000001814 */
[C---:B------:R-:W-:Y:S08]  /*5910*/  HMMA.16816.F32 R24, R132.reuse, R140, R24 ;  /* 0x0000008c8418723c */ /* 0x040ff00000001818 */
[-C--:B------:R-:W-:Y:S01]  /*5920*/  HMMA.16816.F32 R28, R132, R142.reuse, R28 ;  /* 0x0000008e841c723c */ /* 0x080fe2000000181c */
[----:B------:R-:W-:Y:S07]  /*5930*/  LDSM.16.M88.4 R132, [R179+0x7000] ;  /* 0x00700000b384783b */ /* 0x000fee0000000200 */
[----:B------:R-:W-:Y:S01]  /*5940*/  HMMA.16816.F32 R32, R136, R142, R32 ;  /* 0x0000008e8820723c */ /* 0x000fe20000001820 */
[----:B------:R-:W1:Y:S08]  /*5950*/  LDSM.16.M88.4 R136, [R176+0x11000] ;  /* 0x01100000b088783b */ /* 0x000e700000000200 */
[----:B------:R-:W2:Y:S01]  /*5960*/  LDSM.16.M88.4 R140, [R179+0x7800] ;  /* 0x00780000b38c783b */ /* 0x000ea20000000200 */
[-C--:B-1----:R-:W-:Y:S08]  /*5970*/  HMMA.16816.F32 R4, R132, R136.reuse, R4 ;  /* 0x000000888404723c */ /* 0x082ff00000001804 */
[C---:B--2---:R-:W-:Y:S08]  /*5980*/  HMMA.16816.F32 R8, R140.reuse, R136, R8 ;  /* 0x000000888c08723c */ /* 0x044ff00000001808 */
        /* <DEDUP_REMOVED lines=28> */
[C---:B------:R-:W-:Y:S07]  /*5b50*/  HMMA.16816.F32 R24, R140.reuse, R132, R24 ;  /* 0x000000848c18723c */ /* 0x040fee0000001818 */
[----:B------:R-:W-:Y:S01]  /*5b60*/  IMAD.MOV.U32 R132, RZ, RZ, R217 ;  /* 0x000000ffff847224 */ /* 0x000fe200078e00d9 */
[-C--:B------:R-:W-:Y:S01]  /*5b70*/  HMMA.16816.F32 R28, R140, R134.reuse, R28 ;  /* 0x000000868c1c723c */ /* 0x080fe2000000181c */
[----:B------:R-:W-:Y:S03]  /*5b80*/  IMAD.MOV.U32 R133, RZ, RZ, R216 ;  /* 0x000000ffff857224 */ /* 0x000fe600078e00d8 */
[C---:B------:R-:W-:Y:S04]  /*5b90*/  LEA R146, P0, R210.reuse, R132, 0x2 ;  /* 0x00000084d2927211 */ /* 0x040fe800078010ff */
[----:B------:R-:W-:Y:S01]  /*5ba0*/  LEA.HI.X.SX32 R147, R210, R133, 0x2, P0 ;  /* 0x00000085d2937211 */ /* 0x000fe200000f16ff */
[----:B------:R-:W-:Y:S01]  /*5bb0*/  HMMA.16816.F32 R32, R136, R134, R32 ;  /* 0x000000868820723c */ /* 0x000fe20000001820 */
[----:B------:R-:W-:Y:S01]  /*5bc0*/  LDSM.16.M88.4 R132, [R180+0x8000] ;  /* 0x00800000b484783b */ /* 0x000fe20000000200 */
[----:B------:R-:W-:Y:S07]  /*5bd0*/  FSETP.GE.FTZ.AND P0, PT, R168, RZ, PT ;  /* 0x000000ffa800720b */ /* 0x000fee0003f16000 */
[----:B------:R-:W2:Y:S04]  /*5be0*/  LDG.E R145, [R146.64] ;  /* 0x0000000692917981 */ /* 0x000ea8000c1e1900 */
[----:B------:R-:W3:Y:S04]  /*5bf0*/  LDG.E R144, [R146.64+0x20] ;  /* 0x0000200692907981 */ /* 0x000ee8000c1e1900 */
[----:B------:R-:W1:Y:S02]  /*5c00*/  LDSM.16.M88.4 R136, [R177+0x13000] ;  /* 0x01300000b188783b */ /* 0x000e640000000200 */
        /* <DEDUP_REMOVED lines=21> */
[C---:B------:R-:W-:Y:S01]  /*5d60*/  HMMA.16816.F32 R16, R132.reuse, R138, R16 ;  /* 0x0000008a8410723c */ /* 0x040fe20000001810 */
[----:B------:R-:W1:Y:S11]  /*5d70*/  LDSM.16.M88.4 R136, [R177+0x13400] ;  /* 0x01340000b188783b */ /* 0x000e760000000200 */
[----:B------:R-:W-:Y:S11]  /*5d80*/  @!UPT UIADD3 URZ, URZ, URZ, URZ ;  /* 0x0000003f3f3ff290 */ /* 0x000ff6000fffe03f */
[----:B------:R-:W-:Y:S01]  /*5d90*/  @!UPT UIADD3 URZ, URZ, URZ, URZ ;  /* 0x0000003f3f3ff290 */ /* 0x000fe2000fffe03f */
[C---:B------:R-:W-:Y:S02]  /*5da0*/  FADD.FTZ R5, -R145.reuse, R16 ;  /* 0x0000001091057221 */ /* 0x040fe40000010100 */
[----:B------:R-:W-:Y:S02]  /*5db0*/  FADD.FTZ R17, -R145, R17 ;  /* 0x0000001191117221 */ /* 0x000fe40000010100 */
[----:B------:R-:W-:Y:S03]  /*5dc0*/  FADD.FTZ R18, -R144, R18 ;  /* 0x0000001290127221 */ /* 0x000fe60000010100 */
[----:B------:R-:W-:Y:S02]  /*5dd0*/  FSEL R17, R17, R145, P4 ;  /* 0x0000009111117208 */ /* 0x000fe40002000000 */
[----:B------:R-:W-:Y:S03]  /*5de0*/  FSETP.GE.FTZ.AND P4, PT, R158, RZ, PT ;  /* 0x000000ff9e00720b */ /* 0x000fe60003f96000 */
[----:B------:R-:W-:Y:S01]  /*5df0*/  FMUL.FTZ R166, R166, R17 ;  /* 0x00000011a6a67220 */ /* 0x000fe20000410000 */
[-C--:B-1----:R-:W-:Y:S08]  /*5e00*/  HMMA.16816.F32 R20, R132, R136.reuse, R20 ;  /* 0x000000888414723c */ /* 0x082ff00000001814 */
[C---:B------:R-:W-:Y:S08]  /*5e10*/  HMMA.16816.F32 R24, R140.reuse, R136, R24 ;  /* 0x000000888c18723c */ /* 0x040ff00000001818 */
[-C--:B------:R-:W-:Y:S08]  /*5e20*/  HMMA.16816.F32 R28, R140, R138.reuse, R28 ;  /* 0x0000008a8c1c723c */ /* 0x080ff0000000181c */
[C---:B------:R-:W-:Y:S01]  /*5e30*/  FADD.FTZ R16, -R145.reuse, R20 ;  /* 0x0000001491107221 */ /* 0x040fe20000010100 */
[----:B------:R-:W-:Y:S03]  /*5e40*/  HMMA.16816.F32 R32, R132, R138, R32 ;  /* 0x0000008a8420723c */ /* 0x000fe60000001820 */
[----:B------:R-:W-:Y:S01]  /*5e50*/  FADD.FTZ R6, -R145, R21 ;  /* 0x0000001591067221 */ /* 0x000fe20000010100 */
[-C--:B------:R-:W-:Y:S01]  /*5e60*/  FSEL R20, R5, R145.reuse, P5 ;  /* 0x0000009105147208 */ /* 0x080fe20002800000 */
[----:B------:R-:W-:Y:S01]  /*5e70*/  FADD.FTZ R23, -R144, R23 ;  /* 0x0000001790177221 */ /* 0x000fe20000010100 */
[-C--:B------:R-:W-:Y:S02]  /*5e80*/  FSEL R16, R16, R145.reuse, P3 ;  /* 0x0000009110107208 */ /* 0x080fe40001800000 */
[-C--:B------:R-:W-:Y:S01]  /*5e90*/  FSEL R6, R6, R145.reuse, P2 ;  /* 0x0000009106067208 */ /* 0x080fe20001000000 */
[----:B------:R-:W-:Y:S01]  /*5ea0*/  FMUL.FTZ R167, R167, R20 ;  /* 0x00000014a7a77220 */ /* 0x000fe20000410000 */
[----:B------:R-:W-:Y:S02]  /*5eb0*/  FSETP.GE.FTZ.AND P2, PT, R165, RZ, PT ;  /* 0x000000ffa500720b */ /* 0x000fe40003f56000 */
[----:B------:R-:W-:Y:S01]  /*5ec0*/  FMUL.FTZ R161, R161, R16 ;  /* 0x00000010a1a17220 */ /* 0x000fe20000410000 */
[----:B------:R-:W-:Y:S01]  /*5ed0*/  FSETP.GE.FTZ.AND P3, PT, R150, RZ, PT ;  /* 0x000000ff9600720b */ /* 0x000fe20003f76000 */
[----:B------:R-:W-:Y:S02]  /*5ee0*/  FMUL.FTZ R156, R156, R6 ;  /* 0x000000069c9c7220 */ /* 0x000fe40000410000 */
[----:B------:R-:W-:Y:S08]  /*5ef0*/  FADD.FTZ R6, -R144, R19 ;  /* 0x0000001390067221 */ /* 0x000ff00000010100 */
        /* <DEDUP_REMOVED lines=38> */
[-C--:B------:R-:W-:Y:S01]  /*6160*/  FSEL R12, R12, R4.reuse, P1 ;  /* 0x000000040c0c7208 */ /* 0x080fe20000800000 */
[----:B------:R-:W-:Y:S01]  /*6170*/  FMUL.FTZ R34, R188, R5 ;  /* 0x00000005bc227220 */ /* 0x000fe20000410000 */
[----:B------:R-:W-:Y:S01]  /*6180*/  FSETP.GE.FTZ.AND P1, PT, R157, RZ, PT ;  /* 0x000000ff9d00720b */ /* 0x000fe20003f36000 */
[----:B---3--:R-:W-:Y:S01]  /*6190*/  FADD.FTZ R5, -R0, R14 ;  /* 0x0000000e00057221 */ /* 0x008fe20000010100 */
[----:B------:R-:W-:Y:S01]  /*61a0*/  FSETP.GE.FTZ.AND P2, PT, R160, RZ, PT ;  /* 0x000000ffa000720b */ /* 0x000fe20003f56000 */
[C---:B------:R-:W-:Y:S01]  /*61b0*/  FADD.FTZ R10, -R0.reuse, R10 ;  /* 0x0000000a000a7221 */ /* 0x040fe20000010100 */
[----:B------:R-:W-:Y:S01]  /*61c0*/  FSEL R25, R25, R4, P1 ;  /* 0x0000000419197208 */ /* 0x000fe20000800000 */
[----:B------:R-:W-:Y:S01]  /*61d0*/  FADD.FTZ R11, -R0, R11 ;  /* 0x0000000b000b7221 */ /* 0x000fe20000010100 */
[----:B------:R-:W-:Y:S01]  /*61e0*/  FSETP.GE.FTZ.AND P1, PT, R155, RZ, PT ;  /* 0x000000ff9b00720b */ /* 0x000fe20003f36000 */
[----:B------:R-:W-:Y:S01]  /*61f0*/  FMUL.FTZ R35, R190, R6 ;  /* 0x00000006be237220 */ /* 0x000fe20000410000 */
[-C--:B------:R-:W-:Y:S01]  /*6200*/  FSEL R24, R24, R4.reuse, P2 ;  /* 0x0000000418187208 */ /* 0x080fe20001000000 */
[----:B------:R-:W-:Y:S01]  /*6210*/  FADD.FTZ R7, -R0, R15 ;  /* 0x0000000f00077221 */ /* 0x000fe20000010100 */
[----:B------:R-:W-:Y:S01]  /*6220*/  FSEL R28, R28, R4, P1 ;  /* 0x000000041c1c7208 */ /* 0x000fe20000800000 */
[----:B------:R-:W-:Y:S01]  /*6230*/  @P0 FADD.FTZ R4, -R4, R29 ;  /* 0x0000001d04040221 */ /* 0x000fe20000010100 */
[----:B------:R-:W-:Y:S01]  /*6240*/  FSETP.GE.FTZ.AND P0, PT, R174, RZ, PT ;  /* 0x000000ffae00720b */ /* 0x000fe20003f16000 */
[----:B------:R-:W-:Y:S01]  /*6250*/  FADD.FTZ R6, -R0, R26 ;  /* 0x0000001a00067221 */ /* 0x000fe20000010100 */
[----:B------:R-:W-:Y:S01]  /*6260*/  FSETP.GE.FTZ.AND P2, PT, R191, RZ, PT ;  /* 0x000000ffbf00720b */ /* 0x000fe20003f56000 */
        /* <DEDUP_REMOVED lines=8> */
[----:B------:R-:W-:Y:S01]  /*62f0*/  FADD.FTZ R5, -R0, R27 ;  /* 0x0000001b00057221 */ /* 0x000fe20000010100 */
[----:B------:R-:W-:Y:S01]  /*6300*/  FSEL R11, R11, R0, P1 ;  /* 0x000000000b0b7208 */ /* 0x000fe20000800000 */
[----:B------:R-:W-:Y:S01]  /*6310*/  FMUL.FTZ R144, R148, R144 ;  /* 0x0000009094907220 */ /* 0x000fe20000410000 */
[----:B------:R-:W-:Y:S01]  /*6320*/  FSETP.GE.FTZ.AND P4, PT, R173, RZ, PT ;  /* 0x000000ffad00720b */ /* 0x000fe20003f96000 */
[----:B------:R-:W-:Y:S01]  /*6330*/  FMUL.FTZ R33, R172, R12 ;  /* 0x0000000cac217220 */ /* 0x000fe20000410000 */
[----:B------:R-:W-:Y:S01]  /*6340*/  FSETP.GE.FTZ.AND P3, PT, R163, RZ, PT ;  /* 0x000000ffa300720b */ /* 0x000fe20003f76000 */
[----:B------:R-:W-:Y:S01]  /*6350*/  FMUL.FTZ R32, R171, R13 ;  /* 0x0000000dab207220 */ /* 0x000fe20000410000 */
[----:B------:R-:W-:Y:S01]  /*6360*/  FSETP.GE.FTZ.AND P2, PT, R162, RZ, PT ;  /* 0x000000ffa200720b */ /* 0x000fe20003f56000 */
[----:B------:R-:W-:Y:S01]  /*6370*/  FMUL.FTZ R24, R160, R24 ;  /* 0x00000018a0187220 */ /* 0x000fe20000410000 */
[----:B------:R-:W-:Y:S01]  /*6380*/  FSETP.GE.FTZ.AND P1, PT, R153, RZ, PT ;  /* 0x000000ff9900720b */ /* 0x000fe20003f36000 */
[----:B------:R-:W-:Y:S01]  /*6390*/  FMUL.FTZ R25, R157, R25 ;  /* 0x000000199d197220 */ /* 0x000fe20000410000 */
[----:B------:R-:W-:Y:S01]  /*63a0*/  FSEL R7, R7, R0, P4 ;  /* 0x0000000007077208 */ /* 0x000fe20002000000 */
        /* <DEDUP_REMOVED lines=15> */
[----:B------:R-:W-:Y:S01]  /*64a0*/  LOP3.LUT R0, R193, 0x1, RZ, 0xc0, !PT ;  /* 0x00000001c1007812 */ /* 0x000fe200078ec0ff */
[----:B------:R-:W-:Y:S01]  /*64b0*/  IMAD.MOV.U32 R4, RZ, RZ, c[0x0][0x190] ;  /* 0x00006400ff047624 */ /* 0x000fe200078e00ff */
[----:B------:R-:W-:Y:S02]  /*64c0*/  ISETP.GE.AND P2, PT, R208, c[0x0][0x220], PT ;  /* 0x00008800d0007a0c */ /* 0x000fe40003f46270 */
[----:B------:R-:W-:Y:S01]  /*64d0*/  ISETP.GE.AND P1, PT, R220, c[0x0][0x220], PT ;  /* 0x00008800dc007a0c */ /* 0x000fe20003f26270 */
[----:B------:R-:W-:Y:S01]  /*64e0*/  IMAD.U32 R4, R4, -0x40, RZ ;  /* 0xffffffc004047824 */ /* 0x000fe200078e00ff */
[----:B------:R-:W-:Y:S01]  /*64f0*/  ISETP.NE.U32.AND P0, PT, R0, 0x1, PT ;  /* 0x000000010000780c */ /* 0x000fe20003f05070 */
[----:B------:R-:W-:Y:S03]  /*6500*/  IMAD.MOV.U32 R0, RZ, RZ, -0x3000 ;  /* 0xffffd000ff007424 */ /* 0x000fe600078e00ff */
[----:B------:R-:W-:Y:S02]  /*6510*/  LEA R204, P3, R4, R204, 0x1 ;  /* 0x000000cc04cc7211 */ /* 0x000fe400078608ff */
[----:B------:R-:W-:Y:S02]  /*6520*/  SEL R0, R0, 0x3000, !P0 ;  /* 0x0000300000007807 */ /* 0x000fe40004000000 */
[----:B------:R-:W-:Y:S01]  /*6530*/  ISETP.GE.AND P0, PT, R219, c[0x0][0x220], PT ;  /* 0x00008800db007a0c */ /* 0x000fe20003f06270 */
[----:B------:R-:W-:Y:S01]  /*6540*/  @!P2 IMAD.MOV.U32 R8, RZ, RZ, R204 ;  /* 0x000000ffff08a224 */ /* 0x000fe200078e00cc */
[----:B------:R-:W-:Y:S01]  /*6550*/  IADD3 R205, R205, R0, RZ ;  /* 0x00000000cdcd7210 */ /* 0x000fe20007ffe0ff */
[--C-:B------:R-:W-:Y:S01]  /*6560*/  IMAD.IADD R192, R192, 0x1, R0.reuse ;  /* 0x00000001c0c07824 */ /* 0x100fe200078e0200 */
[----:B------:R-:W-:Y:S01]  /*6570*/  @!P1 MOV R6, R204 ;  /* 0x000000cc00069202 */ /* 0x000fe20000000f00 */
[----:B------:R-:W-:Y:S01]  /*6580*/  IMAD.IADD R178, R178, 0x1, R0 ;  /* 0x00000001b2b27824 */ /* 0x000fe200078e0200 */
[----:B------:R-:W-:Y:S02]  /*6590*/  SHF.R.S32.HI R5, RZ, 0x1f, R4 ;  /* 0x0000001fff057819 */ /* 0x000fe40000011404 */
[----:B------:R1:W-:Y:S02]  /*65a0*/  @P2 STS [R192], RZ ;  /* 0x000000ffc0002388 */ /* 0x0003e40000000800 */
[----:B------:R-:W-:Y:S02]  /*65b0*/  LEA.HI.X R202, R4, R202, R5, 0x1, P3 ;  /* 0x000000ca04ca7211 */ /* 0x000fe400018f0c05 */
[----:B------:R1:W-:Y:S01]  /*65c0*/  @P2 STS [R192+0x4], RZ ;  /* 0x000004ffc0002388 */ /* 0x0003e20000000800 */
[----:B------:R-:W-:Y:S01]  /*65d0*/  @!P0 IMAD.MOV.U32 R4, RZ, RZ, R204 ;  /* 0x000000ffff048224 */ /* 0x000fe200078e00cc */
[----:B------:R-:W-:Y:S01]  /*65e0*/  @!P0 MOV R5, R202 ;  /* 0x000000ca00058202 */ /* 0x000fe20000000f00 */
[--C-:B------:R-:W-:Y:S01]  /*65f0*/  @!P2 IMAD.MOV.U32 R9, RZ, RZ, R202.reuse ;  /* 0x000000ffff09a224 */ /* 0x100fe200078e00ca */
[----:B------:R1:W-:Y:S01]  /*6600*/  @P2 STS [R192+0x8], RZ ;  /* 0x000008ffc0002388 */ /* 0x0003e20000000800 */
[----:B------:R-:W-:Y:S03]  /*6610*/  @!P1 IMAD.MOV.U32 R7, RZ, RZ, R202 ;  /* 0x000000ffff079224 */ /* 0x000fe600078e00ca */
        /* <DEDUP_REMOVED lines=21> */
[----:B------:R-:W0:Y:S02]  /*6770*/  LDGDEPBAR ;  /* 0x00000000000079af */ /* 0x000e240000000000 */
.L_x_427:
[----:B------:R-:W-:Y:S01]  /*6780*/  F2FP.PACK_AB R16, R169, R170 ;  /* 0x000000aaa910723e */ /* 0x000fe200000000ff */
[----:B------:R-:W-:Y:S01]  /*6790*/  IMAD.SHL.U32 R160, R248, 0x2, RZ ;  /* 0x00000002f8a07824 */ /* 0x000fe200078e00ff */
        /* <DEDUP_REMOVED lines=9> */
[----:B-1----:R-:W-:Y:S02]  /*6830*/  F2FP.PACK_AB R9, R17, R22 ;  /* 0x000000161109723e */ /* 0x002fe400000000ff */
        /* <DEDUP_REMOVED lines=23> */
[----:B------:R-:W-:Y:S04]  /*69b0*/  LDSM.16.MT88.4 R4, [R2+0x19000] ;  /* 0x019000000204783b */ /* 0x000fe80000004200 */
[----:B------:R-:W1:Y:S04]  /*69c0*/  LDSM.16.MT88.4 R8, [R0+0x6000] ;  /* 0x006000000008783b */ /* 0x000e680000004200 */
[----:B------:R-:W2:Y:S04]  /*69d0*/  LDSM.16.MT88.4 R12, [R2+0x1b000] ;  /* 0x01b00000020c783b */ /* 0x000ea80000004200 */
[----:B------:R-:W3:Y:S04]  /*69e0*/  LDSM.16.MT88.4 R16, [R0+0x7000] ;  /* 0x007000000010783b */ /* 0x000ee80000004200 */
[----:B------:R-:W4:Y:S04]  /*69f0*/  LDSM.16.MT88.4 R20, [R0+0x8000] ;  /* 0x008000000014783b */ /* 0x000f280000004200 */
[----:B------:R-:W-:Y:S04]  /*6a00*/  LDSM.16.MT88.4 R24, [R2+0x19800] ;  /* 0x019800000218783b */ /* 0x000fe80000004200 */
[----:B------:R-:W5:Y:S04]  /*6a10*/  LDSM.16.MT88.4 R28, [R0+0x6400] ;  /* 0x00640000001c783b */ /* 0x000f680000004200 */
        /* <DEDUP_REMOVED lines=20> */
[-C--:B-----5:R-:W-:Y:S08]  /*6b60*/  HMMA.16816.F32 R36, R24, R28.reuse, R36 ;  /* 0x0000001c1824723c */ /* 0x0a0ff00000001824 */
        /* <DEDUP_REMOVED lines=14> */
[----:B------:R-:W5:Y:S04]  /*6c50*/  LDSM.16.MT88.4 R8, [R0+0x7c00] ;  /* 0x007c00000008783b */ /* 0x000f680000004200 */
        /* <DEDUP_REMOVED lines=28> */
[----:B------:R-:W-:Y:S02]  /*6e20*/  ISETP.GE.AND P2, PT, R208, c[0x0][0x220], PT ;  /* 0x00008800d0007a0c */ /* 0x000fe40003f46270 */
        /* <DEDUP_REMOVED lines=10> */
[----:B------:R-:W-:Y:S01]  /*6ed0*/  @!P0 IMAD.MOV.U32 R4, RZ, RZ, R203 ;  /* 0x000000ffff048224 */ /* 0x000fe200078e00cb */
[----:B------:R-:W-:Y:S01]  /*6ee0*/  @!P0 MOV R5, R201 ;  /* 0x000000c900058202 */ /* 0x000fe20000000f00 */
[--C-:B------:R-:W-:Y:S01]  /*6ef0*/  @!P2 IMAD.MOV.U32 R9, RZ, RZ, R201.reuse ;  /* 0x000000ffff09a224 */ /* 0x100fe200078e00c9 */
        /* <DEDUP_REMOVED lines=17> */
.L_x_428:
[----:B------:R-:W-:Y:S01]  /*7010*/  LDSM.16.M88.4 R24, [R181] ;  /* 0x00000000b518783b */ /* 0x000fe20000000200 */
[----:B------:R-:W-:Y:S02]  /*7020*/  IMAD.MOV.U32 R166, RZ, RZ, c[0x0][0x22c] ;  /* 0x00008b00ffa67624 */ /* 0x000fe400078e00ff */
[----:B------:R-:W-:Y:S01]  /*7030*/  IMAD.MOV.U32 R165, RZ, RZ, c[0x0][0x22c] ;  /* 0x00008b00ffa57624 */ /* 0x000fe200078e00ff */
[----:B-1----:R-:W1:Y:S01]  /*7040*/  LDSM.16.MT88.4 R8, [R0+0x9000] ;  /* 0x009000000008783b */ /* 0x002e620000004200 */
[----:B------:R-:W-:Y:S02]  /*7050*/  IMAD R166, R166, c[0x0][0x1c0], RZ ;  /* 0x00007000a6a67a24 */ /* 0x000fe400078e02ff */
[----:B------:R-:W-:Y:S01]  /*7060*/  IMAD R165, R165, c[0x0][0x1c0], RZ ;  /* 0x00007000a5a57a24 */ /* 0x000fe200078e02ff */
[----:B------:R-:W2:Y:S01]  /*7070*/  LDSM.16.MT88.4 R16, [R0+0xb000] ;  /* 0x00b000000010783b */ /* 0x000ea20000004200 */
[----:B------:R-:W-:Y:S02]  /*7080*/  IMAD.SHL.U32 R166, R166, 0x20, RZ ;  /* 0x00000020a6a67824 */ /* 0x000fe400078e00ff */
[----:B------:R-:W-:Y:S01]  /*7090*/  IMAD R165, R165, 0x28, RZ ;  /* 0x00000028a5a57824 */ /* 0x000fe200078e02ff */
[----:B------:R-:W3:Y:S01]  /*70a0*/  LDSM.16.MT88.4 R28, [R0+0xd000] ;  /* 0x00d00000001c783b */ /* 0x000ee20000004200 */
[----:B------:R-:W-:Y:S02]  /*70b0*/  IMAD.MOV.U32 R164, RZ, RZ, c[0x0][0x22c] ;  /* 0x00008b00ffa47624 */ /* 0x000fe400078e00ff */
[----:B------:R-:W-:Y:S01]  /*70c0*/  IMAD.MOV.U32 R161, RZ, RZ, c[0x0][0x22c] ;  /* 0x00008b00ffa17624 */ /* 0x000fe200078e00ff */
[----:B------:R-:W-:Y:S01]  /*70d0*/  LDSM.16.M88.4 R32, [R182] ;  /* 0x00000000b620783b */ /* 0x000fe20000000200 */
[----:B------:R-:W-:Y:S02]  /*70e0*/  IMAD R164, R164, c[0x0][0x1c0], RZ ;  /* 0x00007000a4a47a24 */ /* 0x000fe400078e02ff */
[----:B------:R-:W-:Y:S01]  /*70f0*/  IMAD R161, R161, c[0x0][0x1c0], RZ ;  /* 0x00007000a1a17a24 */ /* 0x000fe200078e02ff */
[----:B------:R-:W4:Y:S01]  /*7100*/  LDSM.16.MT88.4 R132, [R0+0x9400] ;  /* 0x009400000084783b */ /* 0x000f220000004200 */
[----:B------:R-:W-:Y:S02]  /*7110*/  IMAD R164, R164, 0x30, RZ ;  /* 0x00000030a4a47824 */ /* 0x000fe400078e02ff */
[----:B------:R-:W-:Y:S01]  /*7120*/  IMAD.U32 R161, R161, -0x40, RZ ;  /* 0xffffffc0a1a17824 */ /* 0x000fe200078e00ff */
[----:B------:R-:W3:Y:S04]  /*7130*/  LDSM.16.MT88.4 R136, [R0+0xb400] ;  /* 0x00b400000088783b */ /* 0x000ee80000004200 */
[----:B------:R-:W3:Y:S01]  /*7140*/  LDSM.16.MT88.4 R140, [R0+0xd400] ;  /* 0x00d40000008c783b */ /* 0x000ee20000004200 */
[C---:B------:R-:W-:Y:S03]  /*7150*/  LEA R199, P0, R161.reuse, R162, 0x2 ;  /* 0x000000a2a1c77211 */ /* 0x040fe600078010ff */
[----:B------:R-:W-:Y:S01]  /*7160*/  LDSM.16.M88.4 R144, [R184] ;  /* 0x00000000b890783b */ /* 0x000fe20000000200 */
[----:B------:R-:W-:Y:S01]  /*7170*/  LEA.HI.X.SX32 R198, R161, R163, 0x2, P0 ;  /* 0x000000a3a1c67211 */ /* 0x000fe200000f16ff */
[----:B------:R-:W-:Y:S02]  /*7180*/  IMAD.MOV.U32 R161, RZ, RZ, c[0x0][0x22c] ;  /* 0x00008b00ffa17624 */ /* 0x000fe400078e00ff */
[----:B------:R-:W3:Y:S02]  /*7190*/  LDSM.16.MT88.4 R148, [R0+0x9800] ;  /* 0x009800000094783b */ /* 0x000ee40000004200 */
[----:B------:R-:W-:Y:S02]  /*71a0*/  IMAD R161, R161, c[0x0][0x1c0], RZ ;  /* 0x00007000a1a17a24 */ /* 0x000fe400078e02ff */
[----:B------:R-:W4:Y:S02]  /*71b0*/  LDSM.16.MT88.4 R152, [R0+0xb800] ;  /* 0x00b800000098783b */ /* 0x000f240000004200 */
[----:B------:R-:W-:Y:S01]  /*71c0*/  IMAD R161, R161, 0x18, RZ ;  /* 0x00000018a1a17824 */ /* 0x000fe200078e02ff */
[C---:B-1----:R-:W-:Y:S01]  /*71d0*/  HMMA.16816.F32 R4, R24.reuse, R8, RZ ;  /* 0x000000081804723c */ /* 0x042fe200000018ff */
[----:B------:R-:W-:Y:S07]  /*71e0*/  LDSM.16.MT88.4 R156, [R0+0xbc00] ;  /* 0x00bc0000009c783b */ /* 0x000fee0000004200 */
[C---:B------:R-:W-:Y:S08]  /*71f0*/  HMMA.16816.F32 R8, R24.reuse, R10, RZ ;  /* 0x0000000a1808723c */ /* 0x040ff000000018ff */
[C---:B--2---:R-:W-:Y:S08]  /*7200*/  HMMA.16816.F32 R12, R24.reuse, R16, RZ ;  /* 0x00000010180c723c */ /* 0x044ff000000018ff */
[C---:B------:R-:W-:Y:S08]  /*7210*/  HMMA.16816.F32 R16, R24.reuse, R18, RZ ;  /* 0x000000121810723c */ /* 0x040ff000000018ff */
[C---:B---3--:R-:W-:Y:S08]  /*7220*/  HMMA.16816.F32 R20, R24.reuse, R28, RZ ;  /* 0x0000001c1814723c */ /* 0x048ff000000018ff */
[----:B------:R-:W-:Y:S01]  /*7230*/  HMMA.16816.F32 R24, R24, R30, RZ ;  /* 0x0000001e1818723c */ /* 0x000fe200000018ff */
[----:B------:R-:W1:Y:S07]  /*7240*/  LDSM.16.MT88.4 R28, [R0+0xd800] ;  /* 0x00d80000001c783b */ /* 0x000e6e0000004200 */
[C---:B----4-:R-:W-:Y:S08]  /*7250*/  HMMA.16816.F32 R4, R32.reuse, R132, R4 ;  /* 0x000000842004723c */ /* 0x050ff00000001804 */
[C---:B------:R-:W-:Y:S01]  /*7260*/  HMMA.16816.F32 R8, R32.reuse, R134, R8 ;  /* 0x000000862008723c */ /* 0x040fe20000001808 */
[----:B------:R-:W-:Y:S07]  /*7270*/  LDSM.16.M88.4 R132, [R183] ;  /* 0x00000000b784783b */ /* 0x000fee0000000200 */
[C---:B------:R-:W-:Y:S08]  /*7280*/  HMMA.16816.F32 R12, R32.reuse, R136, R12 ;  /* 0x00000088200c723c */ /* 0x040ff0000000180c */
[C---:B------:R-:W-:Y:S01]  /*7290*/  HMMA.16816.F32 R16, R32.reuse, R138, R16 ;  /* 0x0000008a2010723c */ /* 0x040fe20000001810 */
[----:B------:R-:W2:Y:S07]  /*72a0*/  LDSM.16.MT88.4 R136, [R0+0x9c00] ;  /* 0x009c00000088783b */ /* 0x000eae0000004200 */
[C---:B------:R-:W-:Y:S08]  /*72b0*/  HMMA.16816.F32 R20, R32.reuse, R140, R20 ;  /* 0x0000008c2014723c */ /* 0x040ff00000001814 */
[----:B------:R-:W-:Y:S01]  /*72c0*/  HMMA.16816.F32 R24, R32, R142, R24 ;  /* 0x0000008e2018723c */ /* 0x000fe20000001818 */
[----:B------:R-:W3:Y:S04]  /*72d0*/  LDSM.16.MT88.4 R32, [R0+0xdc00] ;  /* 0x00dc00000020783b */ /* 0x000ee80000004200 */
[----:B------:R-:W-:Y:S03]  /*72e0*/  LDSM.16.M88.4 R140, [R181+0x2000] ;  /* 0x00200000b58c783b */ /* 0x000fe60000000200 */
[C---:B------:R-:W-:Y:S08]  /*72f0*/  HMMA.16816.F32 R4, R144.reuse, R148, R4 ;  /* 0x000000949004723c */ /* 0x040ff00000001804 */
[C---:B------:R-:W-:Y:S01]  /*7300*/  HMMA.16816.F32 R8, R144.reuse, R150, R8 ;  /* 0x000000969008723c */ /* 0x040fe20000001808 */
[----:B------:R-:W4:Y:S07]  /*7310*/  LDSM.16.MT88.4 R148, [R0+0xa000] ;  /* 0x00a000000094783b */ /* 0x000f2e0000004200 */
[C---:B------:R-:W-:Y:S08]  /*7320*/  HMMA.16816.F32 R12, R144.reuse, R152, R12 ;  /* 0x00000098900c723c */ /* 0x040ff0000000180c */
[C---:B------:R-:W-:Y:S01]  /*7330*/  HMMA.16816.F32 R16, R144.reuse, R154, R16 ;  /* 0x0000009a9010723c */ /* 0x040fe20000001810 */
[----:B------:R-:W3:Y:S07]  /*7340*/  LDSM.16.MT88.4 R152, [R0+0xc000] ;  /* 0x00c000000098783b */ /* 0x000eee0000004200 */
[C---:B-1----:R-:W-:Y:S08]  /*7350*/  HMMA.16816.F32 R20, R144.reuse, R28, R20 ;  /* 0x0000001c9014723c */ /* 0x042ff00000001814 */
[----:B------:R-:W-:Y:S01]  /*7360*/  HMMA.16816.F32 R24, R144, R30, R24 ;  /* 0x0000001e9018723c */ /* 0x000fe20000001818 */
[----:B------:R-:W1:Y:S04]  /*7370*/  LDSM.16.MT88.4 R28, [R0+0xe000] ;  /* 0x00e00000001c783b */ /* 0x000e680000004200 */
[----:B------:R-:W-:Y:S03]  /*7380*/  LDSM.16.MT88.4 R144, [R0+0xa400] ;  /* 0x00a400000090783b */ /* 0x000fe60000004200 */
[C---:B--2---:R-:W-:Y:S08]  /*7390*/  HMMA.16816.F32 R4, R132.reuse, R136, R4 ;  /* 0x000000888404723c */ /* 0x044ff00000001804 */
[C---:B------:R-:W-:Y:S01]  /*73a0*/  HMMA.16816.F32 R8, R132.reuse, R138, R8 ;  /* 0x0000008a8408723c */ /* 0x040fe20000001808 */
[----:B------:R-:W2:Y:S07]  /*73b0*/  LDSM.16.M88.4 R136, [R182+0x2000] ;  /* 0x00200000b688783b */ /* 0x000eae0000000200 */
[C---:B------:R-:W-:Y:S08]  /*73c0*/  HMMA.16816.F32 R12, R132.reuse, R156, R12 ;  /* 0x0000009c840c723c */ /* 0x040ff0000000180c */
[C---:B------:R-:W-:Y:S01]  /*73d0*/  HMMA.16816.F32 R16, R132.reuse, R158, R16 ;  /* 0x0000009e8410723c */ /* 0x040fe20000001810 */
[----:B------:R-:W1:Y:S07]  /*73e0*/  LDSM.16.MT88.4 R156, [R0+0xc400] ;  /* 0x00c40000009c783b */ /* 0x000e6e0000004200 */
[C---:B---3--:R-:W-:Y:S08]  /*73f0*/  HMMA.16816.F32 R20, R132.reuse, R32, R20 ;  /* 0x000000208414723c */ /* 0x048ff00000001814 */
[----:B------:R-:W-:Y:S01]  /*7400*/  HMMA.16816.F32 R24, R132, R34, R24 ;  /* 0x000000228418723c */ /* 0x000fe20000001818 */
[----:B------:R-:W3:Y:S04]  /*7410*/  LDSM.16.MT88.4 R32, [R0+0xe400] ;  /* 0x00e400000020783b */ /* 0x000ee80000004200 */
[----:B------:R-:W-:Y:S03]  /*7420*/  LDSM.16.M88.4 R132, [R184+0x2000] ;  /* 0x00200000b884783b */ /* 0x000fe60000000200 */
[C---:B----4-:R-:W-:Y:S08]  /*7430*/  HMMA.16816.F32 R4, R140.reuse, R148, R4 ;  /* 0x000000948c04723c */ /* 0x050ff00000001804 */
        /* <DEDUP_REMOVED lines=8> */
[----:B------:R-:W-:Y:S03]  /*74c0*/  LDSM.16.M88.4 R140, [R183+0x2000] ;  /* 0x00200000b78c783b */ /* 0x000fe60000000200 */
[C---:B--2---:R-:W-:Y:S08]  /*74d0*/  HMMA.16816.F32 R4, R136.reuse, R144, R4 ;  /* 0x000000908804723c */ /* 0x044ff00000001804 */
[C---:B------:R-:W-:Y:S01]  /*74e0*/  HMMA.16816.F32 R8, R136.reuse, R146, R8 ;  /* 0x000000928808723c */ /* 0x040fe20000001808 */
[----:B------:R-:W2:Y:S07]  /*74f0*/  LDSM.16.MT88.4 R144, [R0+0xac00] ;  /* 0x00ac00000090783b */ /* 0x000eae0000004200 */
[C---:B------:R-:W-:Y:S08]  /*7500*/  HMMA.16816.F32 R12, R136.reuse, R156, R12 ;  /* 0x0000009c880c723c */ /* 0x040ff0000000180c */
[C---:B------:R-:W-:Y:S01]  /*7510*/  HMMA.16816.F32 R16, R136.reuse, R158, R16 ;  /* 0x0000009e8810723c */ /* 0x040fe20000001810 */
[----:B------:R-:W1:Y:S07]  /*7520*/  LDSM.16.MT88.4 R156, [R0+0xcc00] ;  /* 0x00cc0000009c783b */ /* 0x000e6e0000004200 */
[C---:B---3--:R-:W-:Y:S08]  /*7530*/  HMMA.16816.F32 R20, R136.reuse, R32, R20 ;  /* 0x000000208814723c */ /* 0x048ff00000001814 */
[----:B------:R-:W-:Y:S01]  /*7540*/  HMMA.16816.F32 R24, R136, R34, R24 ;  /* 0x000000228818723c */ /* 0x000fe20000001818 */
[----:B------:R3:W2:Y:S04]  /*7550*/  LDSM.16.MT88.4 R32, [R0+0xec00] ;  /* 0x00ec00000020783b */ /* 0x0006a80000004200 */
[----:B------:R-:W-:Y:S03]  /*7560*/  LDSM.16.MT88.4 R136, [R2+0x18800] ;  /* 0x018800000288783b */ /* 0x000fe60000004200 */
[C---:B----4-:R-:W-:Y:S08]  /*7570*/  HMMA.16816.F32 R4, R132.reuse, R148, R4 ;  /* 0x000000948404723c */ /* 0x050ff00000001804 */
[C---:B------:R-:W-:Y:S08]  /*7580*/  HMMA.16816.F32 R8, R132.reuse, R150, R8 ;  /* 0x000000968408723c */ /* 0x040ff00000001808 */
[C---:B------:R-:W-:Y:S04]  /*7590*/  HMMA.16816.F32 R12, R132.reuse, R152, R12 ;  /* 0x00000098840c723c */ /* 0x040fe8000000180c */
[C---:B---3--:R-:W-:Y:S04]  /*75a0*/  IMAD.IADD R0, R215.reuse, 0x1, R246 ;  /* 0x00000001d7007824 */ /* 0x048fe800078e02f6 */
[C---:B------:R-:W-:Y:S08]  /*75b0*/  HMMA.16816.F32 R16, R132.reuse, R154, R16 ;  /* 0x0000009a8410723c */ /* 0x040ff00000001810 */
[C---:B-1----:R-:W-:Y:S07]  /*75c0*/  HMMA.16816.F32 R20, R132.reuse, R28, R20 ;  /* 0x0000001c8414723c */ /* 0x042fee0000001814 */
[----:B------:R-:W-:Y:S01]  /*75d0*/  IMAD.MOV.U32 R28, RZ, RZ, R199 ;  /* 0x000000ffff1c7224 */ /* 0x000fe200078e00c7 */
[----:B------:R-:W-:Y:S04]  /*75e0*/  HMMA.16816.F32 R24, R132, R30, R24 ;  /* 0x0000001e8418723c */ /* 0x000fe80000001818 */
[----:B------:R-:W-:Y:S03]  /*75f0*/  IMAD.MOV.U32 R29, RZ, RZ, R198 ;  /* 0x000000ffff1d7224 */ /* 0x000fe600078e00c6 */
[CC--:B------:R-:W-:Y:S01]  /*7600*/  LEA R30, P1, R215.reuse, R28.reuse, 0x2 ;  /* 0x0000001cd71e7211 */ /* 0x0c0fe200078210ff */
[C---:B--2---:R-:W-:Y:S05]  /*7610*/  HMMA.16816.F32 R4, R140.reuse, R144, R4 ;  /* 0x000000908c04723c */ /* 0x044fea0000001804 */
[-C--:B------:R-:W-:Y:S02]  /*7620*/  LEA.HI.X.SX32 R31, R215, R29.reuse, 0x2, P1 ;  /* 0x0000001dd71f7211 */ /* 0x080fe400008f16ff */
[----:B------:R-:W-:Y:S01]  /*7630*/  @P6 IADD3 R132, R210, -0x40, RZ ;  /* 0xffffffc0d2846810 */ /* 0x000fe20007ffe0ff */
[C---:B------:R-:W-:Y:S04]  /*7640*/  HMMA.16816.F32 R8, R140.reuse, R146, R8 ;  /* 0x000000928c08723c */ /* 0x040fe80000001808 */
[----:B------:R-:W-:Y:S04]  /*7650*/  @P6 IMAD.WIDE R132, R132, 0x4, R206 ;  /* 0x0000000484846825 */ /* 0x000fe800078e02ce */
[C---:B------:R-:W-:Y:S01]  /*7660*/  HMMA.16816.F32 R12, R140.reuse, R156, R12 ;  /* 0x0000009c8c0c723c */ /* 0x040fe2000000180c */
[----:B------:R1:W5:Y:S04]  /*7670*/  @P6 LDG.E R213, [R132.64] ;  /* 0x0000000684d56981 */ /* 0x000368000c1e1900 */
[----:B------:R1:W5:Y:S03]  /*7680*/  @P6 LDG.E R214, [R132.64+0x20] ;  /* 0x0000200684d66981 */ /* 0x000366000c1e1900 */
[C---:B------:R-:W-:Y:S01]  /*7690*/  HMMA.16816.F32 R16, R140.reuse, R158, R16 ;  /* 0x0000009e8c10723c */ /* 0x040fe20000001810 */
[----:B------:R1:W5:Y:S04]  /*76a0*/  @P6 LDG.E R211, [R132.64+0x80] ;  /* 0x0000800684d36981 */ /* 0x000368000c1e1900 */
[----:B------:R1:W5:Y:S03]  /*76b0*/  @P6 LDG.E R212, [R132.64+0xa0] ;  /* 0x0000a00684d46981 */ /* 0x000366000c1e1900 */
[C---:B------:R-:W-:Y:S01]  /*76c0*/  HMMA.16816.F32 R20, R140.reuse, R32, R20 ;  /* 0x000000208c14723c */ /* 0x040fe20000001814 */
[----:B------:R2:W-:Y:S04]  /*76d0*/  RED.E.ADD.F32.FTZ.RN.STRONG.GPU [R28.64], R4 ;  /* 0x000000041c00798e */ /* 0x0005e8000c10e786 */
[----:B------:R3:W-:Y:S02]  /*76e0*/  RED.E.ADD.F32.FTZ.RN.STRONG.GPU [R30.64], R5 ;  /* 0x000000051e00798e */ /* 0x0007e4000c10e786 */
[CC--:B------:R-:W-:Y:S01]  /*76f0*/  LEA R32, P0, R249.reuse, R28.reuse, 0x2 ;  /* 0x0000001cf9207211 */ /* 0x0c0fe200078010ff */
[----:B------:R-:W-:Y:S01]  /*7700*/  HMMA.16816.F32 R24, R140, R34, R24 ;  /* 0x000000228c18723c */ /* 0x000fe20000001818 */
[----:B------:R-:W-:Y:S03]  /*7710*/  LDSM.16.MT88.4 R140, [R3+0x1c00] ;  /* 0x001c0000038c783b */ /* 0x000fe60000004200 */
[-C--:B------:R-:W-:Y:S03]  /*7720*/  LEA.HI.X.SX32 R33, R249, R29.reuse, 0x2, P0 ;  /* 0x0000001df9217211 */ /* 0x080fe600000f16ff */
[CC--:B------:R-:W-:Y:S02]  /*7730*/  LEA R34, P0, R166.reuse, R28.reuse, 0x2 ;  /* 0x0000001ca6227211 */ /* 0x0c0fe400078010ff */
[----:B------:R4:W-:Y:S03]  /*7740*/  RED.E.ADD.F32.FTZ.RN.STRONG.GPU [R32.64], R6 ;  /* 0x000000062000798e */ /* 0x0009e6000c10e786 */
[-C--:B------:R-:W-:Y:S02]  /*7750*/  LEA.HI.X.SX32 R35, R166, R29.reuse, 0x2, P0 ;  /* 0x0000001da6237211 */ /* 0x080fe400000f16ff */
[CC--:B-1----:R-:W-:Y:S04]  /*7760*/  LEA R132, P1, R161.reuse, R28.reuse, 0x2 ;  /* 0x0000001ca1847211 */ /* 0x0c2fe800078210ff */
[-C--:B------:R-:W-:Y:S01]  /*7770*/  LEA.HI.X.SX32 R133, R161, R29.reuse, 0x2, P1 ;  /* 0x0000001da1857211 */ /* 0x080fe200008f16ff */
[----:B------:R-:W-:Y:S01]  /*7780*/  IMAD.MOV.U32 R161, RZ, RZ, c[0x0][0x22c] ;  /* 0x00008b00ffa17624 */ /* 0x000fe200078e00ff */
[CC--:B--2---:R-:W-:Y:S03]  /*7790*/  LEA R4, P1, R164.reuse, R28.reuse, 0x2 ;  /* 0x0000001ca4047211 */ /* 0x0c4fe600078210ff */
[----:B------:R1:W-:Y:S01]  /*77a0*/  RED.E.ADD.F32.FTZ.RN.STRONG.GPU [R132.64], R7 ;  /* 0x000000078400798e */ /* 0x0003e2000c10e786 */
[-C--:B---3--:R-:W-:Y:S01]  /*77b0*/  LEA.HI.X.SX32 R5, R164, R29.reuse, 0x2, P1 ;  /* 0x0000001da4057211 */ /* 0x088fe200008f16ff */
[----:B------:R-:W-:Y:S02]  /*77c0*/  IMAD R161, R161, c[0x0][0x1c0], RZ ;  /* 0x00007000a1a17a24 */ /* 0x000fe400078e02ff */
[----:B------:R2:W-:Y:S02]  /*77d0*/  RED.E.ADD.F32.FTZ.RN.STRONG.GPU [R34.64], R8 ;  /* 0x000000082200798e */ /* 0x0005e4000c10e786 */
[----:B------:R-:W-:Y:S02]  /*77e0*/  IMAD R161, R161, 0x38, RZ ;  /* 0x00000038a1a17824 */ /* 0x000fe400078e02ff */
[----:B------:R-:W-:Y:S01]  /*77f0*/  LDSM.16.MT88.4 R132, [R2+0x17800] ;  /* 0x017800000284783b */ /* 0x000fe20000004200 */
[-C--:B----4-:R-:W-:Y:S02]  /*7800*/  LEA R32, P2, R165, R28.reuse, 0x2 ;  /* 0x0000001ca5207211 */ /* 0x090fe400078410ff */
[-C--:B------:R-:W-:Y:S02]  /*7810*/  LEA R6, P0, R161, R28.reuse, 0x2 ;  /* 0x0000001ca1067211 */ /* 0x080fe400078010ff */
[-C--:B------:R-:W-:Y:S05]  /*7820*/  LEA.HI.X.SX32 R33, R165, R29.reuse, 0x2, P2 ;  /* 0x0000001da5217211 */ /* 0x080fea00010f16ff */
[----:B------:R3:W-:Y:S04]  /*7830*/  RED.E.ADD.F32.FTZ.RN.STRONG.GPU [R32.64], R9 ;  /* 0x000000092000798e */ /* 0x0007e8000c10e786 */
[----:B------:R4:W-:Y:S01]  /*7840*/  RED.E.ADD.F32.FTZ.RN.STRONG.GPU [R4.64], R10 ;  /* 0x0000000a0400798e */ /* 0x0009e2000c10e786 */
[-C--:B-1----:R-:W-:Y:S02]  /*7850*/  LEA.HI.X.SX32 R7, R161, R29.reuse, 0x2, P0 ;  /* 0x0000001da1077211 */ /* 0x082fe400000f16ff */
[CC--:B--2---:R-:W-:Y:S03]  /*7860*/  LEA R8, P2, R225.reuse, R28.reuse, 0x2 ;  /* 0x0000001ce1087211 */ /* 0x0c4fe600078410ff */
[----:B------:R1:W-:Y:S04]  /*7870*/  RED.E.ADD.F32.FTZ.RN.STRONG.GPU [R6.64], R11 ;  /* 0x0000000b0600798e */ /* 0x0003e8000c10e786 */
[----:B------:R2:W-:Y:S04]  /*7880*/  RED.E.ADD.F32.FTZ.RN.STRONG.GPU [R28.64+0x80], R12 ;  /* 0x0000800c1c00798e */ /* 0x0005e8000c10e786 */
[----:B------:R2:W-:Y:S01]  /*7890*/  RED.E.ADD.F32.FTZ.RN.STRONG.GPU [R30.64+0x80], R13 ;  /* 0x0000800d1e00798e */ /* 0x0005e2000c10e786 */
[-C--:B---3--:R-:W-:Y:S02]  /*78a0*/  LEA R32, P1, R246, R28.reuse, 0x2 ;  /* 0x0000001cf6207211 */ /* 0x088fe400078210ff */
[-C--:B------:R-:W-:Y:S02]  /*78b0*/  LEA.HI.X.SX32 R9, R225, R29.reuse, 0x2, P2 ;  /* 0x0000001de1097211 */ /* 0x080fe400010f16ff */
[-C--:B----4-:R-:W-:Y:S02]  /*78c0*/  LEA R4, P0, R252, R28.reuse, 0x2 ;  /* 0x0000001cfc047211 */ /* 0x090fe400078010ff */
[-C--:B------:R-:W-:Y:S02]  /*78d0*/  LEA.HI.X.SX32 R33, R246, R29.reuse, 0x2, P1 ;  /* 0x0000001df6217211 */ /* 0x080fe400008f16ff */
[-C--:B------:R-:W-:Y:S02]  /*78e0*/  LEA.HI.X.SX32 R5, R252, R29.reuse, 0x2, P0 ;  /* 0x0000001dfc057211 */ /* 0x080fe400000f16ff */
[-C--:B------:R-:W-:Y:S02]  /*78f0*/  LEA R10, P0, R0, R28.reuse, 0x2 ;  /* 0x0000001c000a7211 */ /* 0x080fe400078010ff */
[-C--:B-1----:R-:W-:Y:S01]  /*7900*/  LEA R6, P1, R224, R28.reuse, 0x2 ;  /* 0x0000001ce0067211 */ /* 0x082fe200078210ff */
[----:B------:R1:W-:Y:S01]  /*7910*/  RED.E.ADD.F32.FTZ.RN.STRONG.GPU [R4.64], R14 ;  /* 0x0000000e0400798e */ /* 0x0003e2000c10e786 */
[-C--:B------:R-:W-:Y:S01]  /*7920*/  LEA.HI.X.SX32 R11, R0, R29.reuse, 0x2, P0 ;  /* 0x0000001d000b7211 */ /* 0x080fe200000f16ff */
[----:B------:R-:W-:Y:S01]  /*7930*/  IMAD.IADD R0, R215, 0x1, R245 ;  /* 0x00000001d7007824 */ /* 0x000fe200078e02f5 */
[-C--:B------:R-:W-:Y:S01]  /*7940*/  LEA.HI.X.SX32 R7, R224, R29.reuse, 0x2, P1 ;  /* 0x0000001de0077211 */ /* 0x080fe200008f16ff */
[----:B------:R3:W-:Y:S01]  /*7950*/  RED.E.ADD.F32.FTZ.RN.STRONG.GPU [R32.64], R15 ;  /* 0x0000000f2000798e */ /* 0x0007e2000c10e786 */
[CC--:B--2---:R-:W-:Y:S03]  /*7960*/  LEA R12, P4, R245.reuse, R28.reuse, 0x2 ;  /* 0x0000001cf50c7211 */ /* 0x0c4fe600078810ff */
[----:B------:R2:W-:Y:S01]  /*7970*/  RED.E.ADD.F32.FTZ.RN.STRONG.GPU [R10.64], R16 ;  /* 0x000000100a00798e */ /* 0x0005e2000c10e786 */
[-C--:B------:R-:W-:Y:S03]  /*7980*/  LEA.HI.X.SX32 R13, R245, R29.reuse, 0x2, P4 ;  /* 0x0000001df50d7211 */ /* 0x080fe600020f16ff */
[----:B------:R4:W-:Y:S04]  /*7990*/  RED.E.ADD.F32.FTZ.RN.STRONG.GPU [R8.64], R17 ;  /* 0x000000110800798e */ /* 0x0009e8000c10e786 */
[----:B------:R4:W-:Y:S04]  /*79a0*/  RED.E.ADD.F32.FTZ.RN.STRONG.GPU [R6.64], R18 ;  /* 0x000000120600798e */ /* 0x0009e8000c10e786 */
[----:B------:R-:W-:Y:S01]  /*79b0*/  LDSM.16.MT88.4 R32, [R2+0x15800] ;  /* 0x015800000220783b */ /* 0x000fe20000004200 */
[-C--:B-1----:R-:W-:Y:S02]  /*79c0*/  LEA R4, P0, R227, R28.reuse, 0x2 ;  /* 0x0000001ce3047211 */ /* 0x082fe400078010ff */
[-C--:B------:R-:W-:Y:S02]  /*79d0*/  LEA R14, P5, R251, R28.reuse, 0x2 ;  /* 0x0000001cfb0e7211 */ /* 0x080fe400078a10ff */
[-C--:B------:R-:W-:Y:S02]  /*79e0*/  LEA.HI.X.SX32 R5, R227, R29.reuse, 0x2, P0 ;  /* 0x0000001de3057211 */ /* 0x080fe400000f16ff */
[-C--:B---3--:R-:W-:Y:S02]  /*79f0*/  LEA.HI.X.SX32 R15, R251, R29.reuse, 0x2, P5 ;  /* 0x0000001dfb0f7211 */ /* 0x088fe400028f16ff */
[CC--:B--2---:R-:W-:Y:S01]  /*7a00*/  LEA R10, P3, R0.reuse, R28.reuse, 0x2 ;  /* 0x0000001c000a7211 */ /* 0x0c4fe200078610ff */
[----:B------:R1:W-:Y:S01]  /*7a10*/  RED.E.ADD.F32.FTZ.RN.STRONG.GPU [R4.64], R19 ;  /* 0x000000130400798e */ /* 0x0003e2000c10e786 */
[CC--:B----4-:R-:W-:Y:S03]  /*7a20*/  LEA R8, P2, R223.reuse, R28.reuse, 0x2 ;  /* 0x0000001cdf087211 */ /* 0x0d0fe600078410ff */
[----:B------:R-:W-:Y:S01]  /*7a30*/  RED.E.ADD.F32.FTZ.RN.STRONG.GPU [R28.64+0x100], R20 ;  /* 0x000100141c00798e */ /* 0x000fe2000c10e786 */
[-C--:B------:R-:W-:Y:S02]  /*7a40*/  LEA.HI.X.SX32 R11, R0, R29.reuse, 0x2, P3 ;  /* 0x0000001d000b7211 */ /* 0x080fe400018f16ff */
[CC--:B------:R-:W-:Y:S01]  /*7a50*/  LEA R6, P1, R222.reuse, R28.reuse, 0x2 ;  /* 0x0000001cde067211 */ /* 0x0c0fe200078210ff */
[----:B------:R-:W-:Y:S01]  /*7a60*/  RED.E.ADD.F32.FTZ.RN.STRONG.GPU [R30.64+0x100], R21 ;  /* 0x000100151e00798e */ /* 0x000fe2000c10e786 */
[-C--:B------:R-:W-:Y:S02]  /*7a70*/  LEA.HI.X.SX32 R9, R223, R29.reuse, 0x2, P2 ;  /* 0x0000001ddf097211 */ /* 0x080fe400010f16ff */
[----:B------:R-:W-:Y:S01]  /*7a80*/  LEA.HI.X.SX32 R7, R222, R29, 0x2, P1 ;  /* 0x0000001dde077211 */ /* 0x000fe200008f16ff */
[----:B------:R-:W-:Y:S01]  /*7a90*/  RED.E.ADD.F32.FTZ.RN.STRONG.GPU [R14.64], R22 ;  /* 0x000000160e00798e */ /* 0x000fe2000c10e786 */
[C---:B------:R-:W-:Y:S02]  /*7aa0*/  LOP3.LUT R0, R193.reuse, 0x1, RZ, 0xc0, !PT ;  /* 0x00000001c1007812 */ /* 0x040fe400078ec0ff */
[----:B------:R-:W-:Y:S01]  /*7ab0*/  ISETP.GT.AND P3, PT, R193, R235, PT ;  /* 0x000000ebc100720c */ /* 0x000fe20003f64270 */
[----:B------:R-:W-:Y:S01]  /*7ac0*/  RED.E.ADD.F32.FTZ.RN.STRONG.GPU [R12.64], R23 ;  /* 0x000000170c00798e */ /* 0x000fe2000c10e786 */
[----:B------:R-:W-:Y:S03]  /*7ad0*/  @P6 IADD3 R217, P1, R217, -0x100, RZ ;  /* 0xffffff00d9d96810 */ /* 0x000fe60007f3e0ff */
[----:B------:R-:W-:Y:S01]  /*7ae0*/  RED.E.ADD.F32.FTZ.RN.STRONG.GPU [R10.64], R24 ;  /* 0x000000180a00798e */ /* 0x000fe2000c10e786 */
[----:B------:R-:W-:Y:S03]  /*7af0*/  @P6 IADD3.X R216, R216, -0x1, RZ, P1, !PT ;  /* 0xffffffffd8d86810 */ /* 0x000fe60000ffe4ff */
[----:B------:R-:W-:Y:S01]  /*7b00*/  RED.E.ADD.F32.FTZ.RN.STRONG.GPU [R8.64], R25 ;  /* 0x000000190800798e */ /* 0x000fe2000c10e786 */
[C---:B-1----:R-:W-:Y:S03]  /*7b10*/  LEA R4, P0, R226.reuse, R28, 0x2 ;  /* 0x0000001ce2047211 */ /* 0x042fe600078010ff */
[----:B------:R-:W-:Y:S01]  /*7b20*/  RED.E.ADD.F32.FTZ.RN.STRONG.GPU [R6.64], R26 ;  /* 0x0000001a0600798e */ /* 0x000fe2000c10e786 */
[----:B------:R-:W-:Y:S03]  /*7b30*/  LEA.HI.X.SX32 R5, R226, R29, 0x2, P0 ;  /* 0x0000001de2057211 */ /* 0x000fe600000f16ff */
[----:B------:R-:W-:Y:S01]  /*7b40*/  LDSM.16.MT88.4 R8, [R3] ;  /* 0x000000000308783b */ /* 0x000fe20000004200 */
[----:B------:R-:W-:Y:S02]  /*7b50*/  ISETP.NE.U32.AND P0, PT, R0, 0x1, PT ;  /* 0x000000010000780c */ /* 0x000fe40003f05070 */
[C---:B------:R-:W-:Y:S01]  /*7b60*/  IADD3 R0, R3.reuse, -0x3000, RZ ;  /* 0xffffd00003007810 */ /* 0x040fe20007ffe0ff */
[----:B------:R-:W-:Y:S04]  /*7b70*/  RED.E.ADD.F32.FTZ.RN.STRONG.GPU [R4.64], R27 ;  /* 0x0000001b0400798e */ /* 0x000fe8000c10e786 */
[----:B------:R-:W1:Y:S04]  /*7b80*/  LDSM.16.MT88.4 R4, [R2+0x15000] ;  /* 0x015000000204783b */ /* 0x000e680000004200 */
[----:B------:R-:W2:Y:S02]  /*7b90*/  LDSM.16.MT88.4 R12, [R2+0x17000] ;  /* 0x01700000020c783b */ /* 0x000ea40000004200 */
[----:B------:R-:W-:Y:S02]  /*7ba0*/  @P0 IADD3 R0, R3, 0x3000, RZ ;  /* 0x0000300003000810 */ /* 0x000fe40007ffe0ff */
[----:B------:R-:W3:Y:S04]  /*7bb0*/  LDSM.16.MT88.4 R16, [R3+0x1000] ;  /* 0x001000000310783b */ /* 0x000ee80000004200 */
[----:B------:R-:W4:Y:S04]  /*7bc0*/  LDSM.16.MT88.4 R28, [R3+0x2000] ;  /* 0x00200000031c783b */ /* 0x000f280000004200 */
[----:B------:R-:W3:Y:S04]  /*7bd0*/  LDSM.16.MT88.4 R20, [R3+0x400] ;  /* 0x000400000314783b */ /* 0x000ee80000004200 */
[----:B------:R-:W3:Y:S01]  /*7be0*/  LDSM.16.MT88.4 R24, [R3+0x1400] ;  /* 0x001400000318783b */ /* 0x000ee20000004200 */
        /* <DEDUP_REMOVED lines=33> */
[-C--:B--2---:R-:W-:Y:S08]  /*7e00*/  HMMA.16816.F32 R84, R4, R12.reuse, R84 ;  /* 0x0000000c0454723c */ /* 0x084ff00000001854 */
        /* <DEDUP_REMOVED lines=8> */
[-C--:B----4-:R-:W-:Y:S08]  /*7e90*/  HMMA.16816.F32 R116, R4, R20.reuse, R116 ;  /* 0x000000140474723c */ /* 0x090ff00000001874 */
[C---:B------:R-:W-:Y:S08]  /*7ea0*/  HMMA.16816.F32 R120, R16.reuse, R20, R120 ;  /* 0x000000141078723c */ /* 0x040ff00000001878 */
[-C--:B------:R-:W-:Y:S08]  /*7eb0*/  HMMA.16816.F32 R124, R16, R22.reuse, R124 ;  /* 0x00000016107c723c */ /* 0x080ff0000000187c */
[----:B------:R-:W-:Y:S07]  /*7ec0*/  HMMA.16816.F32 R128, R4, R22, R128 ;  /* 0x000000160480723c */ /* 0x000fee0000001880 */
[----:B------:R-:W-:Y:S01]  /*7ed0*/  @P6 IADD3 R5, P2, R206, -0x100, RZ ;  /* 0xffffff00ce056810 */ /* 0x000fe20007f5e0ff */
[-C--:B-1----:R-:W-:Y:S05]  /*7ee0*/  HMMA.16816.F32 R84, R24, R132.reuse, R84 ;  /* 0x000000841854723c */ /* 0x082fea0000001854 */
[----:B------:R-:W-:Y:S01]  /*7ef0*/  IADD3 R6, R193, -0x1, RZ ;  /* 0xffffffffc1067810 */ /* 0x000fe20007ffe0ff */
[----:B------:R-:W-:Y:S01]  /*7f00*/  @P6 IMAD.MOV.U32 R206, RZ, RZ, R5 ;  /* 0x000000ffffce6224 */ /* 0x000fe200078e0005 */
[----:B------:R-:W-:Y:S01]  /*7f10*/  @P6 IADD3.X R4, R207, -0x1, RZ, P2, !PT ;  /* 0xffffffffcf046810 */ /* 0x000fe200017fe4ff */
[C---:B------:R-:W-:Y:S04]  /*7f20*/  HMMA.16816.F32 R88, R136.reuse, R132, R88 ;  /* 0x000000848858723c */ /* 0x040fe80000001858 */
[----:B------:R-:W-:Y:S02]  /*7f30*/  IMAD.MOV.U32 R193, RZ, RZ, R6 ;  /* 0x000000ffffc17224 */ /* 0x000fe400078e0006 */
[----:B------:R-:W-:Y:S02]  /*7f40*/  @P6 IMAD.MOV.U32 R207, RZ, RZ, R4 ;  /* 0x000000ffffcf6224 */ /* 0x000fe400078e0004 */
        /* <DEDUP_REMOVED lines=11> */
[----:B------:R-:W2:Y:S01]  /*8000*/  LDL R145, [R1] ;  /* 0x0000000001917983 */ /* 0x000ea20000100800 */
[----:B------:R-:W-:-:S02]  /*8010*/  FMUL.FTZ R132, R48, c[0x0][0x2dc] ;  /* 0x0000b70030847a20 */ /* 0x000fc40000410000 */
[----:B------:R-:W-:Y:S01]  /*8020*/  FMUL.FTZ R48, R46, c[0x0][0x2dc] ;  /* 0x0000b7002e307a20 */ /* 0x000fe20000410000 */
[----:B------:R-:W1:Y:S01]  /*8030*/  S2R R144, SR_CTAID.Y ;  /* 0x0000000000907919 */ /* 0x000e620000002600 */
[----:B------:R-:W-:Y:S02]  /*8040*/  FMUL.FTZ R18, R47, c[0x0][0x2dc] ;  /* 0x0000b7002f127a20 */ /* 0x000fe40000410000 */
        /* <DEDUP_REMOVED lines=11> */
[----:B------:R-:W-:Y:S01]  /*8100*/  BAR.SYNC.DEFER_BLOCKING 0x0 ;  /* 0x0000000000007b1d */ /* 0x000fe20000010000 */
        /* <DEDUP_REMOVED lines=19> */
[----:B------:R-:W-:Y:S01]  /*8240*/  STS [R239], R47 ;  /* 0x0000002fef007388 */ /* 0x000fe20000000800 */
[----:B------:R-:W-:Y:S01]  /*8250*/  FMUL.FTZ R24, R39, c[0x0][0x2dc] ;  /* 0x0000b70027187a20 */ /* 0x000fe20000410000 */
[----:B------:R-:W-:Y:S01]  /*8260*/  F2FP.PACK_AB R44, R44, R90 ;  /* 0x0000005a2c2c723e */ /* 0x000fe200000000ff */
[----:B------:R-:W-:Y:S01]  /*8270*/  FMUL.FTZ R92, R92, c[0x0][0x2e0] ;  /* 0x0000b8005c5c7a20 */ /* 0x000fe20000410000 */
[----:B------:R-:W-:Y:S01]  /*8280*/  STS [R239+0x200], R46 ;  /* 0x0002002eef007388 */ /* 0x000fe20000000800 */
        /* <DEDUP_REMOVED lines=141> */
[----:B------:R-:W-:-:S02]  /*8b60*/  F2FP.PACK_AB R3, R3, R76 ;  /* 0x0000004c0303723e */ /* 0x000fc400000000ff */
[----:B------:R-:W-:Y:S02]  /*8b70*/  STS [R239+0x9200], R14 ;  /* 0x0092000eef007388 */ /* 0x000fe40000000800 */
[----:B------:R-:W-:Y:S02]  /*8b80*/  F2FP.PACK_AB R0, R0, R78 ;  /* 0x0000004e0000723e */ /* 0x000fe400000000ff */
[----:B------:R-:W-:Y:S04]  /*8b90*/  STS [R242+0x9000], R11 ;  /* 0x0090000bf2007388 */ /* 0x000fe80000000800 */
[----:B------:R-:W-:Y:S04]  /*8ba0*/  STS [R242+0x9200], R10 ;  /* 0x0092000af2007388 */ /* 0x000fe80000000800 */
[----:B------:R-:W-:Y:S04]  /*8bb0*/  STS [R239+0xa000], R9 ;  /* 0x00a00009ef007388 */ /* 0x000fe80000000800 */
[----:B------:R-:W-:Y:S04]  /*8bc0*/  STS [R239+0xa200], R8 ;  /* 0x00a20008ef007388 */ /* 0x000fe80000000800 */
[----:B------:R-:W-:Y:S04]  /*8bd0*/  STS [R242+0xa000], R5 ;  /* 0x00a00005f2007388 */ /* 0x000fe80000000800 */
[----:B------:R-:W-:Y:S04]  /*8be0*/  STS [R242+0xa200], R4 ;  /* 0x00a20004f2007388 */ /* 0x000fe80000000800 */
[----:B------:R-:W-:Y:S04]  /*8bf0*/  STS [R239+0xb000], R7 ;  /* 0x00b00007ef007388 */ /* 0x000fe80000000800 */
[----:B------:R1:W-:Y:S04]  /*8c00*/  STS [R239+0xb200], R6 ;  /* 0x00b20006ef007388 */ /* 0x0003e80000000800 */
[----:B------:R-:W-:Y:S04]  /*8c10*/  STS [R242+0xb000], R3 ;  /* 0x00b00003f2007388 */ /* 0x000fe80000000800 */
[----:B------:R3:W-:Y:S01]  /*8c20*/  STS [R242+0xb200], R0 ;  /* 0x00b20000f2007388 */ /* 0x0007e20000000800 */
[----:B-1----:R-:W-:-:S02]  /*8c30*/  SHF.R.S32.HI R6, RZ, 0x1f, R144 ;  /* 0x0000001fff067819 */ /* 0x002fc40000011490 */
[----:B--2---:R-:W-:-:S13]  /*8c40*/  ISETP.NE.AND P0, PT, R145, -0x1, PT ;  /* 0xffffffff9100780c */ /* 0x004fda0003f05270 */
[----:B---3--:R-:W-:-:S05]  /*8c50*/  @P0 IADD3 R0, R237, R145, RZ ;  /* 0x00000091ed000210 */ /* 0x008fca0007ffe0ff */
        /* <DEDUP_REMOVED lines=14> */
.L_x_430:
        /* <DEDUP_REMOVED lines=15> */
.L_x_431:
[----:B------:R-:W-:Y:S01]  /*8e30*/  BAR.SYNC.DEFER_BLOCKING 0x0 ;  /* 0x0000000000007b1d */ /* 0x000fe20000010000 */
[C---:B------:R-:W-:Y:S01]  /*8e40*/  SHF.L.U32 R0, R218.reuse, 0x7, RZ ;  /* 0x00000007da007819 */ /* 0x040fe200000006ff */
[----:B------:R-:W-:Y:S01]  /*8e50*/  IMAD R21, R218, -0x80, R200 ;  /* 0xffffff80da157824 */ /* 0x000fe200078e02c8 */
[----:B------:R-:W-:Y:S02]  /*8e60*/  SHF.R.S32.HI R7, RZ, 0x1f, R208 ;  /* 0x0000001fff077819 */ /* 0x000fe400000114d0 */
[----:B------:R-:W-:Y:S01]  /*8e70*/  SHF.R.S32.HI R22, RZ, 0x1f, R0 ;  /* 0x0000001fff167819 */ /* 0x000fe20000011400 */
[----:B------:R-:W1:Y:S01]  /*8e80*/  S2R R39, SR_CTAID.Z ;  /* 0x0000000000277919 */ /* 0x000e620000002700 */
[----:B------:R-:W-:Y:S01]  /*8e90*/  MOV R6, R208 ;  /* 0x000000d000067202 */ /* 0x000fe20000000f00 */
[----:B------:R-:W-:Y:S01]  /*8ea0*/  BSSY B0, `(.L_x_432) ;  /* 0x0000028000007945 */ /* 0x000fe20003800000 */
[----:B------:R-:W-:Y:S01]  /*8eb0*/  ISETP.GE.AND P4, PT, R236, R21, PT ;  /* 0x00000015ec00720c */ /* 0x000fe20003f86270 */
[----:B------:R-:W-:Y:S01]  /*8ec0*/  IMAD R3, R22, c[0x0][0x3a0], RZ ;  /* 0x0000e80016037a24 */ /* 0x000fe200078e02ff */
[----:B------:R-:W-:Y:S01]  /*8ed0*/  SHF.R.S32.HI R37, RZ, 0x1f, R236 ;  /* 0x0000001fff257819 */ /* 0x000fe200000114ec */
[----:B------:R-:W-:-:S04]  /*8ee0*/  IMAD.WIDE.U32 R4, R0, c[0x0][0x3a0], R6 ;  /* 0x0000e80000047a25 */ /* 0x000fc800078e0006 */
[----:B------:R-:W-:Y:S01]  /*8ef0*/  IMAD R3, R0, c[0x0][0x3a4], R3 ;  /* 0x0000e90000037a24 */ /* 0x000fe200078e0203 */
[----:B------:R-:W-:-:S04]  /*8f00*/  IADD3 R4, P0, R8, R4, RZ ;  /* 0x0000000408047210 */ /* 0x000fc80007f1e0ff */
[----:B------:R-:W-:Y:S01]  /*8f10*/  IADD3.X R5, R9, R5, R3, P0, !PT ;  /* 0x0000000509057210 */ /* 0x000fe200007fe403 */
[----:B------:R2:W3:Y:S04]  /*8f20*/  LDS.128 R32, [R160+0xa000] ;  /* 0x00a00000a0207984 */ /* 0x0004e80000000c00 */
[----:B------:R2:W4:Y:S01]  /*8f30*/  LDS.128 R28, [R160+0xc000] ;  /* 0x00c00000a01c7984 */ /* 0x0005220000000c00 */
[----:B-1----:R-:W-:Y:S01]  /*8f40*/  SHF.R.S32.HI R38, RZ, 0x1f, R39 ;  /* 0x0000001fff267819 */ /* 0x002fe20000011427 */
[----:B------:R-:W-:Y:S02]  /*8f50*/  IMAD.WIDE.U32 R8, R39, c[0x0][0x3b8], R4 ;  /* 0x0000ee0027087a25 */ /* 0x000fe400078e0004 */
[----:B------:R2:W1:Y:S02]  /*8f60*/  LDS.128 R24, [R160+0xe000] ;  /* 0x00e00000a0187984 */ /* 0x0004640000000c00 */
[----:B------:R-:W-:-:S02]  /*8f70*/  IMAD R3, R38, c[0x0][0x3b8], RZ ;  /* 0x0000ee0026037a24 */ /* 0x000fc400078e02ff */
[----:B------:R2:W1:Y:S02]  /*8f80*/  LDS.128 R48, [R160+0xf000] ;  /* 0x00f00000a0307984 */ /* 0x0004640000000c00 */
[----:B------:R-:W-:Y:S02]  /*8f90*/  IMAD R3, R39, c[0x0][0x3bc], R3 ;  /* 0x0000ef0027037a24 */ /* 0x000fe400078e0203 */
[----:B------:R2:W1:Y:S04]  /*8fa0*/  LDS.128 R60, [R160+0x10000] ;  /* 0x01000000a03c7984 */ /* 0x0004680000000c00 */
[----:B------:R2:W1:Y:S01]  /*8fb0*/  LDS.128 R44, [R160+0x11000] ;  /* 0x01100000a02c7984 */ /* 0x0004620000000c00 */
[----:B------:R-:W-:-:S03]  /*8fc0*/  IADD3 R20, R3, R9, RZ ;  /* 0x0000000903147210 */ /* 0x000fc60007ffe0ff */
[----:B------:R2:W1:Y:S04]  /*8fd0*/  LDS.128 R56, [R160+0x12000] ;  /* 0x01200000a0387984 */ /* 0x0004680000000c00 */
[----:B------:R2:W1:Y:S04]  /*8fe0*/  LDS.128 R40, [R160+0x13000] ;  /* 0x01300000a0287984 */ /* 0x0004680000000c00 */
[----:B------:R2:W1:Y:S01]  /*8ff0*/  LDS.128 R52, [R160+0x14000] ;  /* 0x01400000a0347984 */ /* 0x0004620000000c00 */
[----:B------:R-:W-:Y:S05]  /*9000*/  @P4 BRA `(.L_x_433) ;  /* 0x0000011000004947 */ /* 0x000fea0003800000 */
[----:B------:R-:W-:Y:S01]  /*9010*/  ISETP.GE.AND P2, PT, R208, c[0x0][0x220], PT ;  /* 0x00008800d0007a0c */ /* 0x000fe20003f46270 */
[----:B------:R-:W2:Y:S01]  /*9020*/  LDS.128 R16, [R160+0xb000] ;  /* 0x00b00000a0107984 */ /* 0x000ea20000000c00 */
[----:B------:R-:W-:Y:S01]  /*9030*/  MOV R5, R20 ;  /* 0x0000001400057202 */ /* 0x000fe20000000f00 */
[----:B------:R-:W-:Y:S01]  /*9040*/  IMAD R3, R37, c[0x0][0x3a0], RZ ;  /* 0x0000e80025037a24 */ /* 0x000fe200078e02ff */
[----:B------:R-:W-:Y:S01]  /*9050*/  ISETP.GE.AND P1, PT, R220, c[0x0][0x220], PT ;  /* 0x00008800dc007a0c */ /* 0x000fe20003f26270 */
[----:B------:R-:W-:Y:S01]  /*9060*/  IMAD.MOV.U32 R4, RZ, RZ, R8 ;  /* 0x000000ffff047224 */ /* 0x000fe200078e0008 */
[----:B------:R-:W-:Y:S01]  /*9070*/  ISETP.GE.AND P0, PT, R219, c[0x0][0x220], PT ;  /* 0x00008800db007a0c */ /* 0x000fe20003f06270 */
[----:B------:R-:W-:-:S02]  /*9080*/  IMAD R3, R236, c[0x0][0x3a4], R3 ;  /* 0x0000e900ec037a24 */ /* 0x000fc400078e0203 */
[----:B------:R-:W-:-:S04]  /*9090*/  IMAD.WIDE.U32 R10, R236, c[0x0][0x3a0], R4 ;  /* 0x0000e800ec0a7a25 */ /* 0x000fc800078e0004 */
[----:B------:R-:W4:Y:S01]  /*90a0*/  @!P2 LDS.128 R12, [R160+0x9000] ;  /* 0x00900000a00ca984 */ /* 0x000f220000000c00 */
[----:B------:R-:W-:Y:S01]  /*90b0*/  IMAD.IADD R3, R3, 0x1, R11 ;  /* 0x0000000103037824 */ /* 0x000fe200078e020b */
[C---:B------:R-:W-:Y:S02]  /*90c0*/  LEA R4, P3, R10.reuse, c[0x0][0x340], 0x1 ;  /* 0x0000d0000a047a11 */ /* 0x040fe400078608ff */
[----:B--2---:R-:W2:Y:S02]  /*90d0*/  LDS.128 R160, [R160+0xd000] ;  /* 0x00d00000a0a07984 */ /* 0x004ea40000000c00 */
[----:B------:R-:W-:-:S05]  /*90e0*/  LEA.HI.X R5, R10, c[0x0][0x344], R3, 0x1, P3 ;  /* 0x0000d1000a057a11 */ /* 0x000fca00018f0c03 */
[----:B------:R3:W-:Y:S04]  /*90f0*/  @!P1 STG.E.128 [R4.64+0x40], R16 ;  /* 0x0000401004009986 */ /* 0x0007e8000c101d06 */
[----:B----4-:R3:W-:Y:S04]  /*9100*/  @!P2 STG.E.128 [R4.64], R12 ;  /* 0x0000000c0400a986 */ /* 0x0107e8000c101d06 */
[----:B--2---:R3:W-:Y:S02]  /*9110*/  @!P0 STG.E.128 [R4.64+0x80], R160 ;  /* 0x000080a004008986 */ /* 0x0047e4000c101d06 */
.L_x_433:
[----:B------:R-:W-:Y:S05]  /*9120*/  BSYNC B0 ;  /* 0x0000000000007941 */ /* 0x000fea0003800000 */
.L_x_432:
[----:B------:R-:W-:Y:S01]  /*9130*/  IADD3 R3, R236, 0x40, RZ ;  /* 0x00000040ec037810 */ /* 0x000fe20007ffe0ff */
[----:B------:R-:W-:Y:S03]  /*9140*/  BSSY B0, `(.L_x_434) ;  /* 0x0000013000007945 */ /* 0x000fe60003800000 */
[----:B------:R-:W-:-:S13]  /*9150*/  ISETP.GE.AND P3, PT, R3, R21, PT ;  /* 0x000000150300720c */ /* 0x000fda0003f66270 */
[----:B------:R-:W-:Y:S05]  /*9160*/  @P3 BRA `(.L_x_435) ;  /* 0x0000010000003947 */ /* 0x000fea0003800000 */
[----:B------:R-:W-:Y:S02]  /*9170*/  IADD3 R3, P0, R236, 0x40, RZ ;  /* 0x00000040ec037810 */ /* 0x000fe40007f1e0ff */
[----:B---3--:R-:W-:Y:S02]  /*9180*/  MOV R5, R20 ;  /* 0x0000001400057202 */ /* 0x008fe40000000f00 */
        /* <DEDUP_REMOVED lines=11> */
[----:B------:R3:W-:Y:S04]  /*9240*/  @!P2 STG.E.128 [R4.64], R32 ;  /* 0x000000200400a986 */ /* 0x0007e8000c101d06 */
[----:B----4-:R3:W-:Y:S04]  /*9250*/  @!P1 STG.E.128 [R4.64+0x40], R28 ;  /* 0x0000401c04009986 */ /* 0x0107e8000c101d06 */
[----:B-1----:R3:W-:Y:S02]  /*9260*/  @!P0 STG.E.128 [R4.64+0x80], R24 ;  /* 0x0000801804008986 */ /* 0x0027e4000c101d06 */
.L_x_435:
[----:B------:R-:W-:Y:S05]  /*9270*/  BSYNC B0 ;  /* 0x0000000000007941 */ /* 0x000fea0003800000 */
.L_x_434:
[----:B------:R-:W-:Y:S01]  /*9280*/  IMAD.WIDE.U32 R6, R0, c[0x0][0x3a8], R6 ;  /* 0x0000ea0000067a25 */ /* 0x000fe200078e0006 */
[----:B------:R-:W-:Y:S03]  /*9290*/  BSSY B0, `(.L_x_436) ;  /* 0x0000018000007945 */ /* 0x000fe60003800000 */
[----:B------:R-:W-:Y:S01]  /*92a0*/  IMAD R3, R22, c[0x0][0x3a8], RZ ;  /* 0x0000ea0016037a24 */ /* 0x000fe200078e02ff */
[----:B------:R-:W-:-:S03]  /*92b0*/  IADD3 R6, P0, R23, R6, RZ ;  /* 0x0000000617067210 */ /* 0x000fc60007f1e0ff */
[----:B------:R-:W-:Y:S02]  /*92c0*/  IMAD R3, R0, c[0x0][0x3ac], R3 ;  /* 0x0000eb0000037a24 */ /* 0x000fe400078e0203 */
[----:B------:R-:W-:-:S03]  /*92d0*/  IMAD R0, R38, c[0x0][0x3c0], RZ ;  /* 0x0000f00026007a24 */ /* 0x000fc600078e02ff */
[----:B------:R-:W-:Y:S01]  /*92e0*/  IADD3.X R7, R36, R7, R3, P0, !PT ;  /* 0x0000000724077210 */ /* 0x000fe200007fe403 */
[----:B------:R-:W-:-:S04]  /*92f0*/  IMAD R3, R39, c[0x0][0x3c4], R0 ;  /* 0x0000f10027037a24 */ /* 0x000fc800078e0200 */
[----:B------:R-:W-:-:S05]  /*9300*/  IMAD.WIDE.U32 R6, R39, c[0x0][0x3c0], R6 ;  /* 0x0000f00027067a25 */ /* 0x000fca00078e0006 */
[----:B------:R-:W-:Y:S01]  /*9310*/  IADD3 R3, R3, R7, RZ ;  /* 0x0000000703037210 */ /* 0x000fe20007ffe0ff */
[----:B------:R-:W-:Y:S05]  /*9320*/  @P4 BRA `(.L_x_437) ;  /* 0x000000e000004947 */ /* 0x000fea0003800000 */
[----:B---3--:R-:W-:Y:S01]  /*9330*/  MOV R5, R3 ;  /* 0x0000000300057202 */ /* 0x008fe20000000f00 */
        /* <DEDUP_REMOVED lines=10> */
[----:B-1----:R1:W-:Y:S04]  /*93e0*/  @!P2 STG.E.128 [R4.64], R48 ;  /* 0x000000300400a986 */ /* 0x0023e8000c101d06 */
[----:B------:R1:W-:Y:S04]  /*93f0*/  @!P1 STG.E.128 [R4.64+0x40], R44 ;  /* 0x0000402c04009986 */ /* 0x0003e8000c101d06 */
[----:B------:R1:W-:Y:S02]  /*9400*/  @!P0 STG.E.128 [R4.64+0x80], R40 ;  /* 0x0000802804008986 */ /* 0x0003e4000c101d06 */
.L_x_437:
[----:B------:R-:W-:Y:S05]  /*9410*/  BSYNC B0 ;  /* 0x0000000000007941 */ /* 0x000fea0003800000 */
.L_x_436:
[----:B------:R-:W-:Y:S05]  /*9420*/  @P3 BRA `(.L_x_413) ;  /* 0x000000f000003947 */ /* 0x000fea0003800000 */
[----:B------:R-:W-:Y:S01]  /*9430*/  IADD3 R0, P0, R236, 0x40, RZ ;  /* 0x00000040ec007810 */ /* 0x000fe20007f1e0ff */
[----:B------:R-:W-:Y:S01]  /*9440*/  IMAD.MOV.U32 R7, RZ, RZ, R3 ;  /* 0x000000ffff077224 */ /* 0x000fe200078e0003 */
[----:B------:R-:W-:-:S02]  /*9450*/  ISETP.GE.AND P1, PT, R220, c[0x0][0x220], PT ;  /* 0x00008800dc007a0c */ /* 0x000fc40003f26270 */
[----:B------:R-:W-:Y:S01]  /*9460*/  ISETP.GE.AND P2, PT, R208, c[0x0][0x220], PT ;  /* 0x00008800d0007a0c */ /* 0x000fe20003f46270 */
[----:B-1-3--:R-:W-:Y:S01]  /*9470*/  IMAD.X R4, RZ, RZ, R37, P0 ;  /* 0x000000ffff047224 */ /* 0x00afe200000e0625 */
        /* <DEDUP_REMOVED lines=10> */
.L_x_413:
[----:B------:R-:W-:Y:S05]  /*9520*/  BSYNC B1 ;  /* 0x0000000000017941 */ /* 0x000fea0003800000 */
.L_x_399:
[----:B------:R-:W-:Y:S01]  /*9530*/  ULDC UR5, c[0x0][0x218] ;  /* 0x0000860000057ab9 */ /* 0x000fe20000000800 */
[----:B------:R-:W-:Y:S01]  /*9540*/  IADD3 R218, R218, c[0x0][0xc], RZ ;  /* 0x00000300dada7a10 */ /* 0x000fe20007ffe0ff */
[----:B------:R-:W-:-:S04]  /*9550*/  UIADD3 UR5, UR5, 0x7f, URZ ;  /* 0x0000007f05057890 */ /* 0x000fc8000fffe03f */
[----:B------:R-:W-:-:S04]  /*9560*/  USHF.R.S32.HI UR4, URZ, 0x1f, UR5 ;  /* 0x0000001f3f047899 */ /* 0x000fc80008011405 */
[----:B------:R-:W-:-:S04]  /*9570*/  ULEA.HI UR4, UR4, UR5, URZ, 0x7 ;  /* 0x0000000504047291 */ /* 0x000fc8000f8f383f */
[----:B------:R-:W-:-:S06]  /*9580*/  USHF.R.S32.HI UR4, URZ, 0x7, UR4 ;  /* 0x000000073f047899 */ /* 0x000fcc0008011404 */
[----:B------:R-:W-:-:S13]  /*9590*/  ISETP.GE.AND P0, PT, R218, UR4, PT ;  /* 0x00000004da007c0c */ /* 0x000fda000bf06270 */
[----:B------:R-:W-:Y:S01]  /*95a0*/  @P0 CALL.REL.NOINC `(.L_x_438) ;  /* 0x0000001000000944 */ /* 0x000fe20003c00000 */
[----:B------:R-:W-:Y:S05]  /*95b0*/  BRA `(.L_x_439) ;  /* 0xffff74d000007947 */ /* 0x000fea000383ffff */
.L_x_438:
[----:B------:R-:W-:Y:S05]  /*95c0*/  EXIT ;  /* 0x000000000000794d */ /* 0x000fea0003800000 */
.L_x_440:
        /* <DEDUP_REMOVED lines=11> */
.L_x_680:


//--------------------- .text._ZN5flash44flash_bwd_dq_dk_dv_loop_seqk_parallel_kernelI23Flash_bwd_kernel_traitsILi96ELi64ELi128ELi8ELi2ELi4ELi4ELb0ELb0EN7cutlass6half_tE19Flash_kernel_traitsILi96ELi64ELi128ELi8ES3_EELb0ELb1ELb0ELb0ELb0ELb0ELb1EEEvNS_16Flash_bwd_paramsE --------------------------
	.section	.text._ZN5flash44flash_bwd_dq_dk_dv_loop_seqk_parallel_kernelI23Flash_bwd_kernel_traitsILi96ELi64ELi128ELi8ELi2ELi4ELi4ELb0ELb0EN7cutlass6half_tE19Flash_kernel_traitsILi96ELi64ELi128ELi8ES3_EELb0ELb1ELb0ELb0ELb0ELb0ELb1EEEvNS_16Flash_bwd_paramsE,"ax",@progbits
	.sectioninfo	@"SHI_REGISTERS=255"
	.align	128
        .global         _ZN5flash44flash_bwd_dq_dk_dv_loop_seqk_parallel_kernelI23Flash_bwd_kernel_traitsILi96ELi64ELi128ELi8ELi2ELi4ELi4ELb0ELb0EN7cutlass6half_tE19Flash_kernel_traitsILi96ELi64ELi128ELi8ES3_EELb0ELb1ELb0ELb0ELb0ELb0ELb1EEEvNS_16Flash_bwd_paramsE
        .type           _ZN5flash44flash_bwd_dq_dk_dv_loop_seqk_parallel_kernelI23Flash_bwd_kernel_traitsILi96ELi64ELi128ELi8ELi2ELi4ELi4ELb0ELb0EN7cutlass6half_tE19Flash_kernel_traitsILi96ELi64ELi128ELi8ES3_EELb0ELb1ELb0ELb0ELb0ELb0ELb1EEEvNS_16Flash_bwd_paramsE,@function
        .size           _ZN5flash44flash_bwd_dq_dk_dv_loop_seqk_parallel_kernelI23Flash_bwd_kernel_traitsILi96ELi64ELi128ELi8ELi2ELi4ELi4ELb0ELb0EN7cutlass6half_tE19Flash_kernel_traitsILi96ELi64ELi128ELi8ES3_EELb0ELb1ELb0ELb0ELb0ELb0ELb1EEEvNS_16Flash_bwd_paramsE,(.L_x_681 - _ZN5flash44flash_bwd_dq_dk_dv_loop_seqk_parallel_kernelI23Flash_bwd_kernel_traitsILi96ELi64ELi128ELi8ELi2ELi4ELi4ELb0ELb0EN7cutlass6half_tE19Flash_kernel_traitsILi96ELi64ELi128ELi8ES3_EELb0ELb1ELb0ELb0ELb0ELb0ELb1EEEvNS_16Flash_bwd_paramsE)
        .other          _ZN5flash44flash_bwd_dq_dk_dv_loop_seqk_parallel_kernelI23Flash_bwd_kernel_traitsILi96ELi64ELi128ELi8ELi2ELi4ELi4ELb0ELb0EN7cutlass6half_tE19Flash_kernel_traitsILi96ELi64ELi128ELi8ES3_EELb0ELb1ELb0ELb0ELb0ELb0ELb1EEEvNS_16Flash_bwd_paramsE,@"STO_CUDA_ENTRY STV_DEFAULT"
_ZN5flash44flash_bwd_dq_dk_dv_loop_seqk_parallel_kernelI23Flash_bwd_kernel_traitsILi96ELi64ELi128ELi8ELi2ELi4ELi4ELb0ELb0EN7cutlass6half_tE19Flash_kernel_traitsILi96ELi64ELi128ELi8ES3_EELb0ELb1ELb0ELb0ELb0ELb0ELb1EEEvNS_16Flash_bwd_paramsE:
.text._ZN5flash44flash_bwd_dq_dk_dv_loop_seqk_parallel_kernelI23Flash_bwd_kernel_traitsILi96ELi64ELi128ELi8ELi2ELi4ELi4ELb0ELb0EN7cutlass6half_tE19Flash_kernel_traitsILi96ELi64ELi128ELi8ES3_EELb0ELb1ELb0ELb0ELb0ELb0ELb1EEEvNS_16Flash_bwd_paramsE:
        /* <DEDUP_REMOVED lines=38> */
[-C--:B------:R-:W-:Y:S01]  /*0260*/  LEA.HI R5, R20, R21.reuse, RZ, 0x2 ;  /* 0x0000001514057211 */ /* 0x080fe200078f10ff */
[----:B------:R-:W-:Y:S01]  /*0270*/  UIMAD UR46, UR46, UR10, URZ ;  /* 0x0000000a2e2e72a4 */ /* 0x000fe2000f8e023f */
[----:B------:R-:W-:Y:S01]  /*0280*/  LEA.HI R0, R10, R2, RZ, 0x1 ;  /* 0x000000020a007211 */ /* 0x000fe200078f08ff */
[----:B------:R-:W-:Y:S01]  /*0290*/  UIMAD UR55, UR6, UR4, UR55 ;  /* 0x00000004063772a4 */ /* 0x000fe2000f8e0237 */
[----:B------:R-:W-:Y:S01]  /*02a0*/  SHF.R.S32.HI R3, RZ, 0x3, R16 ;  /* 0x00000003ff037819 */ /* 0x000fe20000011410 */
[----:B------:R-:W-:Y:S01]  /*02b0*/  UIMAD UR52, UR5, UR32, URZ ;  /* 0x00000020053472a4 */ /* 0x000fe2000f8e023f */
[----:B------:R-:W-:Y:S01]  /*02c0*/  LOP3.LUT R0, R0, 0xfffffffe, RZ, 0xc0, !PT ;  /* 0xfffffffe00007812 */ /* 0x000fe200078ec0ff */
[----:B------:R-:W-:Y:S01]  /*02d0*/  UIMAD UR4, UR32, UR9, UR35 ;  /* 0x00000009200472a4 */ /* 0x000fe2000f8e0223 */
[----:B------:R-:W-:Y:S01]  /*02e0*/  LOP3.LUT R4, R5, 0xfffffffc, RZ, 0xc0, !PT ;  /* 0xfffffffc05047812 */ /* 0x000fe200078ec0ff */
[----:B------:R-:W-:Y:S01]  /*02f0*/  IMAD.SHL.U32 R6, R3, 0x40, RZ ;  /* 0x0000004003067824 */ /* 0x000fe200078e00ff */
[----:B------:R-:W-:Y:S01]  /*0300*/  LEA.HI R11, R20, R21, RZ, 0x5 ;  /* 0x00000015140b7211 */ /* 0x000fe200078f28ff */
[----:B------:R-:W-:Y:S01]  /*0310*/  IMAD.IADD R15, R2, 0x1, -R0 ;  /* 0x00000001020f7824 */ /* 0x000fe200078e0a00 */
[--C-:B------:R-:W-:Y:S01]  /*0320*/  SHF.R.S32.HI R0, RZ, 0x2, R5.reuse ;  /* 0x00000002ff007819 */ /* 0x100fe20000011405 */
[----:B------:R-:W-:Y:S01]  /*0330*/  IMAD.IADD R18, R21, 0x1, -R4 ;  /* 0x0000000115127824 */ /* 0x000fe200078e0a04 */
[----:B------:R-:W-:Y:S01]  /*0340*/  SHF.R.S32.HI R2, RZ, 0x1f, R5 ;  /* 0x0000001fff027819 */ /* 0x000fe20000011405 */
[----:B------:R-:W-:Y:S01]  /*0350*/  @!UP5 UIMAD UR5, UR32, UR11, UR35 ;  /* 0x0000000b2005d2a4 */ /* 0x000fe2000f8e0223 */
[-C--:B------:R-:W-:Y:S01]  /*0360*/  LEA.HI R3, R5, R0.reuse, RZ, 0x1 ;  /* 0x0000000005037211 */ /* 0x080fe200078f08ff */
[----:B------:R-:W-:Y:S01]  /*0370*/  IMAD.SHL.U32 R222, R18, 0x8, RZ ;  /* 0x0000000812de7824 */ /* 0x000fe200078e00ff */
        /* <DEDUP_REMOVED lines=8> */
[----:B------:R-:W-:Y:S01]  /*0400*/  LOP3.LUT R2, R6, 0xc0, RZ, 0xc0, !PT ;  /* 0x000000c006027812 */ /* 0x000fe200078ec0ff */
[C---:B------:R-:W-:Y:S01]  /*0410*/  IMAD.IADD R7, R0.reuse, 0x1, -R5 ;  /* 0x0000000100077824 */ /* 0x040fe200078e0a05 */
[----:B------:R-:W-:Y:S01]  /*0420*/  ULDC.U8 UR8, c[0x0][0x3d0] ;  /* 0x0000f40000087ab9 */ /* 0x000fe20000000000 */
[----:B------:R-:W-:Y:S01]  /*0430*/  IMAD.IADD R8, R0, 0x1, -R3 ;  /* 0x0000000100087824 */ /* 0x000fe200078e0a03 */
[----:B------:R-:W-:Y:S01]  /*0440*/  SHF.R.U32.HI R5, RZ, 0x3, R2 ;  /* 0x00000003ff057819 */ /* 0x000fe20000011602 */
[----:B------:R-:W-:Y:S01]  /*0450*/  ULDC UR50, c[0x0][0x224] ;  /* 0x0000890000327ab9 */ /* 0x000fe20000000800 */
[----:B------:R-:W-:Y:S01]  /*0460*/  LOP3.LUT R3, R2, 0x18, R222, 0xf8, !PT ;  /* 0x0000001802037812 */ /* 0x000fe200078ef8de */
[----:B------:R-:W-:Y:S01]  /*0470*/  @UP5 UIMAD UR54, UR32, UR49, URZ ;  /* 0x00000031203652a4 */ /* 0x000fe2000f8e023f */
[----:B------:R-:W-:Y:S01]  /*0480*/  SHF.R.S32.HI R6, RZ, 0x1f, R4 ;  /* 0x0000001fff067819 */ /* 0x000fe20000011404 */
[----:B------:R-:W-:Y:S01]  /*0490*/  ULDC.64 UR12, c[0x0][0x118] ;  /* 0x00004600000c7ab9 */ /* 0x000fe20000000a00 */
[--C-:B------:R-:W-:Y:S01]  /*04a0*/  SHF.R.S32.HI R2, RZ, 0x5, R11.reuse ;  /* 0x00000005ff027819 */ /* 0x100fe2000001140b */
[----:B------:R-:W-:Y:S01]  /*04b0*/  UMOV UR61, 0x4 ;  /* 0x00000004003d7882 */ /* 0x000fe20000000000 */
[----:B------:R-:W-:Y:S01]  /*04c0*/  SHF.R.S32.HI R0, RZ, 0x1f, R11 ;  /* 0x0000001fff007819 */ /* 0x000fe2000001140b */
[----:B------:R-:W-:Y:S01]  /*04d0*/  ULOP3.LUT UR56, UR35, UR56, URZ, 0x3c, !UPT ;  /* 0x0000003823387292 */ /* 0x000fe2000f8e3c3f */
[----:B------:R-:W-:Y:S01]  /*04e0*/  LOP3.LUT R9, R3, R5, RZ, 0x3c, !PT ;  /* 0x0000000503097212 */ /* 0x000fe200078e3cff */
[----:B------:R-:W-:Y:S01]  /*04f0*/  IMAD R7, R2, 0x8, R7 ;  /* 0x0000000802077824 */ /* 0x000fe200078e0207 */
[----:B------:R-:W-:Y:S01]  /*0500*/  LEA.HI R22, R6, R4, RZ, 0x2 ;  /* 0x0000000406167211 */ /* 0x000fe200078f10ff */
[----:B------:R-:W-:Y:S01]  /*0510*/  USHF.R.S32.HI UR57, URZ, 0x1f, UR35 ;  /* 0x0000001f3f397899 */ /* 0x000fe20008011423 */
[-C--:B------:R-:W-:Y:S01]  /*0520*/  LEA.HI R3, R11, R2.reuse, RZ, 0x1 ;  /* 0x000000020b037211 */ /* 0x080fe200078f08ff */
[----:B------:R-:W-:Y:S01]  /*0530*/  UISETP.NE.AND UP6, UPT, UR8, URZ, UPT ;  /* 0x0000003f0800728c */ /* 0x000fe2000bfc5270 */
[----:B------:R-:W-:Y:S01]  /*0540*/  LEA.HI R0, R0, R2, RZ, 0x2 ;  /* 0x0000000200007211 */ /* 0x000fe200078f10ff */
[----:B------:R-:W-:Y:S01]  /*0550*/  USHF.R.S32.HI UR59, URZ, 0x1f, UR32 ;  /* 0x0000001f3f3b7899 */ /* 0x000fe20008011420 */
[----:B------:R-:W-:Y:S01]  /*0560*/  LOP3.LUT R4, R10, 0xfffffff0, RZ, 0xc0, !PT ;  /* 0xfffffff00a047812 */ /* 0x000fe200078ec0ff */
[----:B------:R-:W-:Y:S01]  /*0570*/  USHF.R.S32.HI UR58, URZ, 0x1f, UR35 ;  /* 0x0000001f3f3a7899 */ /* 0x000fe20008011423 */
[----:B------:R-:W-:Y:S01]  /*0580*/  LOP3.LUT R5, R3, 0xfffffffe, RZ, 0xc0, !PT ;  /* 0xfffffffe03057812 */ /* 0x000fe200078ec0ff */
[----:B------:R-:W-:Y:S01]  /*0590*/  UIMAD.WIDE.U32 UR42, UR36, UR44, URZ ;  /* 0x0000002c242a72a5 */ /* 0x000fe2000f8e003f */
[----:B------:R-:W-:Y:S01]  /*05a0*/  LOP3.LUT R3, R0, 0xfffffffc, RZ, 0xc0, !PT ;  /* 0xfffffffc00037812 */ /* 0x000fe200078ec0ff */
[C---:B------:R-:W-:Y:S01]  /*05b0*/  IMAD.IADD R0, R21.reuse, 0x1, -R4 ;  /* 0x0000000115007824 */ /* 0x040fe200078e0a04 */
[----:B------:R-:W-:Y:S01]  /*05c0*/  LEA.HI R10, R20, R21, RZ, 0x6 ;  /* 0x00000015140a7211 */ /* 0x000fe200078f30ff */
[----:B------:R-:W-:Y:S01]  /*05d0*/  IMAD.IADD R183, R2, 0x1, -R5 ;  /* 0x0000000102b77824 */ /* 0x000fe200078e0a05 */
[----:B------:R-:W-:Y:S01]  /*05e0*/  LOP3.LUT P2, RZ, R8, 0x2, RZ, 0xc0, !PT ;  /* 0x0000000208ff7812 */ /* 0x000fe2000784c0ff */
[----:B------:R-:W-:Y:S01]  /*05f0*/  IMAD.IADD R11, R2, 0x1, -R3 ;  /* 0x00000001020b7824 */ /* 0x000fe200078e0a03 */
[----:B------:R-:W-:Y:S01]  /*0600*/  SHF.R.S32.HI R4, RZ, 0x1f, R0 ;  /* 0x0000001fff047819 */ /* 0x000fe20000011400 */
[----:B------:R-:W-:Y:S01]  /*0610*/  UIMAD UR51, UR37, UR44, URZ ;  /* 0x0000002c253372a4 */ /* 0x000fe2000f8e023f */
[----:B------:R-:W-:Y:S01]  /*0620*/  LOP3.LUT R3, R16, 0xfffffff8, RZ, 0xc0, !PT ;  /* 0xfffffff810037812 */ /* 0x000fe200078ec0ff */
[----:B------:R-:W-:Y:S01]  /*0630*/  USHF.R.S32.HI UR53, URZ, 0x1f, UR47 ;  /* 0x0000001f3f357899 */ /* 0x000fe2000801142f */
[-C--:B------:R-:W-:Y:S01]  /*0640*/  LEA.HI R2, R0, R0.reuse, RZ, 0x1 ;  /* 0x0000000000027211 */ /* 0x080fe200078f08ff */
[----:B------:R-:W-:Y:S01]  /*0650*/  UIMAD UR50, UR4, UR50, URZ ;  /* 0x00000032043272a4 */ /* 0x000fe2000f8e023f */
[----:B------:R-:W-:Y:S01]  /*0660*/  LEA.HI R12, R4, R0, RZ, 0x3 ;  /* 0x00000000040c7211 */ /* 0x000fe200078f18ff */
[----:B------:R-:W-:Y:S01]  /*0670*/  IMAD.IADD R3, R21, 0x1, -R3 ;  /* 0x0000000115037824 */ /* 0x000fe200078e0a03 */
[----:B------:R-:W-:Y:S01]  /*0680*/  LOP3.LUT R5, R2, 0x7fffffe, RZ, 0xc0, !PT ;  /* 0x07fffffe02057812 */ /* 0x000fe200078ec0ff */
[----:B------:R-:W-:Y:S01]  /*0690*/  @!UP5 UIMAD UR49, UR5, UR49, URZ ;  /* 0x000000310531d2a4 */ /* 0x000fe2000f8e023f */
[----:B------:R-:W-:Y:S01]  /*06a0*/  LOP3.LUT R4, R12, 0xfffffff8, RZ, 0xc0, !PT ;  /* 0xfffffff80c047812 */ /* 0x000fe200078ec0ff */
[----:B------:R-:W-:Y:S01]  /*06b0*/  USHF.R.S32.HI UR48, URZ, 0x1f, UR41 ;  /* 0x0000001f3f307899 */ /* 0x000fe20008011429 */
[----:B------:R-:W-:Y:S01]  /*06c0*/  LEA.HI R6, R3, R3, RZ, 0x1 ;  /* 0x0000000303067211 */ /* 0x000fe200078f08ff */
[C---:B------:R-:W-:Y:S01]  /*06d0*/  IMAD.IADD R19, R0.reuse, 0x1, -R5 ;  /* 0x0000000100137824 */ /* 0x040fe200078e0a05 */
[----:B------:R-:W-:Y:S01]  /*06e0*/  SHF.R.S32.HI R10, RZ, 0x6, R10 ;  /* 0x00000006ff0a7819 */ /* 0x000fe2000001140a */
[----:B------:R-:W-:Y:S01]  /*06f0*/  IMAD.IADD R14, R0, 0x1, -R4 ;  /* 0x00000001000e7824 */ /* 0x000fe200078e0a04 */
[----:B------:R-:W-:Y:S01]  /*0700*/  LOP3.LUT R0, R6, 0x3fffffe, RZ, 0xc0, !PT ;  /* 0x03fffffe06007812 */ /* 0x000fe200078ec0ff */
[----:B------:R-:W-:Y:S01]  /*0710*/  IMAD.U32 R4, R7, 0x20, R9 ;  /* 0x0000002007047824 */ /* 0x000fe200078e0009 */
[----:B------:R-:W-:Y:S01]  /*0720*/  LEA.HI R9, R20, R21, RZ, 0x7 ;  /* 0x0000001514097211 */ /* 0x000fe200078f38ff */
[----:B------:R-:W-:Y:S01]  /*0730*/  IMAD.SHL.U32 R21, R21, 0x2, RZ ;  /* 0x0000000215157824 */ /* 0x000fe200078e00ff */
[----:B------:R-:W-:Y:S01]  /*0740*/  LOP3.LUT P5, RZ, R14, 0x2, RZ, 0xc0, !PT ;  /* 0x000000020eff7812 */ /* 0x000fe200078ac0ff */
[C---:B------:R-:W-:Y:S01]  /*0750*/  IMAD.IADD R5, R3.reuse, 0x1, -R0 ;  /* 0x0000000103057824 */ /* 0x040fe200078e0a00 */
[----:B------:R1:W-:Y:S01]  /*0760*/  STL [R1+0x8], R4 ;  /* 0x0000080401007387 */ /* 0x0003e20000100800 */
[----:B------:R-:W-:Y:S01]  /*0770*/  IMAD R0, R10, 0x4, R15 ;  /* 0x000000040a007824 */ /* 0x000fe200078e020f */
[----:B------:R-:W-:Y:S01]  /*0780*/  LOP3.LUT P6, RZ, R14, 0x4, RZ, 0xc0, !PT ;  /* 0x000000040eff7812 */ /* 0x000fe200078cc0ff */
[----:B------:R-:W-:Y:S01]  /*0790*/  IMAD.SHL.U32 R3, R3, 0x40, RZ ;  /* 0x0000004003037824 */ /* 0x000fe200078e00ff */
[----:B------:R-:W-:Y:S01]  /*07a0*/  SEL R178, R182, 0xffffffe0, !P5 ;  /* 0xffffffe0b6b27807 */ /* 0x000fe20006800000 */
[----:B------:R-:W-:Y:S01]  /*07b0*/  IMAD R17, R0, 0x8, R5 ;  /* 0x0000000800117824 */ /* 0x000fe200078e0205 */
[--C-:B------:R-:W-:Y:S01]  /*07c0*/  SHF.R.S32.HI R5, RZ, 0x1, R2.reuse ;  /* 0x00000001ff057819 */ /* 0x100fe20000011402 */
[----:B------:R-:W-:Y:S01]  /*07d0*/  UMOV UR40, 0xffffd000 ;  /* 0xffffd00000287882 */ /* 0x000fe20000000000 */
[----:B------:R-:W-:-:S02]  /*07e0*/  SHF.R.S32.HI R2, RZ, 0x1f, R2 ;  /* 0x0000001fff027819 */ /* 0x000fc40000011402 */
[----:B------:R-:W-:Y:S01]  /*07f0*/  SHF.R.S32.HI R0, RZ, 0x1, R6 ;  /* 0x00000001ff007819 */ /* 0x000fe20000011406 */
[----:B------:R-:W-:Y:S01]  /*0800*/  IMAD.SHL.U32 R6, R18, 0x2, RZ ;  /* 0x0000000212067824 */ /* 0x000fe200078e00ff */
[----:B------:R-:W-:Y:S02]  /*0810*/  SEL R179, R179, 0x40, P6 ;  /* 0x00000040b3b37807 */ /* 0x000fe40003000000 */
[----:B------:R-:W-:-:S04]  /*0820*/  LOP3.LUT P4, RZ, R0, 0x2, RZ, 0xc0, !PT ;  /* 0x0000000200ff7812 */ /* 0x000fc8000788c0ff */
[----:B------:R-:W-:Y:S02]  /*0830*/  SEL R172, R182, 0xffffffe0, !P4 ;  /* 0xffffffe0b6ac7807 */ /* 0x000fe40006000000 */
[----:B-1----:R-:W-:-:S04]  /*0840*/  LOP3.LUT R4, R8, 0x1, RZ, 0xc0, !PT ;  /* 0x0000000108047812 */ /* 0x002fc800078ec0ff */
[----:B------:R-:W-:Y:S02]  /*0850*/  ISETP.NE.U32.AND P3, PT, R4, 0x1, PT ;  /* 0x000000010400780c */ /* 0x000fe40003f65070 */
[----:B------:R-:W-:Y:S01]  /*0860*/  LEA.HI R4, R2, R5, RZ, 0x2 ;  /* 0x0000000502047211 */ /* 0x000fe200078f10ff */
[----:B------:R-:W-:Y:S01]  /*0870*/  IMAD.SHL.U32 R2, R0, 0x40, RZ ;  /* 0x0000004000027824 */ /* 0x000fe200078e00ff */
[----:B------:R-:W-:Y:S01]  /*0880*/  LOP3.LUT R0, R3, 0x1c0, RZ, 0xc0, !PT ;  /* 0x000001c003007812 */ /* 0x000fe200078ec0ff */
[----:B------:R-:W-:Y:S01]  /*0890*/  IMAD.SHL.U32 R3, R11, 0x10, RZ ;  /* 0x000000100b037824 */ /* 0x000fe200078e00ff */
[----:B------:R-:W-:Y:S02]  /*08a0*/  LOP3.LUT R4, R4, 0xfffffffc, RZ, 0xc0, !PT ;  /* 0xfffffffc04047812 */ /* 0x000fe400078ec0ff */
[----:B------:R-:W-:Y:S02]  /*08b0*/  LOP3.LUT R2, R2, 0xc0, RZ, 0xc0, !PT ;  /* 0x000000c002027812 */ /* 0x000fe400078ec0ff */
[----:B------:R-:W-:Y:S01]  /*08c0*/  LOP3.LUT R3, R0, 0x30, R3, 0xf8, !PT ;  /* 0x0000003000037812 */ /* 0x000fe200078ef803 */
[----:B------:R-:W-:Y:S01]  /*08d0*/  IMAD.IADD R13, R5, 0x1, -R4 ;  /* 0x00000001050d7824 */ /* 0x000fe200078e0a04 */
[----:B------:R-:W-:-:S02]  /*08e0*/  LOP3.LUT R5, R2, 0x8, R16, 0xf8, !PT ;  /* 0x0000000802057812 */ /* 0x000fc400078ef810 */
[----:B------:R-:W-:Y:S02]  /*08f0*/  SHF.R.U32.HI R4, RZ, 0x3, R2 ;  /* 0x00000003ff047819 */ /* 0x000fe40000011602 */
[----:B------:R-:W-:Y:S02]  /*0900*/  LOP3.LUT R2, R3, 0x8, R16, 0xf8, !PT ;  /* 0x0000000803027812 */ /* 0x000fe400078ef810 */
[----:B------:R-:W-:Y:S02]  /*0910*/  LOP3.LUT R173, R5, R4, RZ, 0x3c, !PT ;  /* 0x0000000405ad7212 */ /* 0x000fe400078e3cff */
        /* <DEDUP_REMOVED lines=10> */
[----:B------:R-:W-:Y:S01]  /*09c0*/  IMAD.IADD R7, R8, 0x1, -R0 ;  /* 0x0000000108077824 */ /* 0x000fe200078e0a00 */
[----:B------:R-:W-:Y:S01]  /*09d0*/  SEL R185, R185, 0x10, !P3 ;  /* 0x00000010b9b97807 */ /* 0x000fe20005800000 */
[----:B------:R-:W-:Y:S01]  /*09e0*/  IMAD.SHL.U32 R0, R10, 0x20, RZ ;  /* 0x000000200a007824 */ /* 0x000fe200078e00ff */
[----:B------:R-:W-:Y:S01]  /*09f0*/  LOP3.LUT P0, RZ, R13, 0x2, RZ, 0xc0, !PT ;  /* 0x000000020dff7812 */ /* 0x000fe2000780c0ff */
[----:B------:R-:W-:-:S02]  /*0a00*/  IMAD R12, R3, 0x8, R19 ;  /* 0x00000008030c7824 */ /* 0x000fc400078e0213 */
[C---:B------:R-:W-:Y:S01]  /*0a10*/  IMAD R177, R11.reuse, 0x2, R3 ;  /* 0x000000020bb17824 */ /* 0x040fe200078e0203 */
[----:B------:R-:W-:Y:S02]  /*0a20*/  LOP3.LUT R8, R0, 0x6, R21, 0xf8, !PT ;  /* 0x0000000600087812 */ /* 0x000fe400078ef815 */
[----:B------:R-:W-:Y:S01]  /*0a30*/  LOP3.LUT R5, R2, 0x20, R0, 0xf8, !PT ;  /* 0x0000002002057812 */ /* 0x000fe200078ef800 */
[----:B------:R-:W-:Y:S01]  /*0a40*/  IMAD R0, R11, 0x200, R6 ;  /* 0x000002000b007824 */ /* 0x000fe200078e0206 */
[----:B------:R-:W-:Y:S01]  /*0a50*/  SHF.R.U32.HI R2, RZ, 0x3, R2 ;  /* 0x00000003ff027819 */ /* 0x000fe20000011602 */
[----:B------:R1:W-:Y:S01]  /*0a60*/  STL [R1+0x14], R8 ;  /* 0x0000140801007387 */ /* 0x0003e20000100800 */
[----:B------:R-:W-:Y:S01]  /*0a70*/  SEL R182, R182, 0xffffffe0, !P0 ;  /* 0xffffffe0b6b67807 */ /* 0x000fe20004000000 */
        /* <DEDUP_REMOVED lines=21> */
[----:B------:R-:W-:Y:S01]  /*0bd0*/  IMAD.SHL.U32 R188, R188, 0x2, RZ ;  /* 0x00000002bcbc7824 */ /* 0x000fe200078e00ff */
[----:B------:R-:W-:Y:S01]  /*0be0*/  LOP3.LUT R0, R0, 0x1c0, RZ, 0xc0, !PT ;  /* 0x000001c000007812 */ /* 0x000fe200078ec0ff */
[----:B------:R-:W-:Y:S01]  /*0bf0*/  IMAD.IADD R8, R8, 0x1, R10 ;  /* 0x0000000108087824 */ /* 0x000fe200078e020a */
        /* <DEDUP_REMOVED lines=21> */
[C---:B------:R-:W-:Y:S01]  /*0d50*/  IADD3 R251, R250.reuse, 0x20, RZ ;  /* 0x00000020fafb7810 */ /* 0x040fe20007ffe0ff */
[----:B------:R-:W-:Y:S01]  /*0d60*/  IMAD.IADD R180, R177, 0x1, R179 ;  /* 0x00000001b1b47824 */ /* 0x000fe200078e02b3 */
[----:B------:R-:W-:Y:S01]  /*0d70*/  SHF.R.S32.HI R2, RZ, 0x1f, R0 ;  /* 0x0000001fff027819 */ /* 0x000fe20000011400 */
[----:B------:R-:W-:Y:S01]  /*0d80*/  IMAD.IADD R183, R183, 0x1, R5 ;  /* 0x00000001b7b77824 */ /* 0x000fe200078e0205 */
[----:B------:R-:W-:Y:S01]  /*0d90*/  @P1 IADD3 R251, R250, -0x20, RZ ;  /* 0xffffffe0fafb1810 */ /* 0x000fe20007ffe0ff */
[----:B------:R-:W-:Y:S01]  /*0da0*/  IMAD.IADD R185, R185, 0x1, R186 ;  /* 0x00000001b9b97824 */ /* 0x000fe200078e02ba */
[C---:B------:R-:W-:Y:S01]  /*0db0*/  SHF.L.U64.HI R2, R0.reuse, 0x2, R2 ;  /* 0x0000000200027819 */ /* 0x040fe20000010202 */
[----:B------:R-:W-:-:S02]  /*0dc0*/  IMAD.SHL.U32 R0, R0, 0x4, RZ ;  /* 0x0000000400007824 */ /* 0x000fc400078e00ff */
[----:B------:R-:W-:Y:S02]  /*0dd0*/  IMAD.IADD R179, R178, 0x1, R179 ;  /* 0x00000001b2b37824 */ /* 0x000fe400078e02b3 */
[----:B------:R1:W-:Y:S04]  /*0de0*/  STL [R1+0x10], R2 ;  /* 0x0000100201007387 */ /* 0x0003e80000100800 */
[----:B------:R2:W-:Y:S01]  /*0df0*/  STL [R1+0xc], R0 ;  /* 0x00000c0001007387 */ /* 0x0005e20000100800 */
[----:B-1--4-:R-:W-:-:S03]  /*0e00*/  IMAD.SHL.U32 R2, R3, 0x2, RZ ;  /* 0x0000000203027824 */ /* 0x012fc600078e00ff */
.L_x_482:
[----:B------:R-:W-:Y:S02]  /*0e10*/  ULDC.64 UR4, c[0x0][0x240] ;  /* 0x0000900000047ab9 */ /* 0x000fe40000000a00 */
[----:B------:R-:W-:Y:S02]  /*0e20*/  UISETP.NE.U32.AND UP1, UPT, URZ, UR4, UPT ;  /* 0x000000043f00728c */ /* 0x000fe4000bf25070 */
[----:B------:R-:W-:-:S02]  /*0e30*/  USHF.L.U32 UR11, UR32, 0x2, URZ ;  /* 0x00000002200b7899 */ /* 0x000fc4000800063f */
[----:B------:R-:W-:Y:S02]  /*0e40*/  USHF.R.S32.HI UR39, URZ, 0x1f, UR32 ;  /* 0x0000001f3f277899 */ /* 0x000fe40008011420 */
[----:B------:R-:W-:Y:S02]  /*0e50*/  UISETP.NE.AND.EX UP1, UPT, URZ, UR5, UPT, UP1 ;  /* 0x000000053f00728c */ /* 0x000fe4000bf25310 */
[----:B------:R-:W-:Y:S02]  /*0e60*/  ULDC.64 UR8, c[0x0][0x250] ;  /* 0x0000940000087ab9 */ /* 0x000fe40000000a00 */
[----:B------:R-:W-:Y:S02]  /*0e70*/  UISETP.NE.U32.AND UP3, UPT, URZ, UR8, UPT ;  /* 0x000000083f00728c */ /* 0x000fe4000bf65070 */
[----:B------:R-:W-:Y:S01]  /*0e80*/  USHF.L.U64.HI UR10, UR32, 0x2, UR39 ;  /* 0x00000002200a7899 */ /* 0x000fe20008010227 */
[----:B------:R-:W-:Y:S01]  /*0e90*/  PLOP3.LUT P2, PT, PT, PT, UP1, 0x80, 0x0 ;  /* 0x000000000000781c */ /* 0x000fe20003f4f018 */
[----:B------:R-:W-:-:S02]  /*0ea0*/  UIADD3 UR4, UP0, UR11, UR4, URZ ;  /* 0x000000040b047290 */ /* 0x000fc4000ff1e03f */
[----:B------:R-:W-:Y:S02]  /*0eb0*/  UISETP.NE.AND.EX UP3, UPT, URZ, UR9, UPT, UP3 ;  /* 0x000000093f00728c */ /* 0x000fe4000bf65330 */
[----:B------:R-:W-:Y:S02]  /*0ec0*/  UIADD3.X UR5, UR10, UR5, URZ, UP0, !UPT ;  /* 0x000000050a057290 */ /* 0x000fe400087fe43f */
[----:B-123--:R-:W-:Y:S01]  /*0ed0*/  IMAD.U32 R4, RZ, RZ, UR4 ;  /* 0x00000004ff047e24 */ /* 0x00efe2000f8e00ff */
[----:B------:R-:W-:Y:S01]  /*0ee0*/  ULDC.U8 UR14, c[0x0][0x312] ;  /* 0x0000c480000e7ab9 */ /* 0x000fe20000000000 */
[----:B------:R-:W-:Y:S01]  /*0ef0*/  PLOP3.LUT P0, PT, PT, PT, UP3, 0x80, 0x0 ;  /* 0x000000000000781c */ /* 0x000fe20003f0f038 */
[----:B------:R-:W-:Y:S01]  /*0f00*/  ULDC.64 UR6, c[0x0][0x248] ;  /* 0x0000920000067ab9 */ /* 0x000fe20000000a00 */
[----:B------:R-:W-:Y:S01]  /*0f10*/  IMAD.U32 R5, RZ, RZ, UR5 ;  /* 0x00000005ff057e24 */ /* 0x000fe2000f8e00ff */
[----:B------:R-:W-:Y:S02]  /*0f20*/  UISETP.NE.AND UP4, UPT, UR14, URZ, UPT ;  /* 0x0000003f0e00728c */ /* 0x000fe4000bf85270 */
[----:B------:R-:W-:-:S02]  /*0f30*/  @UP3 UIADD3 UR4, UP0, UR11, UR8, URZ ;  /* 0x000000080b043290 */ /* 0x000fc4000ff1e03f */
[----:B------:R1:W3:Y:S01]  /*0f40*/  @P2 LDG.E R8, [R4.64] ;  /* 0x0000000c04082981 */ /* 0x0002e2000c1e1900 */
[----:B------:R-:W-:Y:S02]  /*0f50*/  UISETP.EQ.U32.AND UP2, UPT, URZ, UR6, UPT ;  /* 0x000000063f00728c */ /* 0x000fe4000bf42070 */
[----:B------:R-:W-:Y:S01]  /*0f60*/  @UP3 UIADD3.X UR5, UR10, UR9, URZ, UP0, !UPT ;  /* 0x000000090a053290 */ /* 0x000fe200087fe43f */
[----:B----4-:R1:W4:Y:S01]  /*0f70*/  @P2 LDG.E R3, [R4.64+0x4] ;  /* 0x0000040c04032981 */ /* 0x010322000c1e1900 */
[----:B------:R-:W-:Y:S01]  /*0f80*/  MOV R6, UR4 ;  /* 0x0000000400067c02 */ /* 0x000fe20008000f00 */
[----:B------:R-:W-:-:S03]  /*0f90*/  UISETP.EQ.OR.EX UP2, UPT, URZ, UR7, !UP4, UP2 ;  /* 0x000000073f00728c */ /* 0x000fc6000e742720 */
[----:B------:R-:W-:Y:S01]  /*0fa0*/  IMAD.U32 R7, RZ, RZ, UR5 ;  /* 0x00000005ff077e24 */ /* 0x000fe2000f8e00ff */
[----:B------:R-:W-:-:S04]  /*0fb0*/  UIADD3 UR6, UP0, UR11, UR6, URZ ;  /* 0x000000060b067290 */ /* 0x000fc8000ff1e03f */
[----:B-----5:R-:W5:Y:S01]  /*0fc0*/  @P0 LDG.E R6, [R6.64] ;  /* 0x0000000c06060981 */ /* 0x020f62000c1e1900 */
[----:B------:R-:W-:Y:S01]  /*0fd0*/  PLOP3.LUT P1, PT, PT, PT, UP2, 0x80, 0x0 ;  /* 0x000000000000781c */ /* 0x000fe20003f2f028 */
[----:B------:R-:W-:Y:S01]  /*0fe0*/  UIADD3.X UR7, UR10, UR7, URZ, UP0, !UPT ;  /* 0x000000070a077290 */ /* 0x000fe200087fe43f */
[----:B-1----:R-:W-:-:S05]  /*0ff0*/  IMAD.U32 R4, RZ, RZ, UR6 ;  /* 0x00000006ff047e24 */ /* 0x002fca000f8e00ff */
[----:B------:R-:W-:-:S06]  /*1000*/  MOV R5, UR7 ;  /* 0x0000000700057c02 */ /* 0x000fcc0008000f00 */
[----:B--2---:R-:W2:Y:S01]  /*1010*/  @!P1 LDG.E R0, [R4.64] ;  /* 0x0000000c04009981 */ /* 0x004ea2000c1e1900 */
[----:B------:R-:W-:Y:S02]  /*1020*/  UMOV UR15, 0xffffffff ;  /* 0xffffffff000f7882 */ /* 0x000fe40000000000 */
[----:B------:R-:W-:Y:S02]  /*1030*/  UMOV UR19, URZ ;  /* 0x0000003f00137c82 */ /* 0x000fe40008000000 */
[----:B------:R-:W-:Y:S02]  /*1040*/  UMOV UR26, 0xffffffff ;  /* 0xffffffff001a7882 */ /* 0x000fe40000000000 */
[----:B------:R-:W-:Y:S01]  /*1050*/  ULDC UR6, c[0x0][0x218] ;  /* 0x0000860000067ab9 */ /* 0x000fe20000000800 */
[----:B---3--:R-:W1:Y:S08]  /*1060*/  @P2 R2UR UR15, R8 ;  /* 0x00000000080f23c2 */ /* 0x008e7000000e0000 */
[----:B----4-:R-:W1:Y:S08]  /*1070*/  @P2 R2UR UR4, R3 ;  /* 0x00000000030423c2 */ /* 0x010e7000000e0000 */
[----:B-----5:R3:W4:Y:S01]  /*1080*/  @P0 R2UR UR19, R6 ;  /* 0x00000000061303c2 */ /* 0x02072200000e0000 */
[----:B------:R-:W-:-:S04]  /*1090*/  ISETP.NE.U32.AND P0, PT, RZ, c[0x0][0x248], PT ;  /* 0x00009200ff007a0c */ /* 0x000fc80003f05070 */
[----:B------:R-:W-:Y:S01]  /*10a0*/  ISETP.NE.AND.EX P0, PT, RZ, c[0x0][0x24c], PT, P0 ;  /* 0x00009300ff007a0c */ /* 0x000fe20003f05300 */
[----:B-1----:R-:W-:Y:S02]  /*10b0*/  @UP1 UIADD3 UR25, UR4, -UR15, URZ ;  /* 0x8000000f04191290 */ /* 0x002fe4000fffe03f */
[----:B--2---:R3:W1:Y:S05]  /*10c0*/  @!P1 R2UR UR26, R0 ;  /* 0x00000000001a93c2 */ /* 0x00466a00000e0000 */
[----:B------:R-:W-:-:S05]  /*10d0*/  @!UP1 ULDC UR25, c[0x0][0x214] ;  /* 0x0000850000199ab9 */ /* 0x000fca0000000800 */
[----:B------:R-:W-:Y:S05]  /*10e0*/  @!P0 BRA `(.L_x_441) ;  /* 0x0000007000008947 */ /* 0x000fea0003800000 */
[----:B----4-:R-:W-:-:S13]  /*10f0*/  PLOP3.LUT P0, PT, PT, PT, UP4, 0x80, 0x0 ;  /* 0x000000000000781c */ /* 0x010fda0003f0f048 */
[----:B---3--:R-:W2:Y:S04]  /*1100*/  @P0 LDG.E R0, [R4.64+0x4] ;  /* 0x0000040c04000981 */ /* 0x008ea8000c1e1900 */
[----:B------:R-:W3:Y:S01]  /*1110*/  @!P0 LDG.E R4, [R4.64] ;  /* 0x0000000c04048981 */ /* 0x000ee2000c1e1900 */
[----:B--2---:R-:W2:Y:S02]  /*1120*/  @P0 R2UR UR4, R0 ;  /* 0x00000000000403c2 */ /* 0x004ea400000e0000 */
[----:B-12---:R-:W-:-:S11]  /*1130*/  @UP4 UIADD3 UR6, UR4, -UR26, URZ ;  /* 0x8000001a04064290 */ /* 0x006fd6000fffe03f */
[----:B---3--:R1:W2:Y:S01]  /*1140*/  @!P0 R2UR UR6, R4 ;  /* 0x00000000040683c2 */ /* 0x0082a200000e0000 */
[----:B------:R-:W-:-:S07]  /*1150*/  DEPBAR.LE SB1, 0x0, {2} ;  /* 0x000090040000791a */ /* 0x000fce0000000000 */
.L_x_441:
[----:B----4-:R-:W-:Y:S02]  /*1160*/  ULDC.64 UR4, c[0x0][0x258] ;  /* 0x0000960000047ab9 */ /* 0x010fe40000000a00 */
        /* <DEDUP_REMOVED lines=8> */
[----:B---3--:R-:W2:Y:S01]  /*11f0*/  @P0 LDG.E R0, [R4.64] ;  /* 0x0000000c04000981 */ /* 0x008ea2000c1e1900 */
        /* <DEDUP_REMOVED lines=49> */
.L_x_443:
        /* <DEDUP_REMOVED lines=18> */
.L_x_444:
        /* <DEDUP_REMOVED lines=70> */
.L_x_445:
[----:B------:R-:W-:Y:S02]  /*1a90*/  UMOV UR9, UR50 ;  /* 0x0000003200097c82 */ /* 0x000fe40008000000 */
.L_x_446:
[----:B------:R-:W1:Y:S01]  /*1aa0*/  S2R R10, SR_TID.X ;  /* 0x00000000000a7919 */ /* 0x000e620000002100 */
[----:B------:R-:W-:Y:S01]  /*1ab0*/  UIADD3 UR4, UP4, UP3, UR4, UR41, UR47 ;  /* 0x0000002904047290 */ /* 0x000fe2000fb9e02f */
[----:B------:R-:W-:Y:S01]  /*1ac0*/  SHF.R.S32.HI R223, RZ, 0x1f, R222 ;  /* 0x0000001fffdf7819 */ /* 0x000fe200000114de */
[----:B------:R-:W-:Y:S01]  /*1ad0*/  ULDC UR15, c[0x0][0x2e8] ;  /* 0x0000ba00000f7ab9 */ /* 0x000fe20000000800 */
[C---:B------:R-:W-:Y:S01]  /*1ae0*/  IADD3 R4, P1, R222.reuse, UR27, RZ ;  /* 0x0000001bde047c10 */ /* 0x040fe2000ff3e0ff */
[----:B------:R-:W-:Y:S01]  /*1af0*/  UIADD3 UR21, UP2, UP1, UR11, UR4, UR21 ;  /* 0x000000040b157290 */ /* 0x000fe2000f95e015 */
[----:B------:R-:W-:Y:S01]  /*1b00*/  IMAD.U32 R12, RZ, RZ, UR35 ;  /* 0x00000023ff0c7e24 */ /* 0x000fe2000f8e00ff */
[----:B------:R-:W-:Y:S01]  /*1b10*/  UIADD3.X UR4, UR7, UR48, UR53, UP4, UP3 ;  /* 0x0000003007047290 */ /* 0x000fe2000a7e6435 */
[----:B------:R-:W-:Y:S01]  /*1b20*/  BSSY B1, `(.L_x_442) ;  /* 0x00007ba000017945 */ /* 0x000fe20003800000 */
[----:B------:R-:W-:-:S02]  /*1b30*/  IADD3 R14, R222, 0x20, RZ ;  /* 0x00000020de0e7810 */ /* 0x000fc40007ffe0ff */
[----:B------:R-:W-:Y:S01]  /*1b40*/  UIADD3.X UR10, UR8, UR4, UR10, UP2, UP1 ;  /* 0x00000004080a7290 */ /* 0x000fe200097e240a */
[----:B------:R-:W-:Y:S02]  /*1b50*/  IADD3 R16, R222, 0x40, RZ ;  /* 0x00000040de107810 */ /* 0x000fe40007ffe0ff */
        /* <DEDUP_REMOVED lines=33> */
[----:B------:R-:W-:Y:S02]  /*1d70*/  ULDC.64 UR4, c[0x0][0x3c8] ;  /* 0x0000f20000047ab9 */ /* 0x000fe40000000a00 */
[----:B------:R-:W-:Y:S01]  /*1d80*/  IMAD.WIDE.U32 R4, R0, c[0x0][0x378], R4 ;  /* 0x0000de0000047a25 */ /* 0x000fe200078e0004 */
[----:B------:R-:W-:Y:S01]  /*1d90*/  LEA.HI R0, R11, R10, RZ, 0x5 ;  /* 0x0000000a0b007211 */ /* 0x000fe200078f28ff */
[----:B------:R-:W-:-:S03]  /*1da0*/  UISETP.GT.AND UP1, UPT, UR34, UR11, UPT ;  /* 0x0000000b2200728c */ /* 0x000fc6000bf24270 */
[----:B------:R-:W-:Y:S02]  /*1db0*/  LOP3.LUT R6, R0, 0xffffffe0, RZ, 0xc0, !PT ;  /* 0xffffffe000067812 */ /* 0x000fe400078ec0ff */
[----:B------:R-:W-:Y:S01]  /*1dc0*/  IADD3 R5, R5, UR6, RZ ;  /* 0x0000000605057c10 */ /* 0x000fe2000fffe0ff */
[----:B------:R-:W-:Y:S02]  /*1dd0*/  UIADD3 UR6, UR16, UR9, URZ ;  /* 0x0000000910067290 */ /* 0x000fe4000fffe03f */
[----:B------:R-:W-:Y:S01]  /*1de0*/  IMAD.IADD R6, R10, 0x1, -R6 ;  /* 0x000000010a067824 */ /* 0x000fe200078e0a06 */
[----:B------:R-:W-:Y:S01]  /*1df0*/  SHF.R.S32.HI R10, RZ, 0x5, R0 ;  /* 0x00000005ff0a7819 */ /* 0x000fe20000011400 */
[----:B------:R-:W-:Y:S01]  /*1e00*/  IMAD R0, R20, c[0x0][0x370], RZ ;  /* 0x0000dc0014007a24 */ /* 0x000fe200078e02ff */
[----:B------:R-:W-:Y:S02]  /*1e10*/  UIADD3 UR16, UR16, UR17, URZ ;  /* 0x0000001110107290 */ /* 0x000fe4000fffe03f */
[----:B------:R-:W-:Y:S01]  /*1e20*/  UIMAD.WIDE UR6, UR6, UR61, UR4 ;  /* 0x0000003d060672a5 */ /* 0x000fe2000f8e0204 */
[----:B------:R-:W-:Y:S01]  /*1e30*/  IMAD R10, R10, UR46, R6 ;  /* 0x0000002e0a0a7c24 */ /* 0x000fe2000f8e0206 */
[----:B------:R-:W-:Y:S01]  /*1e40*/  UIMAD.WIDE UR16, UR16, UR61, UR30 ;  /* 0x0000003d101072a5 */ /* 0x000fe2000f8e021e */
[C---:B------:R-:W-:Y:S01]  /*1e50*/  IMAD R11, R3.reuse, c[0x0][0x374], R0 ;  /* 0x0000dd00030b7a24 */ /* 0x040fe200078e0200 */
[----:B------:R-:W-:Y:S01]  /*1e60*/  UIADD3 UR5, UR34, -0x1, URZ ;  /* 0xffffffff22057890 */ /* 0x000fe2000fffe03f */
[----:B------:R-:W-:Y:S01]  /*1e70*/  IMAD.WIDE.U32 R6, R3, c[0x0][0x370], R4 ;  /* 0x0000dc0003067a25 */ /* 0x000fe200078e0004 */
[----:B------:R-:W-:Y:S01]  /*1e80*/  IADD3 R0, P1, R10, UR21, RZ ;  /* 0x000000150a007c10 */ /* 0x000fe2000ff3e0ff */
[----:B------:R-:W-:-:S02]  /*1e90*/  UMOV UR9, UR7 ;  /* 0x0000000700097c82 */ /* 0x000fc40008000000 */
[----:B------:R-:W-:Y:S01]  /*1ea0*/  IMAD.IADD R7, R7, 0x1, R11 ;  /* 0x0000000107077824 */ /* 0x000fe200078e020b */
[----:B------:R-:W-:Y:S01]  /*1eb0*/  LEA.HI.X.SX32 R10, R10, UR10, 0x1, P1 ;  /* 0x0000000a0a0a7c11 */ /* 0x000fe200088f0eff */
[----:B------:R-:W-:Y:S01]  /*1ec0*/  IMAD.WIDE.U32 R4, R12, c[0x0][0x1a8], R8 ;  /* 0x00006a000c047a25 */ /* 0x000fe200078e0008 */
[----:B------:R-:W-:Y:S01]  /*1ed0*/  LEA R190, P1, R0, c[0x0][0x350], 0x2 ;  /* 0x0000d40000be7a11 */ /* 0x000fe200078210ff */
[----:B------:R-:W-:Y:S01]  /*1ee0*/  UMOV UR10, UR6 ;  /* 0x00000006000a7c82 */ /* 0x000fe20008000000 */
[----:B------:R-:W-:Y:S01]  /*1ef0*/  LEA R194, P2, R6, c[0x0][0x330], 0x1 ;  /* 0x0000cc0006c27a11 */ /* 0x000fe200078408ff */
[----:B------:R-:W-:Y:S01]  /*1f00*/  UMOV UR7, UR17 ;  /* 0x0000001100077c82 */ /* 0x000fe20008000000 */
[----:B------:R-:W-:Y:S02]  /*1f10*/  LEA.HI.X R189, R0, c[0x0][0x354], R10, 0x2, P1 ;  /* 0x0000d50000bd7a11 */ /* 0x000fe400008f140a */
[----:B------:R-:W-:Y:S02]  /*1f20*/  PLOP3.LUT P1, PT, PT, PT, UP1, 0x80, 0x0 ;  /* 0x000000000000781c */ /* 0x000fe40003f2f018 */
[----:B------:R-:W-:-:S02]  /*1f30*/  LEA.HI.X R193, R6, c[0x0][0x334], R7, 0x1, P2 ;  /* 0x0000cd0006c17a11 */ /* 0x000fc400010f0c07 */
[----:B------:R-:W-:Y:S01]  /*1f40*/  IADD3 R0, R5, UR8, RZ ;  /* 0x0000000805007c10 */ /* 0x000fe2000fffe0ff */
[----:B------:R-:W-:Y:S01]  /*1f50*/  UMOV UR8, UR16 ;  /* 0x0000001000087c82 */ /* 0x000fe20008000000 */
[----:B------:R-:W-:-:S04]  /*1f60*/  LEA R192, P2, R4, c[0x0][0x160], 0x1 ;  /* 0x0000580004c07a11 */ /* 0x000fc800078408ff */
        /* <DEDUP_REMOVED lines=20> */
.L_x_448:
        /* <DEDUP_REMOVED lines=18> */
.L_x_449:
        /* <DEDUP_REMOVED lines=32> */
.L_x_451:
[----:B------:R-:W-:Y:S05]  /*23d0*/  BSYNC B0 ;  /* 0x0000000000007941 */ /* 0x000fea0003800000 */
.L_x_450:
[----:B------:R-:W-:Y:S01]  /*23e0*/  IADD3 R0, R3, 0x40, RZ ;  /* 0x0000004003007810 */ /* 0x000fe20007ffe0ff */
[----:B------:R-:W-:Y:S03]  /*23f0*/  BSSY B0, `(.L_x_452) ;  /* 0x0000012000007945 */ /* 0x000fe60003800000 */
[----:B------:R-:W-:-:S13]  /*2400*/  ISETP.GE.AND P3, PT, R0, UR4, PT ;  /* 0x0000000400007c0c */ /* 0x000fda000bf66270 */
        /* <DEDUP_REMOVED lines=16> */
.L_x_453:
[----:B------:R-:W-:Y:S05]  /*2510*/  BSYNC B0 ;  /* 0x0000000000007941 */ /* 0x000fea0003800000 */
.L_x_452:
        /* <DEDUP_REMOVED lines=29> */
.L_x_455:
[----:B------:R-:W-:Y:S05]  /*26f0*/  BSYNC B0 ;  /* 0x0000000000007941 */ /* 0x000fea0003800000 */
.L_x_454:
        /* <DEDUP_REMOVED lines=18> */
.L_x_447:
[----:B------:R-:W2:Y:S01]  /*2820*/  LDL R8, [R1+0x8] ;  /* 0x0000080001087983 */ /* 0x000ea20000100800 */
[----:B------:R-:W-:Y:S01]  /*2830*/  PLOP3.LUT P0, PT, PT, PT, UP6, 0x80, 0x0 ;  /* 0x000000000000781c */ /* 0x000fe20003f0f068 */
[----:B------:R-:W-:Y:S01]  /*2840*/  UIMAD UR4, UR5, -0x40, UR25 ;  /* 0xffffffc0050478a4 */ /* 0x000fe2000f8e0219 */
[----:B------:R-:W-:Y:S01]  /*2850*/  BSSY B0, `(.L_x_457) ;  /* 0x0000029000007945 */ /* 0x000fe20003800000 */
[----:B------:R-:W-:-:S10]  /*2860*/  ULEA.HI UR6, UR5, UR5, URZ, 0x1 ;  /* 0x0000000505067291 */ /* 0x000fd4000f8f083f */
[----:B------:R-:W-:Y:S01]  /*2870*/  @P0 BAR.SYNC.DEFER_BLOCKING 0x0 ;  /* 0x0000000000000b1d */ /* 0x000fe20000010000 */
[----:B------:R-:W-:Y:S01]  /*2880*/  ISETP.GE.AND P1, PT, R3, UR4, PT ;  /* 0x0000000403007c0c */ /* 0x000fe2000bf26270 */
[----:B------:R-:W-:-:S04]  /*2890*/  ULOP3.LUT UR6, UR6, 0xfffffffe, URZ, 0xc0, !UPT ;  /* 0xfffffffe06067892 */ /* 0x000fc8000f8ec03f */
[----:B------:R-:W-:-:S04]  /*28a0*/  UIADD3 UR6, UR5, -UR6, URZ ;  /* 0x8000000605067290 */ /* 0x000fc8000fffe03f */
[----:B------:R-:W-:Y:S01]  /*28b0*/  UISETP.NE.AND UP0, UPT, UR6, 0x1, UPT ;  /* 0x000000010600788c */ /* 0x000fe2000bf05270 */
[----:B--2---:R-:W-:-:S05]  /*28c0*/  IMAD.SHL.U32 R0, R8, 0x2, RZ ;  /* 0x0000000208007824 */ /* 0x004fca00078e00ff */
        /* <DEDUP_REMOVED lines=33> */
.L_x_458:
[----:B------:R-:W-:Y:S05]  /*2ae0*/  BSYNC B0 ;  /* 0x0000000000007941 */ /* 0x000fea0003800000 */
.L_x_457:
[----:B------:R-:W-:Y:S01]  /*2af0*/  PLOP3.LUT P0, PT, PT, PT, UP0, 0x80, 0x0 ;  /* 0x000000000000781c */ /* 0x000fe20003f0f008 */
[----:B------:R-:W-:Y:S01]  /*2b00*/  BSSY B0, `(.L_x_459) ;  /* 0x0000034000007945 */ /* 0x000fe20003800000 */
[----:B--2---:R-:W-:-:S04]  /*2b10*/  IADD3 R4, R8, 0x1800, RZ ;  /* 0x0000180008047810 */ /* 0x004fc80007ffe0ff */
        /* <DEDUP_REMOVED lines=16> */
.L_x_460:
        /* <DEDUP_REMOVED lines=34> */
.L_x_461:
[----:B------:R-:W-:Y:S05]  /*2e40*/  BSYNC B0 ;  /* 0x0000000000007941 */ /* 0x000fea0003800000 */
.L_x_459:
[----:B------:R-:W3:Y:S01]  /*2e50*/  LDL R21, [R1+0x18] ;  /* 0x0000180001157983 */ /* 0x000ee20000100800 */
[----:B------:R-:W-:Y:S01]  /*2e60*/  IMAD.MOV.U32 R239, RZ, RZ, 0x7f800000 ;  /* 0x7f800000ffef7424 */ /* 0x000fe200078e00ff */
[----:B------:R-:W-:Y:S01]  /*2e70*/  ULDC.64 UR16, c[0x0][0x198] ;  /* 0x0000660000107ab9 */ /* 0x000fe20000000a00 */
[----:B------:R-:W-:Y:S02]  /*2e80*/  IMAD.MOV.U32 R240, RZ, RZ, 0x7f800000 ;  /* 0x7f800000fff07424 */ /* 0x000fe400078e00ff */
[----:B------:R-:W-:Y:S01]  /*2e90*/  IMAD.MOV.U32 R237, RZ, RZ, 0x7f800000 ;  /* 0x7f800000ffed7424 */ /* 0x000fe200078e00ff */
[----:B------:R-:W-:Y:S01]  /*2ea0*/  UIMAD UR6, UR20, UR16, URZ ;  /* 0x00000010140672a4 */ /* 0x000fe2000f8e023f */
[----:B------:R-:W-:Y:S02]  /*2eb0*/  IMAD.U32 R17, RZ, RZ, UR24 ;  /* 0x00000018ff117e24 */ /* 0x000fe4000f8e00ff */
[----:B------:R-:W-:Y:S01]  /*2ec0*/  IMAD.MOV.U32 R238, RZ, RZ, 0x7f800000 ;  /* 0x7f800000ffee7424 */ /* 0x000fe200078e00ff */
[----:B------:R-:W-:Y:S01]  /*2ed0*/  UIMAD UR6, UR24, UR17, UR6 ;  /* 0x00000011180672a4 */ /* 0x000fe2000f8e0206 */
[----:B------:R-:W-:Y:S01]  /*2ee0*/  BSSY B0, `(.L_x_462) ;  /* 0x0000045000007945 */ /* 0x000fe20003800000 */
[----:B--23--:R-:W-:-:S02]  /*2ef0*/  IADD3 R5, R21, 0x28, RZ ;  /* 0x0000002815057810 */ /* 0x00cfc40007ffe0ff */
[----:B------:R-:W-:Y:S02]  /*2f00*/  IADD3 R4, R21, 0x8, RZ ;  /* 0x0000000815047810 */ /* 0x000fe40007ffe0ff */
[----:B------:R-:W-:Y:S02]  /*2f10*/  ISETP.GE.AND P3, PT, R5, UR4, PT ;  /* 0x0000000405007c0c */ /* 0x000fe4000bf66270 */
[C---:B------:R-:W-:Y:S02]  /*2f20*/  IADD3 R6, R21.reuse, 0x20, RZ ;  /* 0x0000002015067810 */ /* 0x040fe40007ffe0ff */
[----:B------:R-:W-:Y:S01]  /*2f30*/  ISETP.GE.AND P5, PT, R4, UR4, PT ;  /* 0x0000000404007c0c */ /* 0x000fe2000bfa6270 */
[C---:B------:R-:W-:Y:S01]  /*2f40*/  IMAD.SHL.U32 R4, R21.reuse, 0x4, RZ ;  /* 0x0000000415047824 */ /* 0x040fe200078e00ff */
[----:B------:R-:W-:Y:S02]  /*2f50*/  ISETP.GE.AND P6, PT, R21, UR4, PT ;  /* 0x0000000415007c0c */ /* 0x000fe4000bfc6270 */
[----:B------:R-:W-:-:S02]  /*2f60*/  SHF.R.S32.HI R19, RZ, 0x1f, R21 ;  /* 0x0000001fff137819 */ /* 0x000fc40000011415 */
[----:B------:R-:W-:Y:S02]  /*2f70*/  ISETP.GE.AND P4, PT, R6, UR4, PT ;  /* 0x0000000406007c0c */ /* 0x000fe4000bf86270 */
[----:B------:R-:W-:Y:S02]  /*2f80*/  SHF.R.S32.HI R7, RZ, 0x1f, R5 ;  /* 0x0000001fff077819 */ /* 0x000fe40000011405 */
[----:B------:R-:W-:Y:S02]  /*2f90*/  @!P3 LEA R6, P1, R5, UR8, 0x2 ;  /* 0x000000080506bc11 */ /* 0x000fe4000f8210ff */
[----:B------:R-:W-:Y:S02]  /*2fa0*/  IADD3 R4, P2, R4, UR8, RZ ;  /* 0x0000000804047c10 */ /* 0x000fe4000ff5e0ff */
[----:B------:R-:W-:Y:S01]  /*2fb0*/  SHF.L.U64.HI R8, R21, 0x2, R19 ;  /* 0x0000000215087819 */ /* 0x000fe20000010213 */
[----:B------:R-:W-:Y:S01]  /*2fc0*/  UIMAD UR4, UR18, -0x80, UR14 ;  /* 0xffffff80120478a4 */ /* 0x000fe2000f8e020e */
[----:B------:R-:W-:-:S02]  /*2fd0*/  @!P3 LEA.HI.X R7, R5, UR7, R7, 0x2, P1 ;  /* 0x000000070507bc11 */ /* 0x000fc400088f1407 */
[----:B------:R-:W-:-:S03]  /*2fe0*/  IADD3.X R5, R8, UR7, RZ, P2, !PT ;  /* 0x0000000708057c10 */ /* 0x000fc600097fe4ff */
[----:B------:R2:W5:Y:S04]  /*2ff0*/  @!P3 LDG.E R238, [R6.64] ;  /* 0x0000000c06eeb981 */ /* 0x000568000c1e1900 */
[----:B------:R3:W5:Y:S01]  /*3000*/  @!P6 LDG.E R239, [R4.64] ;  /* 0x0000000c04efe981 */ /* 0x000762000c1e1900 */
[----:B------:R-:W-:-:S03]  /*3010*/  ISETP.GE.AND P6, PT, R3, UR4, PT ;  /* 0x0000000403007c0c */ /* 0x000fc6000bfc6270 */
[----:B------:R3:W5:Y:S04]  /*3020*/  @!P5 LDG.E R240, [R4.64+0x20] ;  /* 0x0000200c04f0d981 */ /* 0x000768000c1e1900 */
[----:B------:R3:W5:Y:S06]  /*3030*/  @!P4 LDG.E R237, [R4.64+0x80] ;  /* 0x0000800c04edc981 */ /* 0x00076c000c1e1900 */
[----:B------:R4:W-:Y:S04]  /*3040*/  @P6 STS [R0+0x9000], RZ ;  /* 0x009000ff00006388 */ /* 0x0009e80000000800 */
[----:B------:R4:W-:Y:S04]  /*3050*/  @P6 STS [R0+0x9004], RZ ;  /* 0x009004ff00006388 */ /* 0x0009e80000000800 */
[----:B------:R4:W-:Y:S04]  /*3060*/  @P6 STS.64 [R0+0x9008], RZ ;  /* 0x009008ff00006388 */ /* 0x0009e80000000a00 */
[----:B------:R4:W-:Y:S04]  /*3070*/  @P6 STS.128 [R0+0xb000], RZ ;  /* 0x00b000ff00006388 */ /* 0x0009e80000000c00 */
[----:B------:R4:W-:Y:S01]  /*3080*/  @P6 STS.128 [R0+0xd000], RZ ;  /* 0x00d000ff00006388 */ /* 0x0009e20000000c00 */
[----:B---3--:R-:W-:-:S05]  /*3090*/  IMAD.WIDE.U32 R4, R17, c[0x0][0x198], R222 ;  /* 0x0000660011047a25 */ /* 0x008fca00078e00de */
[----:B--2---:R-:W-:Y:S01]  /*30a0*/  IADD3 R6, P1, R4, UR22, RZ ;  /* 0x0000001604067c10 */ /* 0x004fe2000ff3e0ff */
[----:B------:R-:W-:-:S05]  /*30b0*/  IMAD.U32 R4, RZ, RZ, UR6 ;  /* 0x00000006ff047e24 */ /* 0x000fca000f8e00ff */
[----:B------:R-:W-:Y:S01]  /*30c0*/  IADD3.X R7, R5, UR29, R4, P1, !PT ;  /* 0x0000001d05077c10 */ /* 0x000fe20008ffe404 */
[----:B------:R-:W-:-:S04]  /*30d0*/  IMAD R4, R18, c[0x0][0x1b0], RZ ;  /* 0x00006c0012047a24 */ /* 0x000fc800078e02ff */
[C---:B------:R-:W-:Y:S02]  /*30e0*/  IMAD R4, R15.reuse, c[0x0][0x1b4], R4 ;  /* 0x00006d000f047a24 */ /* 0x040fe400078e0204 */
[----:B------:R-:W-:-:S04]  /*30f0*/  IMAD.WIDE.U32 R6, R15, c[0x0][0x1b0], R6 ;  /* 0x00006c000f067a25 */ /* 0x000fc800078e0006 */
[----:B------:R-:W-:Y:S01]  /*3100*/  IMAD.IADD R13, R7, 0x1, R4 ;  /* 0x00000001070d7824 */ /* 0x000fe200078e0204 */
[----:B------:R-:W-:Y:S05]  /*3110*/  @P6 BRA `(.L_x_463) ;  /* 0x0000021000006947 */ /* 0x000fea0003800000 */
[----:B----4-:R-:W-:Y:S01]  /*3120*/  ISETP.GE.AND P4, PT, R222, c[0x0][0x220], PT ;  /* 0x00008800de007a0c */ /* 0x010fe20003f86270 */
        /* <DEDUP_REMOVED lines=32> */
.L_x_463:
[----:B----4-:R-:W-:Y:S05]  /*3330*/  BSYNC B0 ;  /* 0x0000000000007941 */ /* 0x010fea0003800000 */
.L_x_462:
[----:B------:R-:W-:Y:S01]  /*3340*/  IADD3 R4, R3, 0x40, RZ ;  /* 0x0000004003047810 */ /* 0x000fe20007ffe0ff */
[----:B------:R-:W-:Y:S03]  /*3350*/  BSSY B0, `(.L_x_464) ;  /* 0x0000026000007945 */ /* 0x000fe60003800000 */
[----:B------:R-:W-:-:S13]  /*3360*/  ISETP.GE.AND P5, PT, R4, UR4, PT ;  /* 0x0000000404007c0c */ /* 0x000fda000bfa6270 */
        /* <DEDUP_REMOVED lines=10> */
[----:B--2---:R-:W-:-:S04]  /*3410*/  IMAD.WIDE.U32 R10, R4, c[0x0][0x198], R6 ;  /* 0x00006600040a7a25 */ /* 0x004fc800078e0006 */
        /* <DEDUP_REMOVED lines=25> */
.L_x_465:
[----:B------:R-:W-:Y:S05]  /*35b0*/  BSYNC B0 ;  /* 0x0000000000007941 */ /* 0x000fea0003800000 */
.L_x_464:
[----:B------:R-:W-:Y:S01]  /*35c0*/  ULDC.64 UR16, c[0x0][0x1a0] ;  /* 0x0000680000107ab9 */ /* 0x000fe20000000a00 */
[----:B------:R-:W-:Y:S01]  /*35d0*/  IMAD.WIDE.U32 R4, R17, c[0x0][0x1a0], R222 ;  /* 0x0000680011047a25 */ /* 0x000fe200078e00de */
[----:B------:R-:W-:Y:S01]  /*35e0*/  UIMAD UR4, UR20, UR16, URZ ;  /* 0x00000010140472a4 */ /* 0x000fe2000f8e023f */
[----:B------:R4:W-:Y:S01]  /*35f0*/  @P6 STS [R0+0xf000], RZ ;  /* 0x00f000ff00006388 */ /* 0x0009e20000000800 */
[----:B------:R-:W-:Y:S02]  /*3600*/  BSSY B0, `(.L_x_466) ;  /* 0x000002f000007945 */ /* 0x000fe40003800000 */
[----:B------:R-:W-:Y:S01]  /*3610*/  UIMAD UR4, UR24, UR17, UR4 ;  /* 0x00000011180472a4 */ /* 0x000fe2000f8e0204 */
[----:B------:R4:W-:Y:S01]  /*3620*/  @P6 STS [R0+0xf004], RZ ;  /* 0x00f004ff00006388 */ /* 0x0009e20000000800 */
[----:B--2---:R-:W-:-:S03]  /*3630*/  IADD3 R6, P1, R4, UR23, RZ ;  /* 0x0000001704067c10 */ /* 0x004fc6000ff3e0ff */
[----:B------:R4:W-:Y:S01]  /*3640*/  @P6 STS.64 [R0+0xf008], RZ ;  /* 0x00f008ff00006388 */ /* 0x0009e20000000a00 */
[----:B------:R-:W-:-:S03]  /*3650*/  MOV R4, UR4 ;  /* 0x0000000400047c02 */ /* 0x000fc60008000f00 */
[----:B------:R4:W-:Y:S01]  /*3660*/  @P6 STS.128 [R0+0x11000], RZ ;  /* 0x011000ff00006388 */ /* 0x0009e20000000c00 */
[----:B------:R-:W-:Y:S01]  /*3670*/  IADD3.X R7, R5, UR28, R4, P1, !PT ;  /* 0x0000001c05077c10 */ /* 0x000fe20008ffe404 */
[----:B------:R-:W-:Y:S02]  /*3680*/  IMAD R4, R18, c[0x0][0x1b8], RZ ;  /* 0x00006e0012047a24 */ /* 0x000fe400078e02ff */
[----:B------:R4:W-:Y:S02]  /*3690*/  @P6 STS.128 [R0+0x13000], RZ ;  /* 0x013000ff00006388 */ /* 0x0009e40000000c00 */
        /* <DEDUP_REMOVED lines=37> */
.L_x_467:
[----:B------:R-:W-:Y:S05]  /*38f0*/  BSYNC B0 ;  /* 0x0000000000007941 */ /* 0x000fea0003800000 */
.L_x_466:
        /* <DEDUP_REMOVED lines=14> */
[C---:B------:R-:W-:Y:S01]  /*39e0*/  @!P4 LEA R6, P5, R8.reuse, c[0x0][0x170], 0x1 ;  /* 0x00005c000806ca11 */ /* 0x040fe200078a08ff */
[----:B------:R2:W-:Y:S01]  /*39f0*/  @P4 STS.128 [R0+0x10000], RZ ;  /* 0x010000ff00004388 */ /* 0x0005e20000000c00 */
[----:B------:R-:W-:Y:S01]  /*3a00*/  @!P3 LEA R4, P2, R8, c[0x0][0x170], 0x1 ;  /* 0x00005c000804ba11 */ /* 0x000fe200078408ff */
[----:B------:R-:W-:-:S05]  /*3a10*/  IMAD.IADD R3, R9, 0x1, R3 ;  /* 0x0000000109037824 */ /* 0x000fca00078e0203 */
        /* <DEDUP_REMOVED lines=19> */
.L_x_469:
[----:B------:R-:W-:Y:S05]  /*3b50*/  BSYNC B0 ;  /* 0x0000000000007941 */ /* 0x000fea0003800000 */
.L_x_468:
[----:B-1234-:R-:W-:Y:S01]  /*3b60*/  IMAD.U32 R0, RZ, RZ, UR25 ;  /* 0x00000019ff007e24 */ /* 0x01efe2000f8e00ff */
[----:B------:R-:W-:Y:S01]  /*3b70*/  IADD3 R3, R21, 0x1, RZ ;  /* 0x0000000115037810 */ /* 0x000fe20007ffe0ff */
[----:B------:R-:W0:Y:S01]  /*3b80*/  LDGDEPBAR ;  /* 0x00000000000079af */ /* 0x000e220000000000 */
[----:B------:R-:W-:Y:S01]  /*3b90*/  IMAD.SHL.U32 R175, R183, 0x2, RZ ;  /* 0x00000002b7af7824 */ /* 0x000fe200078e00ff */
[----:B------:R-:W-:Y:S01]  /*3ba0*/  UIADD3 UR15, UR25, 0x80, UR24 ;  /* 0x00000080190f7890 */ /* 0x000fe2000fffe018 */
[----:B------:R-:W-:Y:S01]  /*3bb0*/  IADD3 R4, R3, UR14, -R0 ;  /* 0x0000000e03047c10 */ /* 0x000fe2000fffe800 */
        /* <DEDUP_REMOVED lines=8> */
[----:B------:R-:W-:Y:S01]  /*3c40*/  CS2R R130, SRZ ;  /* 0x0000000000827805 */ /* 0x000fe2000001ff00 */
        /* <DEDUP_REMOVED lines=12> */
[----:B------:R-:W-:Y:S01]  /*3d10*/  CS2R R114, SRZ ;  /* 0x0000000000727805 */ /* 0x000fe2000001ff00 */
[----:B------:R-:W-:Y:S01]  /*3d20*/  IMAD.SHL.U32 R241, R0, 0x8, RZ ;  /* 0x0000000800f17824 */ /* 0x000fe200078e00ff */
[----:B------:R-:W-:Y:S01]  /*3d30*/  CS2R R112, SRZ ;  /* 0x0000000000707805 */ /* 0x000fe2000001ff00 */
[----:B------:R-:W-:Y:S01]  /*3d40*/  CS2R R106, SRZ ;  /* 0x00000000006a7805 */ /* 0x000fe2000001ff00 */
[----:B------:R-:W-:Y:S01]  /*3d50*/  IADD3 R0, R5, 0x40, RZ ;  /* 0x0000004005007810 */ /* 0x000fe20007ffe0ff */
[----:B------:R-:W-:Y:S01]  /*3d60*/  CS2R R104, SRZ ;  /* 0x0000000000687805 */ /* 0x000fe2000001ff00 */
[----:B------:R-:W-:Y:S01]  /*3d70*/  CS2R R102, SRZ ;  /* 0x0000000000667805 */ /* 0x000fe2000001ff00 */
[----:B------:R-:W-:Y:S01]  /*3d80*/  CS2R R100, SRZ ;  /* 0x0000000000647805 */ /* 0x000fe2000001ff00 */
[----:B-1----:R-:W-:Y:S01]  /*3d90*/  SHF.L.U64.HI R4, R21, 0x2, R19 ;  /* 0x0000000215047819 */ /* 0x002fe20000010213 */
[----:B------:R-:W-:Y:S01]  /*3da0*/  IMAD.IADD R0, R241, 0x1, R0 ;  /* 0x00000001f1007824 */ /* 0x000fe200078e0200 */
[----:B------:R-:W-:Y:S01]  /*3db0*/  CS2R R94, SRZ ;  /* 0x00000000005e7805 */ /* 0x000fe2000001ff00 */
[----:B------:R-:W-:Y:S01]  /*3dc0*/  CS2R R92, SRZ ;  /* 0x00000000005c7805 */ /* 0x000fe2000001ff00 */
[----:B------:R-:W-:Y:S01]  /*3dd0*/  CS2R R98, SRZ ;  /* 0x0000000000627805 */ /* 0x000fe2000001ff00 */
[----:B------:R1:W-:Y:S01]  /*3de0*/  STL [R1], R4 ;  /* 0x0000000401007387 */ /* 0x0003e20000100800 */
        /* <DEDUP_REMOVED lines=24> */
[----:B-1----:R-:W-:Y:S01]  /*3f70*/  IADD3 R4, R5, 0x20, RZ ;  /* 0x0000002005047810 */ /* 0x002fe20007ffe0ff */
[----:B------:R-:W-:Y:S01]  /*3f80*/  CS2R R48, SRZ ;  /* 0x0000000000307805 */ /* 0x000fe2000001ff00 */
[----:B------:R-:W-:Y:S01]  /*3f90*/  CS2R R42, SRZ ;  /* 0x00000000002a7805 */ /* 0x000fe2000001ff00 */
[----:B------:R-:W-:Y:S01]  /*3fa0*/  CS2R R40, SRZ ;  /* 0x0000000000287805 */ /* 0x000fe2000001ff00 */
[----:B------:R-:W-:Y:S01]  /*3fb0*/  IADD3 R4, R241, R4, RZ ;  /* 0x00000004f1047210 */ /* 0x000fe20007ffe0ff */
[----:B------:R-:W-:Y:S01]  /*3fc0*/  CS2R R38, SRZ ;  /* 0x0000000000267805 */ /* 0x000fe2000001ff00 */
[----:B------:R-:W-:Y:S01]  /*3fd0*/  CS2R R36, SRZ ;  /* 0x0000000000247805 */ /* 0x000fe2000001ff00 */
[----:B------:R-:W-:Y:S01]  /*3fe0*/  SHF.L.U32 R252, R21, 0x2, RZ ;  /* 0x0000000215fc7819 */ /* 0x000fe200000006ff */
[----:B------:R-:W-:Y:S01]  /*3ff0*/  IMAD.IADD R176, R175, 0x1, R182 ;  /* 0x00000001afb07824 */ /* 0x000fe200078e02b6 */
[C---:B------:R-:W-:Y:S01]  /*4000*/  IADD3 R5, R241.reuse, R4, RZ ;  /* 0x00000004f1057210 */ /* 0x040fe20007ffe0ff */
[C---:B------:R-:W-:Y:S01]  /*4010*/  IMAD.IADD R4, R241.reuse, 0x1, R0 ;  /* 0x00000001f1047824 */ /* 0x040fe200078e0200 */
[C---:B------:R-:W-:Y:S01]  /*4020*/  IADD3 R243, R222.reuse, 0x40, RZ ;  /* 0x00000040def37810 */ /* 0x040fe20007ffe0ff */
[----:B------:R-:W-:Y:S01]  /*4030*/  UIADD3 UR15, UR15, -UR14, URZ ;  /* 0x8000000e0f0f7290 */ /* 0x000fe2000fffe03f */
[----:B------:R-:W-:Y:S01]  /*4040*/  IADD3 R242, R222, 0x20, RZ ;  /* 0x00000020def27810 */ /* 0x000fe20007ffe0ff */
[C---:B------:R-:W-:Y:S01]  /*4050*/  IMAD.IADD R247, R241.reuse, 0x1, R5 ;  /* 0x00000001f1f77824 */ /* 0x040fe200078e0205 */
[----:B------:R-:W-:-:S03]  /*4060*/  IADD3 R245, R241, R4, RZ ;  /* 0x00000004f1f57210 */ /* 0x000fc60007ffe0ff */
[C---:B------:R-:W-:Y:S02]  /*4070*/  IMAD.IADD R246, R241.reuse, 0x1, R247 ;  /* 0x00000001f1f67824 */ /* 0x040fe400078e02f7 */
[----:B------:R-:W-:-:S03]  /*4080*/  IMAD.IADD R244, R241, 0x1, R245 ;  /* 0x00000001f1f47824 */ /* 0x000fc600078e02f5 */
[C---:B------:R-:W-:Y:S01]  /*4090*/  IADD3 R249, R241.reuse, R246, RZ ;  /* 0x000000f6f1f97210 */ /* 0x040fe20007ffe0ff */
[----:B------:R-:W-:Y:S02]  /*40a0*/  IMAD.IADD R248, R241, 0x1, R244 ;  /* 0x00000001f1f87824 */ /* 0x000fe400078e02f4 */
.L_x_472:
[----:B------:R-:W0:Y:S01]  /*40b0*/  LDGDEPBAR ;  /* 0x00000000000079af */ /* 0x000e220000000000 */
[----:B------:R-:W-:Y:S01]  /*40c0*/  IADD3 R0, R182, R174, RZ ;  /* 0x000000aeb6007210 */ /* 0x000fe20007ffe0ff */
[----:B------:R-:W-:Y:S01]  /*40d0*/  USHF.L.U32 UR6, UR5, 0x6, URZ ;  /* 0x0000000605067899 */ /* 0x000fe2000800063f */
[----:B-----5:R-:W-:Y:S01]  /*40e0*/  FSETP.NEU.FTZ.AND P1, PT, R239, -INF , PT ;  /* 0xff800000ef00780b */ /* 0x020fe20003f3d000 */
[----:B------:R-:W-:Y:S02]  /*40f0*/  USHF.L.U32 UR4, UR18, 0x7, URZ ;  /* 0x0000000712047899 */ /* 0x000fe4000800063f */
[----:B------:R-:W-:Y:S02]  /*4100*/  UISETP.GE.AND UP0, UPT, UR6, UR15, UPT ;  /* 0x0000000f0600728c */ /* 0x000fe4000bf06270 */
[----:B------:R-:W2:Y:S01]  /*4110*/  LDL R196, [R1+0x4] ;  /* 0x0000040001c47983 */ /* 0x000ea20000100800 */
[----:B------:R-:W-:Y:S02]  /*4120*/  UIADD3 UR4, UR4, 0x80, URZ ;  /* 0x0000008004047890 */ /* 0x000fe4000fffe03f */
[----:B------:R-:W-:Y:S01]  /*4130*/  UISETP.GT.AND UP3, UPT, UR5, UR11, UPT ;  /* 0x0000000b0500728c */ /* 0x000fe2000bf64270 */
[----:B------:R-:W3:Y:S01]  /*4140*/  LDL R195, [R1+0x14] ;  /* 0x0000140001c37983 */ /* 0x000ee20000100800 */
[----:B------:R-:W-:Y:S06]  /*4150*/  UISETP.LT.AND UP0, UPT, UR4, UR14, UP0 ;  /* 0x0000000e0400728c */ /* 0x000fec0008701270 */
[----:B------:R-:W-:Y:S01]  /*4160*/  PLOP3.LUT P0, PT, PT, PT, UP0, 0x80, 0x0 ;  /* 0x000000000000781c */ /* 0x000fe20003f0f008 */
[----:B------:R-:W-:Y:S04]  /*4170*/  DEPBAR.LE SB0, 0x0 ;  /* 0x000080000000791a */ /* 0x000fe80000000000 */
[----:B------:R-:W-:Y:S08]  /*4180*/  BAR.SYNC.DEFER_BLOCKING 0x0 ;  /* 0x0000000000007b1d */ /* 0x000ff00000010000 */
[----:B------:R-:W-:Y:S08]  /*4190*/  LDSM.16.M88.4 R32, [R174] ;  /* 0x00000000ae20783b */ /* 0x000ff00000000200 */
[----:B------:R-:W1:Y:S08]  /*41a0*/  LDSM.16.M88.4 R16, [R173+0x9000] ;  /* 0x00900000ad10783b */ /* 0x000e700000000200 */
[----:B------:R-:W4:Y:S08]  /*41b0*/  LDSM.16.M88.4 R28, [R174+0x800] ;  /* 0x00080000ae1c783b */ /* 0x000f300000000200 */
[----:B------:R-:W4:Y:S08]  /*41c0*/  LDSM.16.M88.4 R132, [R173+0x9400] ;  /* 0x00940000ad84783b */ /* 0x000f300000000200 */
[----:B------:R-:W-:Y:S08]  /*41d0*/  LDSM.16.M88.4 R136, [R0] ;  /* 0x000000000088783b */ /* 0x000ff00000000200 */
[----:B------:R-:W4:Y:S01]  /*41e0*/  LDSM.16.M88.4 R140, [R172+0x9000] ;  /* 0x00900000ac8c783b */ /* 0x000f220000000200 */
[-C--:B-1----:R-:W-:Y:S07]  /*41f0*/  HMMA.16816.F32 R4, R32, R16.reuse, RZ ;  /* 0x000000102004723c */ /* 0x082fee00000018ff */
[----:B------:R-:W1:Y:S01]  /*4200*/  LDSM.16.M88.4 R144, [R0+0x800] ;  /* 0x000800000090783b */ /* 0x000e620000000200 */
[C---:B----4-:R-:W-:Y:S07]  /*4210*/  HMMA.16816.F32 R8, R28.reuse, R16, RZ ;  /* 0x000000101c08723c */ /* 0x050fee00000018ff */
[----:B------:R-:W4:Y:S01]  /*4220*/  LDSM.16.M88.4 R148, [R172+0x9400] ;  /* 0x00940000ac94783b */ /* 0x000f220000000200 */
[-C--:B------:R-:W-:Y:S07]  /*4230*/  HMMA.16816.F32 R12, R28, R18.reuse, RZ ;  /* 0x000000121c0c723c */ /* 0x080fee00000018ff */
[----:B------:R-:W-:Y:S01]  /*4240*/  LDSM.16.M88.4 R152, [R174+0x1000] ;  /* 0x00100000ae98783b */ /* 0x000fe20000000200 */
[C---:B------:R-:W-:Y:S07]  /*4250*/  HMMA.16816.F32 R16, R32.reuse, R18, RZ ;  /* 0x000000122010723c */ /* 0x040fee00000018ff */
[----:B------:R-:W1:Y:S01]  /*4260*/  LDSM.16.M88.4 R156, [R173+0xb000] ;  /* 0x00b00000ad9c783b */ /* 0x000e620000000200 */
[-C--:B------:R-:W-:Y:S07]  /*4270*/  HMMA.16816.F32 R20, R32, R132.reuse, RZ ;  /* 0x000000842014723c */ /* 0x080fee00000018ff */
[----:B------:R-:W-:Y:S01]  /*4280*/  LDSM.16.M88.4 R160, [R173+0xb400] ;  /* 0x00b40000ada0783b */ /* 0x000fe20000000200 */
[C---:B------:R-:W-:Y:S07]  /*4290*/  HMMA.16816.F32 R24, R28.reuse, R132, RZ ;  /* 0x000000841c18723c */ /* 0x040fee00000018ff */
[----:B------:R-:W-:Y:S01]  /*42a0*/  LDSM.16.M88.4 R164, [R0+0x1000] ;  /* 0x0010000000a4783b */ /* 0x000fe20000000200 */
[-C--:B------:R-:W-:Y:S07]  /*42b0*/  HMMA.16816.F32 R28, R28, R134.reuse, RZ ;  /* 0x000000861c1c723c */ /* 0x080fee00000018ff */
[----:B------:R-:W-:Y:S01]  /*42c0*/  LDSM.16.M88.4 R168, [R172+0xb000] ;  /* 0x00b00000aca8783b */ /* 0x000fe20000000200 */
[----:B------:R-:W-:Y:S07]  /*42d0*/  HMMA.16816.F32 R32, R32, R134, RZ ;  /* 0x000000862020723c */ /* 0x000fee00000018ff */
[----:B------:R-:W4:Y:S01]  /*42e0*/  LDSM.16.M88.4 R132, [R174+0x1800] ;  /* 0x00180000ae84783b */ /* 0x000f220000000200 */
[-C--:B------:R-:W-:Y:S08]  /*42f0*/  HMMA.16816.F32 R4, R136, R140.reuse, R4 ;  /* 0x0000008c8804723c */ /* 0x080ff00000001804 */
[C---:B-1----:R-:W-:Y:S08]  /*4300*/  HMMA.16816.F32 R8, R144.reuse, R140, R8 ;  /* 0x0000008c9008723c */ /* 0x042ff00000001808 */
[-C--:B------:R-:W-:Y:S08]  /*4310*/  HMMA.16816.F32 R12, R144, R142.reuse, R12 ;  /* 0x0000008e900c723c */ /* 0x080ff0000000180c */
[C---:B------:R-:W-:Y:S01]  /*4320*/  HMMA.16816.F32 R16, R136.reuse, R142, R16 ;  /* 0x0000008e8810723c */ /* 0x040fe20000001810 */
[----:B------:R-:W-:Y:S07]  /*4330*/  LDSM.16.M88.4 R140, [R172+0xb400] ;  /* 0x00b40000ac8c783b */ /* 0x000fee0000000200 */
[-C--:B----4-:R-:W-:Y:S08]  /*4340*/  HMMA.16816.F32 R20, R136, R148.reuse, R20 ;  /* 0x000000948814723c */ /* 0x090ff00000001814 */
[C---:B------:R-:W-:Y:S08]  /*4350*/  HMMA.16816.F32 R24, R144.reuse, R148, R24 ;  /* 0x000000949018723c */ /* 0x040ff00000001818 */
[-C--:B------:R-:W-:Y:S01]  /*4360*/  HMMA.16816.F32 R28, R144, R150.reuse, R28 ;  /* 0x00000096901c723c */ /* 0x080fe2000000181c */
[----:B------:R-:W-:Y:S07]  /*4370*/  LDSM.16.M88.4 R144, [R174+0x2000] ;  /* 0x00200000ae90783b */ /* 0x000fee0000000200 */
[----:B------:R-:W-:Y:S01]  /*4380*/  HMMA.16816.F32 R32, R136, R150, R32 ;  /* 0x000000968820723c */ /* 0x000fe20000001820 */
[----:B------:R-:W1:Y:S07]  /*4390*/  LDSM.16.M88.4 R136, [R0+0x1800] ;  /* 0x001800000088783b */ /* 0x000e6e0000000200 */
[-C--:B------:R-:W-:Y:S01]  /*43a0*/  HMMA.16816.F32 R4, R152, R156.reuse, R4 ;  /* 0x0000009c9804723c */ /* 0x080fe20000001804 */
[----:B------:R-:W4:Y:S07]  /*43b0*/  LDSM.16.M88.4 R148, [R173+0xd000] ;  /* 0x00d00000ad94783b */ /* 0x000f2e0000000200 */
        /* <DEDUP_REMOVED lines=16> */
[C---:B------:R-:W-:Y:S08]  /*44c0*/  HMMA.16816.F32 R24, R136.reuse, R140, R24 ;  /* 0x0000008c8818723c */ /* 0x040ff00000001818 */
[-C--:B------:R-:W-:Y:S01]  /*44d0*/  HMMA.16816.F32 R28, R136, R142.reuse, R28 ;  /* 0x0000008e881c723c */ /* 0x080fe2000000181c */
[----:B------:R1:W3:Y:S07]  /*44e0*/  LDSM.16.M88.4 R136, [R0+0x2800] ;  /* 0x002800000088783b */ /* 0x0002ee0000000200 */
[----:B------:R-:W-:Y:S08]  /*44f0*/  HMMA.16816.F32 R32, R164, R142, R32 ;  /* 0x0000008ea420723c */ /* 0x000ff00000001820 */
[-C--:B----4-:R-:W-:Y:S08]  /*4500*/  HMMA.16816.F32 R4, R144, R148.reuse, R4 ;  /* 0x000000949004723c */ /* 0x090ff00000001804 */
[C---:B--2---:R-:W-:Y:S01]  /*4510*/  HMMA.16816.F32 R8, R132.reuse, R148, R8 ;  /* 0x000000948408723c */ /* 0x044fe20000001808 */
[----:B-1----:R-:W-:Y:S04]  /*4520*/  MOV R0, UR18 ;  /* 0x0000001200007c02 */ /* 0x002fe80008000f00 */
[----:B---3--:R-:W-:Y:S03]  /*4530*/  @!P0 LEA R0, R0, R195, 0x7 ;  /* 0x000000c300008211 */ /* 0x008fe600078e38ff */
[-C--:B------:R-:W-:Y:S08]  /*4540*/  HMMA.16816.F32 R12, R132, R150.reuse, R12 ;  /* 0x00000096840c723c */ /* 0x080ff0000000180c */
[C---:B------:R-:W-:Y:S08]  /*4550*/  HMMA.16816.F32 R16, R144.reuse, R150, R16 ;  /* 0x000000969010723c */ /* 0x040ff00000001810 */
[-C--:B------:R-:W-:Y:S08]  /*4560*/  HMMA.16816.F32 R20, R144, R152.reuse, R20 ;  /* 0x000000989014723c */ /* 0x080ff00000001814 */
[C---:B------:R-:W-:Y:S08]  /*4570*/  HMMA.16816.F32 R24, R132.reuse, R152, R24 ;  /* 0x000000988418723c */ /* 0x040ff00000001818 */
[-C--:B------:R-:W-:Y:S08]  /*4580*/  HMMA.16816.F32 R28, R132, R154.reuse, R28 ;  /* 0x0000009a841c723c */ /* 0x080ff0000000181c */
[----:B------:R-:W-:Y:S01]  /*4590*/  HMMA.16816.F32 R32, R144, R154, R32 ;  /* 0x0000009a9020723c */ /* 0x000fe20000001820 */
[----:B------:R-:W2:Y:S07]  /*45a0*/  LDL R144, [R1] ;  /* 0x0000000001907983 */ /* 0x000eae0000100800 */
        /* <DEDUP_REMOVED lines=10> */
[----:B------:R-:W3:Y:S01]  /*4650*/  MUFU.TANH R164, R5 ;  /* 0x0000000500a47308 */ /* 0x000ee20000002400 */
        /* <DEDUP_REMOVED lines=14> */
[----:B----4-:R-:W-:Y:S09]  /*4740*/  @!P0 IADD3 R8, R196, UR6, RZ ;  /* 0x00000006c4088c10 */ /* 0x010ff2000fffe0ff */
[----:B------:R4:W3:Y:S10]  /*4750*/  MUFU.TANH R197, R7 ;  /* 0x0000000700c57308 */ /* 0x0008f40000002400 */
[----:B------:R3:W-:Y:S01]  /*4760*/  MUFU.TANH R210, R9 ;  /* 0x0000000900d27308 */ /* 0x0007e20000002400 */
[----:B-1----:R-:W-:Y:S05]  /*4770*/  FMUL.FTZ R11, R239, 1.4426950216293334961 ;  /* 0x3fb8aa3bef0b7820 */ /* 0x002fea0000410000 */
[----:B------:R-:W-:Y:S04]  /*4780*/  FSEL R11, R11, RZ, P1 ;  /* 0x000000ff0b0b7208 */ /* 0x000fe80000800000 */
[----:B------:R1:W-:Y:S01]  /*4790*/  MUFU.TANH R206, R13 ;  /* 0x0000000d00ce7308 */ /* 0x0003e20000002400 */
[----:B----4-:R-:W4:Y:S09]  /*47a0*/  LDSM.16.M88.4 R4, [R172+0xd400] ;  /* 0x00d40000ac04783b */ /* 0x010f320000000200 */
[----:B------:R1:W1:Y:S01]  /*47b0*/  MUFU.TANH R216, R14 ;  /* 0x0000000e00d87308 */ /* 0x0002620000002400 */
[----:B---3--:R-:W-:Y:S09]  /*47c0*/  MOV R9, R148 ;  /* 0x0000009400097202 */ /* 0x008ff20000000f00 */
[----:B------:R-:W-:Y:S01]  /*47d0*/  MUFU.TANH R167, R18 ;  /* 0x0000001200a77308 */ /* 0x000fe20000002400 */
[----:B-1----:R-:W-:Y:S04]  /*47e0*/  @!P0 IMNMX R13, R8, UR14, PT ;  /* 0x0000000e080d8c17 */ /* 0x002fe8000b800200 */
[-C--:B------:R-:W-:Y:S05]  /*47f0*/  @!P0 ISETP.GE.AND P2, PT, R0, R13.reuse, PT ;  /* 0x0000000d0000820c */ /* 0x080fea0003f46270 */
[----:B------:R1:W-:Y:S01]  /*4800*/  MUFU.TANH R219, R10 ;  /* 0x0000000a00db7308 */ /* 0x0003e20000002400 */
[----:B------:R-:W-:Y:S02]  /*4810*/  @!P0 FSEL R9, R148, -INF , !P2 ;  /* 0xff80000094098808 */ /* 0x000fe40005000000 */
[----:B------:R-:W-:Y:S04]  /*4820*/  @!P0 IADD3 R14, R0, 0x1, RZ ;  /* 0x00000001000e8810 */ /* 0x000fe80007ffe0ff */
[----:B------:R-:W-:Y:S03]  /*4830*/  @!P0 ISETP.GE.AND P1, PT, R14, R13, PT ;  /* 0x0000000d0e00820c */ /* 0x000fe60003f26270 */
[----:B------:R-:W-:Y:S01]  /*4840*/  MUFU.TANH R166, R19 ;  /* 0x0000001300a67308 */ /* 0x000fe20000002400 */
[-C--:B----4-:R-:W-:Y:S09]  /*4850*/  HMMA.16816.F32 R20, R156, R4.reuse, R20 ;  /* 0x000000049c14723c */ /* 0x090ff20000001814 */
[----:B------:R3:W4:Y:S01]  /*4860*/  MUFU.TANH R207, R12 ;  /* 0x0000000c00cf7308 */ /* 0x0007220000002400 */
[C---:B------:R-:W-:Y:S04]  /*4870*/  HMMA.16816.F32 R24, R136.reuse, R4, R24 ;  /* 0x000000048818723c */ /* 0x040fe80000001818 */
[--C-:B-1----:R-:W-:Y:S01]  /*4880*/  FFMA.FTZ R10, R9, c[0x0][0x23c], -R11.reuse ;  /* 0x00008f00090a7a23 */ /* 0x102fe2000001080b */
[----:B------:R-:W-:Y:S02]  /*4890*/  MOV R9, R164 ;  /* 0x000000a400097202 */ /* 0x000fe40000000f00 */
[----:B------:R-:W-:Y:S02]  /*48a0*/  @!P0 FSEL R9, R164, -INF , !P1 ;  /* 0xff800000a4098808 */ /* 0x000fe40004800000 */
[----:B------:R1:W-:Y:S01]  /*48b0*/  MUFU.EX2 R201, R10 ;  /* 0x0000000a00c97308 */ /* 0x0003e20000000800 */
[----:B------:R-:W-:Y:S01]  /*48c0*/  FSETP.NEU.FTZ.AND P1, PT, R240, -INF , PT ;  /* 0xff800000f000780b */ /* 0x000fe20003f3d000 */
[-C--:B------:R-:W-:Y:S03]  /*48d0*/  HMMA.16816.F32 R28, R136, R6.reuse, R28 ;  /* 0x00000006881c723c */ /* 0x080fe6000000181c */
[----:B------:R-:W-:Y:S01]  /*48e0*/  FFMA.FTZ R5, R9, c[0x0][0x23c], -R11 ;  /* 0x00008f0009057a23 */ /* 0x000fe2000001080b */
[----:B------:R-:W-:Y:S01]  /*48f0*/  @!P0 IADD3 R9, R8, 0x20, RZ ;  /* 0x0000002008098810 */ /* 0x000fe20007ffe0ff */
[----:B------:R-:W-:Y:S01]  /*4900*/  FMUL.FTZ R20, R20, c[0x0][0x2ec] ;  /* 0x0000bb0014147a20 */ /* 0x000fe20000410000 */
[----:B------:R-:W-:Y:S02]  /*4910*/  MOV R4, R198 ;  /* 0x000000c600047202 */ /* 0x000fe40000000f00 */
[----:B------:R4:W-:Y:S01]  /*4920*/  MUFU.EX2 R145, R5 ;  /* 0x0000000500917308 */ /* 0x0009e20000000800 */
[----:B------:R-:W-:Y:S01]  /*4930*/  @!P0 IMNMX R9, R9, UR14, PT ;  /* 0x0000000e09098c17 */ /* 0x000fe2000b800200 */
[----:B------:R-:W-:Y:S04]  /*4940*/  HMMA.16816.F32 R32, R156, R6, R32 ;  /* 0x000000069c20723c */ /* 0x000fe80000001820 */
[C---:B---3--:R-:W-:Y:S01]  /*4950*/  @!P0 IADD3 R12, R8.reuse, 0x8, RZ ;  /* 0x00000008080c8810 */ /* 0x048fe20007ffe0ff */
[----:B------:R-:W-:Y:S01]  /*4960*/  FMUL.FTZ R21, R21, c[0x0][0x2ec] ;  /* 0x0000bb0015157a20 */ /* 0x000fe20000410000 */
[----:B------:R-:W-:Y:S01]  /*4970*/  @!P0 IADD3 R8, R8, 0x28, RZ ;  /* 0x0000002808088810 */ /* 0x000fe20007ffe0ff */
[----:B------:R-:W-:Y:S01]  /*4980*/  FMUL.FTZ R22, R22, c[0x0][0x2ec] ;  /* 0x0000bb0016167a20 */ /* 0x000fe20000410000 */
[----:B------:R-:W-:Y:S01]  /*4990*/  MUFU.TANH R161, R20 ;  /* 0x0000001400a17308 */ /* 0x000fe20000002400 */
[----:B------:R-:W-:Y:S03]  /*49a0*/  @!P0 IMNMX R12, R12, UR14, PT ;  /* 0x0000000e0c0c8c17 */ /* 0x000fe6000b800200 */
[----:B-1----:R-:W-:Y:S01]  /*49b0*/  FMUL.FTZ R10, R240, 1.4426950216293334961 ;  /* 0x3fb8aa3bf00a7820 */ /* 0x002fe20000410000 */
[-C--:B------:R-:W-:Y:S01]  /*49c0*/  @!P0 ISETP.GE.AND P2, PT, R0, R12.reuse, PT ;  /* 0x0000000c0000820c */ /* 0x080fe20003f46270 */
[----:B------:R-:W-:Y:S01]  /*49d0*/  FMUL.FTZ R28, R28, c[0x0][0x2ec] ;  /* 0x0000bb001c1c7a20 */ /* 0x000fe20000410000 */
[----:B------:R-:W-:Y:S01]  /*49e0*/  @!P0 IMNMX R8, R8, UR14, PT ;  /* 0x0000000e08088c17 */ /* 0x000fe2000b800200 */
[----:B------:R-:W-:Y:S01]  /*49f0*/  FMUL.FTZ R29, R29, c[0x0][0x2ec] ;  /* 0x0000bb001d1d7a20 */ /* 0x000fe20000410000 */
[----:B------:R-:W-:Y:S01]  /*4a00*/  @!P0 FSEL R4, R198, -INF , !P2 ;  /* 0xff800000c6048808 */ /* 0x000fe20005000000 */
[----:B------:R-:W1:Y:S01]  /*4a10*/  MUFU.TANH R214, R15 ;  /* 0x0000000f00d67308 */ /* 0x000e620000002400 */
[----:B------:R-:W-:Y:S01]  /*4a20*/  FSEL R10, R10, RZ, P1 ;  /* 0x000000ff0a0a7208 */ /* 0x000fe20000800000 */
[----:B------:R-:W-:Y:S01]  /*4a30*/  FMUL.FTZ R30, R30, c[0x0][0x2ec] ;  /* 0x0000bb001e1e7a20 */ /* 0x000fe20000410000 */
[----:B------:R-:W-:Y:S01]  /*4a40*/  @!P0 ISETP.GE.AND P1, PT, R14, R12, PT ;  /* 0x0000000c0e00820c */ /* 0x000fe20003f26270 */
[----:B------:R-:W-:Y:S01]  /*4a50*/  FMUL.FTZ R31, R31, c[0x0][0x2ec] ;  /* 0x0000bb001f1f7a20 */ /* 0x000fe20000410000 */
[----:B------:R-:W-:Y:S01]  /*4a60*/  @!P0 ISETP.GE.AND P2, PT, R0, R9, PT ;  /* 0x000000090000820c */ /* 0x000fe20003f46270 */
[--C-:B----4-:R-:W-:Y:S01]  /*4a70*/  FFMA.FTZ R5, R4, c[0x0][0x23c], -R10.reuse ;  /* 0x00008f0004057a23 */ /* 0x110fe2000001080a */
[----:B------:R-:W-:Y:S01]  /*4a80*/  MOV R4, R197 ;  /* 0x000000c500047202 */ /* 0x000fe20000000f00 */
[----:B------:R-:W-:Y:S01]  /*4a90*/  FMUL.FTZ R32, R32, c[0x0][0x2ec] ;  /* 0x0000bb0020207a20 */ /* 0x000fe20000410000 */
[----:B------:R-:W-:Y:S01]  /*4aa0*/  @!P0 FSEL R4, R197, -INF , !P1 ;  /* 0xff800000c5048808 */ /* 0x000fe20004800000 */
[----:B------:R3:W-:Y:S01]  /*4ab0*/  MUFU.EX2 R228, R5 ;  /* 0x0000000500e47308 */ /* 0x0007e20000000800 */
[----:B------:R-:W-:Y:S01]  /*4ac0*/  FSETP.NEU.FTZ.AND P1, PT, R237, -INF , PT ;  /* 0xff800000ed00780b */ /* 0x000fe20003f3d000 */
[----:B------:R-:W-:Y:S01]  /*4ad0*/  FMUL.FTZ R33, R33, c[0x0][0x2ec] ;  /* 0x0000bb0021217a20 */ /* 0x000fe20000410000 */
[----:B------:R-:W-:Y:S01]  /*4ae0*/  MOV R6, R216 ;  /* 0x000000d800067202 */ /* 0x000fe20000000f00 */
[----:B------:R-:W-:Y:S02]  /*4af0*/  FFMA.FTZ R4, R4, c[0x0][0x23c], -R10 ;  /* 0x00008f0004047a23 */ /* 0x000fe4000001080a */
[----:B------:R-:W-:Y:S02]  /*4b00*/  FMUL.FTZ R34, R34, c[0x0][0x2ec] ;  /* 0x0000bb0022227a20 */ /* 0x000fe40000410000 */
[----:B------:R-:W-:Y:S02]  /*4b10*/  FMUL.FTZ R35, R35, c[0x0][0x2ec] ;  /* 0x0000bb0023237a20 */ /* 0x000fe40000410000 */
[----:B------:R4:W1:Y:S01]  /*4b20*/  MUFU.TANH R162, R16 ;  /* 0x0000001000a27308 */ /* 0x0008620000002400 */
[----:B------:R-:W-:Y:S02]  /*4b30*/  FMUL.FTZ R23, R23, c[0x0][0x2ec] ;  /* 0x0000bb0017177a20 */ /* 0x000fe40000410000 */
[----:B------:R-:W-:Y:S02]  /*4b40*/  FMUL.FTZ R24, R24, c[0x0][0x2ec] ;  /* 0x0000bb0018187a20 */ /* 0x000fe40000410000 */
[----:B------:R-:W-:Y:S02]  /*4b50*/  FMUL.FTZ R25, R25, c[0x0][0x2ec] ;  /* 0x0000bb0019197a20 */ /* 0x000fe40000410000 */
[----:B------:R-:W-:Y:S02]  /*4b60*/  FMUL.FTZ R26, R26, c[0x0][0x2ec] ;  /* 0x0000bb001a1a7a20 */ /* 0x000fe40000410000 */
[----:B------:R-:W-:Y:S01]  /*4b70*/  FMUL.FTZ R27, R27, c[0x0][0x2ec] ;  /* 0x0000bb001b1b7a20 */ /* 0x000fe20000410000 */
[----:B------:R1:W-:Y:S01]  /*4b80*/  MUFU.EX2 R226, R4 ;  /* 0x0000000400e27308 */ /* 0x0003e20000000800 */
[----:B---3--:R-:W-:Y:S05]  /*4b90*/  FMUL.FTZ R5, R237, 1.4426950216293334961 ;  /* 0x3fb8aa3bed057820 */ /* 0x008fea0000410000 */
[----:B------:R-:W-:Y:S04]  /*4ba0*/  FSEL R5, R5, RZ, P1 ;  /* 0x000000ff05057208 */ /* 0x000fe80000800000 */
[----:B------:R3:W2:Y:S01]  /*4bb0*/  MUFU.TANH R154, R17 ;  /* 0x00000011009a7308 */ /* 0x0006a20000002400 */
[----:B------:R-:W-:Y:S01]  /*4bc0*/  @!P0 ISETP.GE.AND P1, PT, R14, R9, PT ;  /* 0x000000090e00820c */ /* 0x000fe20003f26270 */
[----:B----4-:R-:W-:Y:S08]  /*4bd0*/  FMUL.FTZ R16, R238, 1.4426950216293334961 ;  /* 0x3fb8aa3bee107820 */ /* 0x010ff00000410000 */
[----:B------:R-:W4:Y:S01]  /*4be0*/  MUFU.TANH R160, R21 ;  /* 0x0000001500a07308 */ /* 0x000f220000002400 */
[----:B-1----:R-:W-:Y:S02]  /*4bf0*/  MOV R4, R212 ;  /* 0x000000d400047202 */ /* 0x002fe40000000f00 */
[----:B------:R-:W-:Y:S02]  /*4c00*/  @!P0 FSEL R4, R212, -INF , !P2 ;  /* 0xff800000d4048808 */ /* 0x000fe40005000000 */
[----:B------:R-:W-:Y:S05]  /*4c10*/  @!P0 ISETP.GE.AND P2, PT, R0, R8, PT ;  /* 0x000000080000820c */ /* 0x000fea0003f46270 */
[----:B------:R-:W1:Y:S01]  /*4c20*/  MUFU.TANH R169, R22 ;  /* 0x0000001600a97308 */ /* 0x000e620000002400 */
[--C-:B------:R-:W-:Y:S01]  /*4c30*/  FFMA.FTZ R15, R4, c[0x0][0x23c], -R5.reuse ;  /* 0x00008f00040f7a23 */ /* 0x100fe20000010805 */
[----:B------:R-:W-:Y:S02]  /*4c40*/  MOV R4, R210 ;  /* 0x000000d200047202 */ /* 0x000fe40000000f00 */
[----:B------:R-:W-:Y:S02]  /*4c50*/  @!P0 FSEL R4, R210, -INF , !P1 ;  /* 0xff800000d2048808 */ /* 0x000fe40004800000 */
[----:B------:R-:W-:Y:S03]  /*4c60*/  FSETP.NEU.FTZ.AND P1, PT, R238, -INF , PT ;  /* 0xff800000ee00780b */ /* 0x000fe60003f3d000 */
[--C-:B---3--:R-:W-:Y:S01]  /*4c70*/  FFMA.FTZ R17, R4, c[0x0][0x23c], -R5.reuse ;  /* 0x00008f0004117a23 */ /* 0x108fe20000010805 */
[----:B------:R3:W-:Y:S01]  /*4c80*/  MUFU.EX2 R232, R15 ;  /* 0x0000000f00e87308 */ /* 0x0007e20000000800 */
[----:B------:R-:W-:Y:S02]  /*4c90*/  FSEL R4, R16, RZ, P1 ;  /* 0x000000ff10047208 */ /* 0x000fe40000800000 */
[----:B------:R-:W-:Y:S02]  /*4ca0*/  @!P0 ISETP.GE.AND P1, PT, R14, R8, PT ;  /* 0x000000080e00820c */ /* 0x000fe40003f26270 */
[----:B------:R-:W-:Y:S02]  /*4cb0*/  MOV R14, R218 ;  /* 0x000000da000e7202 */ /* 0x000fe40000000f00 */
[----:B------:R-:W-:Y:S02]  /*4cc0*/  @!P0 FSEL R14, R218, -INF , !P1 ;  /* 0xff800000da0e8808 */ /* 0x000fe40004800000 */
[----:B------:R-:W-:Y:S01]  /*4cd0*/  MOV R16, R207 ;  /* 0x000000cf00107202 */ /* 0x000fe20000000f00 */
[----:B------:R-:W-:Y:S02]  /*4ce0*/  MUFU.EX2 R231, R17 ;  /* 0x0000001100e77308 */ /* 0x000fe40000000800 */
[--C-:B------:R-:W-:Y:S08]  /*4cf0*/  FFMA.FTZ R14, R14, c[0x0][0x23c], -R4.reuse ;  /* 0x00008f000e0e7a23 */ /* 0x100ff00000010804 */
[----:B------:R1:W-:Y:S01]  /*4d00*/  MUFU.EX2 R235, R14 ;  /* 0x0000000e00eb7308 */ /* 0x0003e20000000800 */
[----:B---3--:R-:W-:Y:S02]  /*4d10*/  MOV R15, R219 ;  /* 0x000000db000f7202 */ /* 0x008fe40000000f00 */
[----:B------:R-:W-:Y:S07]  /*4d20*/  @!P0 FSEL R15, R219, -INF , !P2 ;  /* 0xff800000db0f8808 */ /* 0x000fee0005000000 */
[----:B------:R-:W3:Y:S01]  /*4d30*/  MUFU.TANH R168, R23 ;  /* 0x0000001700a87308 */ /* 0x000ee20000002400 */
[--C-:B------:R-:W-:Y:S09]  /*4d40*/  FFMA.FTZ R15, R15, c[0x0][0x23c], -R4.reuse ;  /* 0x00008f000f0f7a23 */ /* 0x100ff20000010804 */
[----:B------:R2:W-:Y:S01]  /*4d50*/  MUFU.EX2 R236, R15 ;  /* 0x0000000f00ec7308 */ /* 0x0005e20000000800 */
[C---:B-1----:R-:W-:Y:S09]  /*4d60*/  @!P0 IADD3 R14, R0.reuse, 0x9, RZ ;  /* 0x00000009000e8810 */ /* 0x042ff20007ffe0ff */
[----:B------:R-:W1:Y:S10]  /*4d70*/  MUFU.TANH R196, R24 ;  /* 0x0000001800c47308 */ /* 0x000e740000002400 */
[----:B------:R-:W1:Y:S01]  /*4d80*/  MUFU.TANH R195, R25 ;  /* 0x0000001900c37308 */ /* 0x000e620000002400 */
[----:B--2---:R-:W-:Y:S04]  /*4d90*/  @!P0 IADD3 R15, R0, 0x8, RZ ;  /* 0x00000008000f8810 */ /* 0x004fe80007ffe0ff */
[-C--:B------:R-:W-:Y:S05]  /*4da0*/  @!P0 ISETP.GE.AND P1, PT, R15, R9.reuse, PT ;  /* 0x000000090f00820c */ /* 0x080fea0003f26270 */
[----:B------:R-:W2:Y:S01]  /*4db0*/  MUFU.TANH R209, R26 ;  /* 0x0000001a00d17308 */ /* 0x000ea20000002400 */
[----:B------:R-:W-:Y:S02]  /*4dc0*/  @!P0 FSEL R16, R207, -INF , !P1 ;  /* 0xff800000cf108808 */ /* 0x000fe40004800000 */
[----:B------:R-:W-:Y:S03]  /*4dd0*/  @!P0 ISETP.GE.AND P1, PT, R14, R9, PT ;  /* 0x000000090e00820c */ /* 0x000fe60003f26270 */
[--C-:B------:R-:W-:Y:S01]  /*4de0*/  FFMA.FTZ R17, R16, c[0x0][0x23c], -R5.reuse ;  /* 0x00008f0010117a23 */ /* 0x100fe20000010805 */
[----:B------:R-:W-:Y:S02]  /*4df0*/  MOV R16, R206 ;  /* 0x000000ce00107202 */ /* 0x000fe40000000f00 */
[----:B------:R-:W-:Y:S01]  /*4e00*/  @!P0 FSEL R16, R206, -INF , !P1 ;  /* 0xff800000ce108808 */ /* 0x000fe20004800000 */
[----:B------:R-:W1:Y:S01]  /*4e10*/  MUFU.TANH R208, R27 ;  /* 0x0000001b00d07308 */ /* 0x000e620000002400 */
[CC--:B------:R-:W-:Y:S03]  /*4e20*/  @!P0 ISETP.GE.AND P1, PT, R15.reuse, R8.reuse, PT ;  /* 0x000000080f00820c */ /* 0x0c0fe60003f26270 */
[----:B------:R-:W-:Y:S01]  /*4e30*/  FFMA.FTZ R7, R16, c[0x0][0x23c], -R5 ;  /* 0x00008f0010077a23 */ /* 0x000fe20000010805 */
[----:B------:R-:W-:Y:S02]  /*4e40*/  @!P0 FSEL R6, R216, -INF , !P1 ;  /* 0xff800000d8068808 */ /* 0x000fe40004800000 */
[----:B------:R-:W-:Y:S03]  /*4e50*/  @!P0 ISETP.GE.AND P1, PT, R14, R8, PT ;  /* 0x000000080e00820c */ /* 0x000fe60003f26270 */
[----:B------:R1:W-:Y:S10]  /*4e60*/  MUFU.EX2 R224, R7 ;  /* 0x0000000700e07308 */ /* 0x0003f40000000800 */
[----:B------:R-:W-:Y:S10]  /*4e70*/  MUFU.TANH R165, R28 ;  /* 0x0000001c00a57308 */ /* 0x000ff40000002400 */
[----:B------:R-:W2:Y:S01]  /*4e80*/  MUFU.TANH R163, R29 ;  /* 0x0000001d00a37308 */ /* 0x000ea20000002400 */
[--C-:B-1----:R-:W-:Y:S01]  /*4e90*/  FFMA.FTZ R7, R6, c[0x0][0x23c], -R4.reuse ;  /* 0x00008f0006077a23 */ /* 0x102fe20000010804 */
[----:B------:R-:W-:Y:S02]  /*4ea0*/  MOV R6, R214 ;  /* 0x000000d600067202 */ /* 0x000fe40000000f00 */
[----:B------:R-:W-:Y:S02]  /*4eb0*/  @!P0 FSEL R6, R214, -INF , !P1 ;  /* 0xff800000d6068808 */ /* 0x000fe40004800000 */
[CC--:B------:R-:W-:Y:S04]  /*4ec0*/  @!P0 ISETP.GE.AND P1, PT, R15.reuse, R13.reuse, PT ;  /* 0x0000000d0f00820c */ /* 0x0c0fe80003f26270 */
[----:B------:R-:W-:Y:S01]  /*4ed0*/  MUFU.EX2 R234, R7 ;  /* 0x0000000700ea7308 */ /* 0x000fe20000000800 */
[----:B------:R-:W-:Y:S09]  /*4ee0*/  FFMA.FTZ R6, R6, c[0x0][0x23c], -R4 ;  /* 0x00008f0006067a23 */ /* 0x000ff20000010804 */
[----:B------:R1:W-:Y:S10]  /*4ef0*/  MUFU.EX2 R233, R6 ;  /* 0x0000000600e97308 */ /* 0x0003f40000000800 */
[----:B------:R-:W2:Y:S10]  /*4f00*/  MUFU.TANH R200, R30 ;  /* 0x0000001e00c87308 */ /* 0x000eb40000002400 */
[----:B------:R-:W2:Y:S01]  /*4f10*/  MUFU.TANH R150, R32 ;  /* 0x0000002000967308 */ /* 0x000ea20000002400 */
[----:B-1----:R-:W-:Y:S02]  /*4f20*/  MOV R6, R162 ;  /* 0x000000a200067202 */ /* 0x002fe40000000f00 */
[----:B------:R-:W-:Y:S02]  /*4f30*/  @!P0 FSEL R6, R162, -INF , !P1 ;  /* 0xff800000a2068808 */ /* 0x000fe40004800000 */
[----:B------:R-:W-:Y:S05]  /*4f40*/  @!P0 ISETP.GE.AND P1, PT, R14, R13, PT ;  /* 0x0000000d0e00820c */ /* 0x000fea0003f26270 */
[----:B------:R-:W1:Y:S01]  /*4f50*/  MUFU.TANH R149, R33 ;  /* 0x0000002100957308 */ /* 0x000e620000002400 */
[--C-:B------:R-:W-:Y:S01]  /*4f60*/  FFMA.FTZ R7, R6, c[0x0][0x23c], -R11.reuse ;  /* 0x00008f0006077a23 */ /* 0x100fe2000001080b */
[----:B------:R-:W-:Y:S02]  /*4f70*/  MOV R6, R154 ;  /* 0x0000009a00067202 */ /* 0x000fe40000000f00 */
[----:B------:R-:W-:Y:S02]  /*4f80*/  @!P0 FSEL R6, R154, -INF , !P1 ;  /* 0xff8000009a068808 */ /* 0x000fe40004800000 */
[-C--:B------:R-:W-:Y:S04]  /*4f90*/  @!P0 ISETP.GE.AND P1, PT, R15, R12.reuse, PT ;  /* 0x0000000c0f00820c */ /* 0x080fe80003f26270 */
[----:B------:R1:W-:Y:S10]  /*4fa0*/  MUFU.EX2 R159, R7 ;  /* 0x00000007009f7308 */ /* 0x0003f40000000800 */
[----:B------:R-:W2:Y:S10]  /*4fb0*/  MUFU.TANH R152, R34 ;  /* 0x0000002200987308 */ /* 0x000eb40000002400 */
[----:B------:R-:W2:Y:S01]  /*4fc0*/  MUFU.TANH R151, R35 ;  /* 0x0000002300977308 */ /* 0x000ea20000002400 */
[--C-:B-1----:R-:W-:Y:S01]  /*4fd0*/  FFMA.FTZ R7, R6, c[0x0][0x23c], -R11.reuse ;  /* 0x00008f0006077a23 */ /* 0x102fe2000001080b */
[----:B------:R-:W-:Y:S02]  /*4fe0*/  MOV R6, R167 ;  /* 0x000000a700067202 */ /* 0x000fe40000000f00 */
[----:B------:R-:W-:Y:S02]  /*4ff0*/  @!P0 FSEL R6, R167, -INF , !P1 ;  /* 0xff800000a7068808 */ /* 0x000fe40004800000 */
[----:B------:R-:W-:Y:S04]  /*5000*/  @!P0 ISETP.GE.AND P1, PT, R14, R12, PT ;  /* 0x0000000c0e00820c */ /* 0x000fe80003f26270 */
[----:B------:R1:W-:Y:S01]  /*5010*/  MUFU.EX2 R158, R7 ;  /* 0x00000007009e7308 */ /* 0x0003e20000000800 */
[--C-:B------:R-:W-:Y:S01]  /*5020*/  FFMA.FTZ R14, R6, c[0x0][0x23c], -R10.reuse ;  /* 0x00008f00060e7a23 */ /* 0x100fe2000001080a */
[----:B------:R-:W-:Y:S02]  /*5030*/  MOV R6, R166 ;  /* 0x000000a600067202 */ /* 0x000fe40000000f00 */
[----:B------:R-:W-:Y:S06]  /*5040*/  @!P0 FSEL R6, R166, -INF , !P1 ;  /* 0xff800000a6068808 */ /* 0x000fec0004800000 */
[----:B------:R2:W-:Y:S01]  /*5050*/  MUFU.EX2 R205, R14 ;  /* 0x0000000e00cd7308 */ /* 0x0005e20000000800 */
[--C-:B------:R-:W-:Y:S01]  /*5060*/  FFMA.FTZ R15, R6, c[0x0][0x23c], -R10.reuse ;  /* 0x00008f00060f7a23 */ /* 0x100fe2000001080a */
[C---:B------:R-:W-:Y:S08]  /*5070*/  @!P0 IADD3 R6, R0.reuse, 0x11, RZ ;  /* 0x0000001100068810 */ /* 0x040ff00007ffe0ff */
[----:B------:R3:W-:Y:S01]  /*5080*/  MUFU.EX2 R204, R15 ;  /* 0x0000000f00cc7308 */ /* 0x0007e20000000800 */
[----:B-1----:R-:W-:Y:S04]  /*5090*/  @!P0 IADD3 R7, R0, 0x10, RZ ;  /* 0x0000001000078810 */ /* 0x002fe80007ffe0ff */
[----:B------:R-:W-:Y:S05]  /*50a0*/  @!P0 ISETP.GE.AND P1, PT, R7, R13, PT ;  /* 0x0000000d0700820c */ /* 0x000fea0003f26270 */
[----:B------:R-:W1:Y:S01]  /*50b0*/  MUFU.TANH R199, R31 ;  /* 0x0000001f00c77308 */ /* 0x000e620000002400 */
[----:B--2---:R-:W-:Y:S02]  /*50c0*/  MOV R14, R161 ;  /* 0x000000a1000e7202 */ /* 0x004fe40000000f00 */
[----:B------:R-:W-:Y:S02]  /*50d0*/  @!P0 FSEL R14, R161, -INF , !P1 ;  /* 0xff800000a10e8808 */ /* 0x000fe40004800000 */
[----:B------:R-:W-:Y:S05]  /*50e0*/  @!P0 ISETP.GE.AND P1, PT, R6, R13, PT ;  /* 0x0000000d0600820c */ /* 0x000fea0003f26270 */
[----:B------:R-:W2:Y:S01]  /*50f0*/  MUFU.EX2 R227, R17 ;  /* 0x0000001100e37308 */ /* 0x000ea20000000800 */
[--C-:B---3--:R-:W-:Y:S01]  /*5100*/  FFMA.FTZ R15, R14, c[0x0][0x23c], -R11.reuse ;  /* 0x00008f000e0f7a23 */ /* 0x108fe2000001080b */
[----:B----4-:R-:W-:Y:S02]  /*5110*/  MOV R14, R160 ;  /* 0x000000a0000e7202 */ /* 0x010fe40000000f00 */
[----:B------:R-:W-:Y:S02]  /*5120*/  @!P0 FSEL R14, R160, -INF , !P1 ;  /* 0xff800000a00e8808 */ /* 0x000fe40004800000 */
[-C--:B------:R-:W-:Y:S04]  /*5130*/  @!P0 ISETP.GE.AND P1, PT, R7, R12.reuse, PT ;  /* 0x0000000c0700820c */ /* 0x080fe80003f26270 */
[----:B------:R3:W-:Y:S02]  /*5140*/  MUFU.EX2 R157, R15 ;  /* 0x0000000f009d7308 */ /* 0x0007e40000000800 */
[----:B---3--:R-:W-:Y:S01]  /*5150*/  FFMA.FTZ R15, R14, c[0x0][0x23c], -R11 ;  /* 0x00008f000e0f7a23 */ /* 0x008fe2000001080b */
[----:B------:R-:W-:Y:S02]  /*5160*/  MOV R14, R169 ;  /* 0x000000a9000e7202 */ /* 0x000fe40000000f00 */
[----:B------:R-:W-:Y:S05]  /*5170*/  @!P0 FSEL R14, R169, -INF , !P1 ;  /* 0xff800000a90e8808 */ /* 0x000fea0004800000 */
[----:B------:R3:W-:Y:S01]  /*5180*/  MUFU.EX2 R156, R15 ;  /* 0x0000000f009c7308 */ /* 0x0007e20000000800 */
[----:B------:R-:W-:Y:S01]  /*5190*/  @!P0 ISETP.GE.AND P1, PT, R6, R12, PT ;  /* 0x0000000c0600820c */ /* 0x000fe20003f26270 */
[--C-:B---3--:R-:W-:Y:S01]  /*51a0*/  FFMA.FTZ R15, R14, c[0x0][0x23c], -R10.reuse ;  /* 0x00008f000e0f7a23 */ /* 0x108fe2000001080a */
[----:B------:R-:W-:Y:S02]  /*51b0*/  MOV R14, R168 ;  /* 0x000000a8000e7202 */ /* 0x000fe40000000f00 */
[----:B------:R-:W-:Y:S05]  /*51c0*/  @!P0 FSEL R14, R168, -INF , !P1 ;  /* 0xff800000a80e8808 */ /* 0x000fea0004800000 */
[----:B------:R3:W-:Y:S01]  /*51d0*/  MUFU.EX2 R203, R15 ;  /* 0x0000000f00cb7308 */ /* 0x0007e20000000800 */
[-C--:B------:R-:W-:Y:S01]  /*51e0*/  @!P0 ISETP.GE.AND P1, PT, R7, R9.reuse, PT ;  /* 0x000000090700820c */ /* 0x080fe20003f26270 */
        /* <DEDUP_REMOVED lines=8> */
[----:B------:R-:W-:Y:S01]  /*5270*/  MUFU.EX2 R220, R15 ;  /* 0x0000000f00dc7308 */ /* 0x000fe20000000800 */
[-C--:B------:R-:W-:Y:S02]  /*5280*/  @!P0 ISETP.GE.AND P1, PT, R7, R8.reuse, PT ;  /* 0x000000080700820c */ /* 0x080fe40003f26270 */
        /* <DEDUP_REMOVED lines=8> */
[--C-:B---3--:R-:W-:Y:S01]  /*5310*/  FFMA.FTZ R14, R7, c[0x0][0x23c], -R4.reuse ;  /* 0x00008f00070e7a23 */ /* 0x108fe20000010804 */
        /* <DEDUP_REMOVED lines=9> */
[----:B---3--:R-:W-:Y:S02]  /*53b0*/  MOV R14, R165 ;  /* 0x000000a5000e7202 */ /* 0x008fe40000000f00 */
        /* <DEDUP_REMOVED lines=10> */
[----:B---3--:R-:W-:Y:S02]  /*5460*/  MOV R5, R150 ;  /* 0x0000009600057202 */ /* 0x008fe40000000f00 */
[----:B------:R-:W-:Y:S02]  /*5470*/  @!P0 FSEL R5, R150, -INF , !P1 ;  /* 0xff80000096058808 */ /* 0x000fe40004800000 */
[----:B------:R-:W-:Y:S03]  /*5480*/  @!P0 ISETP.GE.AND P1, PT, R0, R13, PT ;  /* 0x0000000d0000820c */ /* 0x000fe60003f26270 */
[--C-:B----4-:R-:W-:Y:S01]  /*5490*/  FFMA.FTZ R7, R5, c[0x0][0x23c], -R11.reuse ;  /* 0x00008f0005077a23 */ /* 0x110fe2000001080b */
        /* <DEDUP_REMOVED lines=8> */
[----:B------:R-:W3:Y:S02]  /*5520*/  MUFU.EX2 R153, R11 ;  /* 0x0000000b00997308 */ /* 0x000ee40000000800 */
[--C-:B------:R-:W-:Y:S01]  /*5530*/  FFMA.FTZ R6, R5, c[0x0][0x23c], -R10.reuse ;  /* 0x00008f0005067a23 */ /* 0x100fe2000001080a */
[----:B------:R-:W-:Y:S02]  /*5540*/  MOV R5, R151 ;  /* 0x0000009700057202 */ /* 0x000fe40000000f00 */
[----:B------:R-:W-:Y:S02]  /*5550*/  @!P0 FSEL R5, R151, -INF , !P1 ;  /* 0xff80000097058808 */ /* 0x000fe40004800000 */
[----:B------:R-:W-:Y:S02]  /*5560*/  @!P0 ISETP.GE.AND P1, PT, R0, R8, PT ;  /* 0x000000080000820c */ /* 0x000fe40003f26270 */
[----:B------:R-:W-:Y:S01]  /*5570*/  F2FP.PACK_AB R0, R145, R201 ;  /* 0x000000c99100723e */ /* 0x000fe200000000ff */
[----:B------:R-:W-:Y:S01]  /*5580*/  FFMA.FTZ R10, R5, c[0x0][0x23c], -R10 ;  /* 0x00008f00050a7a23 */ /* 0x000fe2000001080a */
[----:B-1----:R-:W-:Y:S01]  /*5590*/  MOV R5, R199 ;  /* 0x000000c700057202 */ /* 0x002fe20000000f00 */
[----:B------:R1:W-:Y:S01]  /*55a0*/  MUFU.EX2 R171, R6 ;  /* 0x0000000600ab7308 */ /* 0x0003e20000000800 */
[----:B------:R-:W-:Y:S01]  /*55b0*/  @!P0 FSEL R5, R199, -INF , !P1 ;  /* 0xff800000c7058808 */ /* 0x000fe20004800000 */
[----:B------:R2:W-:Y:S01]  /*55c0*/  STS [R188+0x19000], R0 ;  /* 0x01900000bc007388 */ /* 0x0005e20000000800 */
[----:B---3--:R-:W-:Y:S02]  /*55d0*/  F2FP.PACK_AB R7, R226, R228 ;  /* 0x000000e4e207723e */ /* 0x008fe400000000ff */
[----:B------:R-:W-:Y:S01]  /*55e0*/  IADD3 R146, P0, R252, UR10, RZ ;  /* 0x0000000afc927c10 */ /* 0x000fe2000ff1e0ff */
[----:B------:R-:W-:Y:S01]  /*55f0*/  FFMA.FTZ R4, R5, c[0x0][0x23c], -R4 ;  /* 0x00008f0005047a23 */ /* 0x000fe20000010804 */
[----:B------:R-:W-:Y:S01]  /*5600*/  F2FP.PACK_AB R5, R235, R236 ;  /* 0x000000eceb05723e */ /* 0x000fe200000000ff */
[----:B------:R3:W-:Y:S01]  /*5610*/  STS [R188+0x19400], R7 ;  /* 0x01940007bc007388 */ /* 0x0007e20000000800 */
[----:B------:R-:W-:Y:S01]  /*5620*/  IADD3.X R147, R144, UR9, RZ, P0, !PT ;  /* 0x0000000990937c10 */ /* 0x000fe200087fe4ff */
[----:B------:R3:W-:Y:S01]  /*5630*/  MUFU.EX2 R221, R4 ;  /* 0x0000000400dd7308 */ /* 0x0007e20000000800 */
[----:B------:R-:W-:Y:S03]  /*5640*/  PLOP3.LUT P0, PT, PT, PT, UP3, 0x80, 0x0 ;  /* 0x000000000000781c */ /* 0x000fe60003f0f038 */
[----:B------:R-:W4:Y:S06]  /*5650*/  LDG.E R144, [R146.64] ;  /* 0x0000000c92907981 */ /* 0x000f2c000c1e1900 */
[----:B------:R-:W3:Y:S01]  /*5660*/  MUFU.EX2 R170, R10 ;  /* 0x0000000a00aa7308 */ /* 0x000ee20000000800 */
[----:B-1----:R-:W-:Y:S02]  /*5670*/  F2FP.PACK_AB R6, R231, R232 ;  /* 0x000000e8e706723e */ /* 0x002fe400000000ff */
[----:B--2---:R-:W-:Y:S05]  /*5680*/  F2FP.PACK_AB R0, R204, R205 ;  /* 0x000000cdcc00723e */ /* 0x004fea00000000ff */
[----:B------:R1:W-:Y:S01]  /*5690*/  STS [R187+0x19400], R0 ;  /* 0x01940000bb007388 */ /* 0x0003e20000000800 */
[----:B---3--:R-:W-:Y:S02]  /*56a0*/  F2FP.PACK_AB R7, R224, R227 ;  /* 0x000000e3e007723e */ /* 0x008fe400000000ff */
[----:B------:R-:W-:Y:S05]  /*56b0*/  F2FP.PACK_AB R4, R158, R159 ;  /* 0x0000009f9e04723e */ /* 0x000fea00000000ff */
[----:B------:R2:W-:Y:S04]  /*56c0*/  STS [R187+0x19000], R4 ;  /* 0x01900004bb007388 */ /* 0x0005e80000000800 */
[----:B------:R3:W-:Y:S04]  /*56d0*/  STS [R188+0x1a000], R6 ;  /* 0x01a00006bc007388 */ /* 0x0007e80000000800 */
[----:B------:R3:W-:Y:S04]  /*56e0*/  STS [R188+0x1a400], R5 ;  /* 0x01a40005bc007388 */ /* 0x0007e80000000800 */
[----:B------:R3:W-:Y:S01]  /*56f0*/  STS [R187+0x1a000], R7 ;  /* 0x01a00007bb007388 */ /* 0x0007e20000000800 */
[----:B-1----:R-:W-:Y:S02]  /*5700*/  F2FP.PACK_AB R0, R153, R155 ;  /* 0x0000009b9900723e */ /* 0x002fe400000000ff */
[----:B--2---:R-:W-:Y:S02]  /*5710*/  F2FP.PACK_AB R4, R202, R203 ;  /* 0x000000cbca04723e */ /* 0x004fe400000000ff */
[----:B---3--:R-:W-:Y:S02]  /*5720*/  F2FP.PACK_AB R6, R233, R234 ;  /* 0x000000eae906723e */ /* 0x008fe400000000ff */
[----:B------:R-:W-:Y:S03]  /*5730*/  F2FP.PACK_AB R5, R156, R157 ;  /* 0x0000009d9c05723e */ /* 0x000fe600000000ff */
[----:B------:R1:W-:Y:S01]  /*5740*/  STS [R187+0x1a400], R6 ;  /* 0x01a40006bb007388 */ /* 0x0003e20000000800 */
[----:B------:R-:W-:Y:S03]  /*5750*/  F2FP.PACK_AB R7, R217, R220 ;  /* 0x000000dcd907723e */ /* 0x000fe600000000ff */
[----:B------:R2:W-:Y:S04]  /*5760*/  STS [R186+0x19000], R5 ;  /* 0x01900005ba007388 */ /* 0x0005e80000000800 */
[----:B------:R3:W-:Y:S04]  /*5770*/  STS [R186+0x19400], R4 ;  /* 0x01940004ba007388 */ /* 0x0007e80000000800 */
[----:B------:R3:W-:Y:S01]  /*5780*/  STS [R185+0x19000], R0 ;  /* 0x01900000b9007388 */ /* 0x0007e20000000800 */
[----:B-1----:R-:W-:Y:S02]  /*5790*/  F2FP.PACK_AB R6, R229, R230 ;  /* 0x000000e6e506723e */ /* 0x002fe400000000ff */
[----:B--2---:R-:W-:Y:S02]  /*57a0*/  F2FP.PACK_AB R5, R170, R171 ;  /* 0x000000abaa05723e */ /* 0x004fe400000000ff */
[----:B---3--:R-:W-:Y:S03]  /*57b0*/  F2FP.PACK_AB R4, R213, R215 ;  /* 0x000000d7d504723e */ /* 0x008fe600000000ff */
[----:B------:R-:W-:Y:S01]  /*57c0*/  STS [R185+0x19400], R5 ;  /* 0x01940005b9007388 */ /* 0x000fe20000000800 */
[----:B------:R-:W-:Y:S03]  /*57d0*/  F2FP.PACK_AB R0, R221, R225 ;  /* 0x000000e1dd00723e */ /* 0x000fe600000000ff */
[----:B------:R-:W-:Y:S04]  /*57e0*/  STS [R186+0x1a000], R7 ;  /* 0x01a00007ba007388 */ /* 0x000fe80000000800 */
[----:B------:R-:W-:Y:S04]  /*57f0*/  STS [R186+0x1a400], R6 ;  /* 0x01a40006ba007388 */ /* 0x000fe80000000800 */
[----:B------:R-:W-:Y:S04]  /*5800*/  STS [R185+0x1a000], R4 ;  /* 0x01a00004b9007388 */ /* 0x000fe80000000800 */
[----:B------:R1:W-:Y:S04]  /*5810*/  STS [R185+0x1a400], R0 ;  /* 0x01a40000b9007388 */ /* 0x0003e80000000800 */
[----:B------:R-:W-:Y:S08]  /*5820*/  LDSM.16.M88.4 R32, [R175+0x6000] ;  /* 0x00600000af20783b */ /* 0x000ff00000000200 */
[----:B------:R-:W2:Y:S08]  /*5830*/  LDSM.16.M88.4 R16, [R173+0xf000] ;  /* 0x00f00000ad10783b */ /* 0x000eb00000000200 */
[----:B------:R-:W3:Y:S01]  /*5840*/  LDSM.16.M88.4 R28, [R175+0x6800] ;  /* 0x00680000af1c783b */ /* 0x000ee20000000200 */
[----:B-1----:R-:W-:Y:S07]  /*5850*/  FFMA.FTZ R0, -R148, R148, 1 ;  /* 0x3f80000094007423 */ /* 0x002fee0000010194 */
[----:B------:R-:W1:Y:S01]  /*5860*/  LDSM.16.M88.4 R132, [R173+0xf400] ;  /* 0x00f40000ad84783b */ /* 0x000e620000000200 */
[----:B------:R-:W-:Y:S07]  /*5870*/  FMUL.FTZ R0, R0, c[0x0][0x2ec] ;  /* 0x0000bb0000007a20 */ /* 0x000fee0000410000 */
[----:B------:R-:W-:Y:S08]  /*5880*/  LDSM.16.M88.4 R136, [R176+0x6000] ;  /* 0x00600000b088783b */ /* 0x000ff00000000200 */
[----:B------:R-:W1:Y:S01]  /*5890*/  LDSM.16.M88.4 R140, [R172+0xf000] ;  /* 0x00f00000ac8c783b */ /* 0x000e620000000200 */
[-C--:B--2---:R-:W-:Y:S08]  /*58a0*/  HMMA.16816.F32 R4, R32, R16.reuse, RZ ;  /* 0x000000102004723c */ /* 0x084ff000000018ff */
[C---:B---3--:R-:W-:Y:S08]  /*58b0*/  HMMA.16816.F32 R8, R28.reuse, R16, RZ ;  /* 0x000000101c08723c */ /* 0x048ff000000018ff */
[-C--:B------:R-:W-:Y:S08]  /*58c0*/  HMMA.16816.F32 R12, R28, R18.reuse, RZ ;  /* 0x000000121c0c723c */ /* 0x080ff000000018ff */
[C---:B------:R-:W-:Y:S08]  /*58d0*/  HMMA.16816.F32 R16, R32.reuse, R18, RZ ;  /* 0x000000122010723c */ /* 0x040ff000000018ff */
[-C--:B-1----:R-:W-:Y:S08]  /*58e0*/  HMMA.16816.F32 R20, R32, R132.reuse, RZ ;  /* 0x000000842014723c */ /* 0x082ff000000018ff */
        /* <DEDUP_REMOVED lines=55> */
[C---:B----4-:R-:W-:Y:S01]  /*5c60*/  FADD.FTZ R5, -R144.reuse, R5 ;  /* 0x0000000590057221 */ /* 0x050fe20000010100 */
[C---:B------:R-:W-:Y:S01]  /*5c70*/  HMMA.16816.F32 R16, R140.reuse, R134, R16 ;  /* 0x000000868c10723c */ /* 0x040fe20000001810 */
[----:B------:R-:W1:Y:S03]  /*5c80*/  LDSM.16.M88.4 R132, [R172+0x13400] ;  /* 0x01340000ac84783b */ /* 0x000e660000000200 */
[----:B------:R-:W-:Y:S02]  /*5c90*/  FMUL.FTZ R145, R145, R5 ;  /* 0x0000000591917220 */ /* 0x000fe40000410000 */
[----:B------:R-:W-:Y:S03]  /*5ca0*/  FADD.FTZ R4, -R144, R4 ;  /* 0x0000000490047221 */ /* 0x000fe60000010100 */
[----:B------:R2:W3:Y:S03]  /*5cb0*/  LDG.E R5, [R146.64+0x20] ;  /* 0x0000200c92057981 */ /* 0x0004e6000c1e1900 */
[----:B------:R-:W-:Y:S04]  /*5cc0*/  FMUL.FTZ R4, R201, R4 ;  /* 0x00000004c9047220 */ /* 0x000fe80000410000 */
[----:B------:R-:W-:Y:S02]  /*5cd0*/  FMUL.FTZ R148, R4, R0 ;  /* 0x0000000004947220 */ /* 0x000fe40000410000 */
[----:B------:R2:W4:Y:S04]  /*5ce0*/  LDG.E R4, [R146.64+0x80] ;  /* 0x0000800c92047981 */ /* 0x000528000c1e1900 */
[----:B------:R2:W4:Y:S02]  /*5cf0*/  LDG.E R0, [R146.64+0xa0] ;  /* 0x0000a00c92007981 */ /* 0x000524000c1e1900 */
[C---:B------:R-:W-:Y:S02]  /*5d00*/  FADD.FTZ R16, -R144.reuse, R16 ;  /* 0x0000001090107221 */ /* 0x040fe40000010100 */
[----:B------:R-:W-:Y:S01]  /*5d10*/  FADD.FTZ R17, -R144, R17 ;  /* 0x0000001190117221 */ /* 0x000fe20000010100 */
[-C--:B-1----:R-:W-:Y:S08]  /*5d20*/  HMMA.16816.F32 R20, R140, R132.reuse, R20 ;  /* 0x000000848c14723c */ /* 0x082ff00000001814 */
[C---:B------:R-:W-:Y:S07]  /*5d30*/  HMMA.16816.F32 R24, R136.reuse, R132, R24 ;  /* 0x000000848818723c */ /* 0x040fee0000001818 */
[----:B------:R-:W-:Y:S01]  /*5d40*/  FFMA.FTZ R132, -R164, R164, 1 ;  /* 0x3f800000a4847423 */ /* 0x000fe200000101a4 */
[-C--:B------:R-:W-:Y:S04]  /*5d50*/  HMMA.16816.F32 R28, R136, R134.reuse, R28 ;  /* 0x00000086881c723c */ /* 0x080fe8000000181c */
[----:B------:R-:W-:Y:S02]  /*5d60*/  FMUL.FTZ R132, R132, c[0x0][0x2ec] ;  /* 0x0000bb0084847a20 */ /* 0x000fe40000410000 */
[----:B------:R-:W-:Y:S02]  /*5d70*/  FMUL.FTZ R133, R159, R16 ;  /* 0x000000109f857220 */ /* 0x000fe40000410000 */
[----:B--2---:R-:W-:Y:S01]  /*5d80*/  FMUL.FTZ R146, R145, R132 ;  /* 0x0000008491927220 */ /* 0x004fe20000410000 */
[----:B------:R-:W-:Y:S04]  /*5d90*/  HMMA.16816.F32 R32, R140, R134, R32 ;  /* 0x000000868c20723c */ /* 0x000fe80000001820 */
[----:B------:R-:W-:Y:S02]  /*5da0*/  FMUL.FTZ R132, R158, R17 ;  /* 0x000000119e847220 */ /* 0x000fe40000410000 */
[----:B------:R-:W-:Y:S01]  /*5db0*/  FFMA.FTZ R17, -R162, R162, 1 ;  /* 0x3f800000a2117423 */ /* 0x000fe200000101a2 */
[----:B------:R-:W-:Y:S01]  /*5dc0*/  MOV R162, R190 ;  /* 0x000000be00a27202 */ /* 0x000fe20000000f00 */
[----:B------:R-:W-:Y:S04]  /*5dd0*/  FFMA.FTZ R16, -R154, R154, 1 ;  /* 0x3f8000009a107423 */ /* 0x000fe8000001019a */
[----:B------:R-:W-:Y:S02]  /*5de0*/  FADD.FTZ R20, -R144, R20 ;  /* 0x0000001490147221 */ /* 0x000fe40000010100 */
[----:B------:R-:W-:Y:S02]  /*5df0*/  FMUL.FTZ R17, R17, c[0x0][0x2ec] ;  /* 0x0000bb0011117a20 */ /* 0x000fe40000410000 */
[----:B------:R-:W-:Y:S02]  /*5e00*/  FMUL.FTZ R16, R16, c[0x0][0x2ec] ;  /* 0x0000bb0010107a20 */ /* 0x000fe40000410000 */
[C---:B------:R-:W-:Y:S02]  /*5e10*/  FADD.FTZ R21, -R144.reuse, R21 ;  /* 0x0000001590157221 */ /* 0x040fe40000010100 */
[----:B------:R-:W-:Y:S02]  /*5e20*/  FMUL.FTZ R135, R157, R20 ;  /* 0x000000149d877220 */ /* 0x000fe40000410000 */
[----:B------:R-:W-:Y:S02]  /*5e30*/  FMUL.FTZ R145, R133, R17 ;  /* 0x0000001185917220 */ /* 0x000fe40000410000 */
[C---:B------:R-:W-:Y:S02]  /*5e40*/  FADD.FTZ R20, -R144.reuse, R32 ;  /* 0x0000002090147221 */ /* 0x040fe40000010100 */
[----:B------:R-:W-:Y:S02]  /*5e50*/  FADD.FTZ R32, -R144, R33 ;  /* 0x0000002190207221 */ /* 0x000fe40000010100 */
[----:B------:R-:W-:Y:S02]  /*5e60*/  FMUL.FTZ R144, R132, R16 ;  /* 0x0000001084907220 */ /* 0x000fe40000410000 */
[----:B------:R-:W-:Y:S02]  /*5e70*/  FFMA.FTZ R17, -R150, R150, 1 ;  /* 0x3f80000096117423 */ /* 0x000fe40000010196 */
[----:B------:R-:W-:Y:S02]  /*5e80*/  FFMA.FTZ R16, -R149, R149, 1 ;  /* 0x3f80000095107423 */ /* 0x000fe40000010195 */
[----:B------:R-:W-:Y:S02]  /*5e90*/  FMUL.FTZ R33, R155, R20 ;  /* 0x000000149b217220 */ /* 0x000fe40000410000 */
[----:B------:R-:W-:Y:S02]  /*5ea0*/  FMUL.FTZ R32, R153, R32 ;  /* 0x0000002099207220 */ /* 0x000fe40000410000 */
[----:B------:R-:W-:Y:S02]  /*5eb0*/  FMUL.FTZ R17, R17, c[0x0][0x2ec] ;  /* 0x0000bb0011117a20 */ /* 0x000fe40000410000 */
[----:B------:R-:W-:Y:S02]  /*5ec0*/  FMUL.FTZ R16, R16, c[0x0][0x2ec] ;  /* 0x0000bb0010107a20 */ /* 0x000fe40000410000 */
[----:B------:R-:W-:Y:S02]  /*5ed0*/  FMUL.FTZ R141, R33, R17 ;  /* 0x00000011218d7220 */ /* 0x000fe40000410000 */
[----:B------:R-:W-:Y:S02]  /*5ee0*/  FMUL.FTZ R140, R32, R16 ;  /* 0x00000010208c7220 */ /* 0x000fe40000410000 */
[----:B------:R-:W-:Y:S02]  /*5ef0*/  FFMA.FTZ R20, -R160, R160, 1 ;  /* 0x3f800000a0147423 */ /* 0x000fe400000101a0 */
[----:B------:R-:W-:Y:S02]  /*5f00*/  FMUL.FTZ R134, R156, R21 ;  /* 0x000000159c867220 */ /* 0x000fe40000410000 */
[----:B------:R-:W-:Y:S02]  /*5f10*/  FMUL.FTZ R20, R20, c[0x0][0x2ec] ;  /* 0x0000bb0014147a20 */ /* 0x000fe40000410000 */
[----:B------:R-:W-:Y:S02]  /*5f20*/  FFMA.FTZ R21, -R161, R161, 1 ;  /* 0x3f800000a1157423 */ /* 0x000fe400000101a1 */
[----:B------:R-:W-:Y:S02]  /*5f30*/  FMUL.FTZ R142, R134, R20 ;  /* 0x00000014868e7220 */ /* 0x000fe40000410000 */
[----:B------:R-:W-:Y:S04]  /*5f40*/  FMUL.FTZ R21, R21, c[0x0][0x2ec] ;  /* 0x0000bb0015157a20 */ /* 0x000fe80000410000 */
[----:B------:R-:W-:Y:S02]  /*5f50*/  FMUL.FTZ R143, R135, R21 ;  /* 0x00000015878f7220 */ /* 0x000fe40000410000 */
[----:B------:R-:W-:Y:S04]  /*5f60*/  FFMA.FTZ R21, -R199, R199, 1 ;  /* 0x3f800000c7157423 */ /* 0x000fe800000101c7 */
[----:B------:R-:W-:Y:S02]  /*5f70*/  FMUL.FTZ R21, R21, c[0x0][0x2ec] ;  /* 0x0000bb0015157a20 */ /* 0x000fe40000410000 */
[C---:B---3--:R-:W-:Y:S02]  /*5f80*/  FADD.FTZ R17, -R5.reuse, R6 ;  /* 0x0000000605117221 */ /* 0x048fe40000010100 */
[----:B------:R-:W-:Y:S02]  /*5f90*/  FADD.FTZ R16, -R5, R7 ;  /* 0x0000000705107221 */ /* 0x000fe40000010100 */
[----:B------:R-:W-:Y:S02]  /*5fa0*/  FFMA.FTZ R7, -R198, R198, 1 ;  /* 0x3f800000c6077423 */ /* 0x000fe400000101c6 */
[----:B------:R-:W-:Y:S02]  /*5fb0*/  FFMA.FTZ R6, -R197, R197, 1 ;  /* 0x3f800000c5067423 */ /* 0x000fe400000101c5 */
[----:B------:R-:W-:Y:S02]  /*5fc0*/  FMUL.FTZ R17, R228, R17 ;  /* 0x00000011e4117220 */ /* 0x000fe40000410000 */
[----:B------:R-:W-:Y:S02]  /*5fd0*/  FMUL.FTZ R16, R226, R16 ;  /* 0x00000010e2107220 */ /* 0x000fe40000410000 */
[----:B------:R-:W-:Y:S02]  /*5fe0*/  FMUL.FTZ R7, R7, c[0x0][0x2ec] ;  /* 0x0000bb0007077a20 */ /* 0x000fe40000410000 */
[----:B------:R-:W-:Y:S02]  /*5ff0*/  FMUL.FTZ R6, R6, c[0x0][0x2ec] ;  /* 0x0000bb0006067a20 */ /* 0x000fe40000410000 */
[C---:B------:R-:W-:Y:S02]  /*6000*/  FADD.FTZ R18, -R5.reuse, R18 ;  /* 0x0000001205127221 */ /* 0x040fe40000010100 */
[----:B------:R-:W-:Y:S02]  /*6010*/  FADD.FTZ R19, -R5, R19 ;  /* 0x0000001305137221 */ /* 0x000fe40000010100 */
[----:B------:R-:W-:Y:S02]  /*6020*/  FMUL.FTZ R139, R17, R7 ;  /* 0x00000007118b7220 */ /* 0x000fe40000410000 */
[----:B------:R-:W-:Y:S02]  /*6030*/  FMUL.FTZ R138, R16, R6 ;  /* 0x00000006108a7220 */ /* 0x000fe40000410000 */
[----:B------:R-:W-:Y:S02]  /*6040*/  FFMA.FTZ R7, -R167, R167, 1 ;  /* 0x3f800000a7077423 */ /* 0x000fe400000101a7 */
[----:B------:R-:W-:Y:S02]  /*6050*/  FFMA.FTZ R6, -R166, R166, 1 ;  /* 0x3f800000a6067423 */ /* 0x000fe400000101a6 */
[----:B------:R-:W-:Y:S02]  /*6060*/  FMUL.FTZ R17, R205, R18 ;  /* 0x00000012cd117220 */ /* 0x000fe40000410000 */
[----:B------:R-:W-:Y:S02]  /*6070*/  FMUL.FTZ R16, R204, R19 ;  /* 0x00000013cc107220 */ /* 0x000fe40000410000 */
[C---:B------:R-:W-:Y:S02]  /*6080*/  FADD.FTZ R20, -R5.reuse, R22 ;  /* 0x0000001605147221 */ /* 0x040fe40000010100 */
[----:B------:R-:W-:Y:S02]  /*6090*/  FADD.FTZ R19, -R5, R23 ;  /* 0x0000001705137221 */ /* 0x000fe40000010100 */
[----:B------:R-:W-:Y:S02]  /*60a0*/  FMUL.FTZ R7, R7, c[0x0][0x2ec] ;  /* 0x0000bb0007077a20 */ /* 0x000fe40000410000 */
[----:B------:R-:W-:Y:S02]  /*60b0*/  FMUL.FTZ R6, R6, c[0x0][0x2ec] ;  /* 0x0000bb0006067a20 */ /* 0x000fe40000410000 */
[C---:B------:R-:W-:Y:S02]  /*60c0*/  FADD.FTZ R18, -R5.reuse, R34 ;  /* 0x0000002205127221 */ /* 0x040fe40000010100 */
[----:B------:R-:W-:Y:S02]  /*60d0*/  FADD.FTZ R35, -R5, R35 ;  /* 0x0000002305237221 */ /* 0x000fe40000010100 */
[----:B------:R-:W-:Y:S02]  /*60e0*/  FFMA.FTZ R5, -R151, R151, 1 ;  /* 0x3f80000097057423 */ /* 0x000fe40000010197 */
[----:B------:R-:W-:Y:S02]  /*60f0*/  FMUL.FTZ R137, R17, R7 ;  /* 0x0000000711897220 */ /* 0x000fe40000410000 */
[----:B------:R-:W-:Y:S02]  /*6100*/  FMUL.FTZ R136, R16, R6 ;  /* 0x0000000610887220 */ /* 0x000fe40000410000 */
[----:B------:R-:W-:Y:S02]  /*6110*/  FMUL.FTZ R17, R170, R35 ;  /* 0x00000023aa117220 */ /* 0x000fe40000410000 */
[----:B------:R-:W-:Y:S02]  /*6120*/  FFMA.FTZ R6, -R152, R152, 1 ;  /* 0x3f80000098067423 */ /* 0x000fe40000010198 */
[----:B------:R-:W-:Y:S02]  /*6130*/  FMUL.FTZ R5, R5, c[0x0][0x2ec] ;  /* 0x0000bb0005057a20 */ /* 0x000fe40000410000 */
[----:B------:R-:W-:Y:S02]  /*6140*/  FMUL.FTZ R18, R171, R18 ;  /* 0x00000012ab127220 */ /* 0x000fe40000410000 */
[----:B------:R-:W-:Y:S02]  /*6150*/  FMUL.FTZ R6, R6, c[0x0][0x2ec] ;  /* 0x0000bb0006067a20 */ /* 0x000fe40000410000 */
[----:B------:R-:W-:Y:S02]  /*6160*/  FMUL.FTZ R132, R17, R5 ;  /* 0x0000000511847220 */ /* 0x000fe40000410000 */
[----:B----4-:R-:W-:Y:S02]  /*6170*/  FADD.FTZ R13, -R4, R13 ;  /* 0x0000000d040d7221 */ /* 0x010fe40000010100 */
[----:B------:R-:W-:Y:S02]  /*6180*/  FFMA.FTZ R5, -R206, R206, 1 ;  /* 0x3f800000ce057423 */ /* 0x000fe400000101ce */
[----:B------:R-:W-:Y:S02]  /*6190*/  FFMA.FTZ R7, -R168, R168, 1 ;  /* 0x3f800000a8077423 */ /* 0x000fe400000101a8 */
[----:B------:R-:W-:Y:S02]  /*61a0*/  FMUL.FTZ R133, R18, R6 ;  /* 0x0000000612857220 */ /* 0x000fe40000410000 */
[----:B------:R-:W-:Y:S02]  /*61b0*/  FADD.FTZ R12, -R4, R12 ;  /* 0x0000000c040c7221 */ /* 0x000fe40000010100 */
[----:B------:R-:W-:Y:S02]  /*61c0*/  FMUL.FTZ R32, R224, R13 ;  /* 0x0000000de0207220 */ /* 0x000fe40000410000 */
[----:B------:R-:W-:Y:S02]  /*61d0*/  FFMA.FTZ R6, -R207, R207, 1 ;  /* 0x3f800000cf067423 */ /* 0x000fe400000101cf */
[----:B------:R-:W-:Y:S02]  /*61e0*/  FMUL.FTZ R5, R5, c[0x0][0x2ec] ;  /* 0x0000bb0005057a20 */ /* 0x000fe40000410000 */
[----:B------:R-:W-:Y:S02]  /*61f0*/  FMUL.FTZ R19, R202, R19 ;  /* 0x00000013ca137220 */ /* 0x000fe40000410000 */
[----:B------:R-:W-:Y:S02]  /*6200*/  FMUL.FTZ R7, R7, c[0x0][0x2ec] ;  /* 0x0000bb0007077a20 */ /* 0x000fe40000410000 */
[----:B------:R-:W-:Y:S02]  /*6210*/  FMUL.FTZ R34, R227, R12 ;  /* 0x0000000ce3227220 */ /* 0x000fe40000410000 */
[----:B------:R-:W-:Y:S02]  /*6220*/  FMUL.FTZ R6, R6, c[0x0][0x2ec] ;  /* 0x0000bb0006067a20 */ /* 0x000fe40000410000 */
[----:B------:R-:W-:Y:S02]  /*6230*/  FMUL.FTZ R32, R32, R5 ;  /* 0x0000000520207220 */ /* 0x000fe40000410000 */
[C---:B------:R-:W-:Y:S02]  /*6240*/  FADD.FTZ R5, -R4.reuse, R24 ;  /* 0x0000001804057221 */ /* 0x040fe40000010100 */
[----:B------:R-:W-:Y:S02]  /*6250*/  FMUL.FTZ R134, R19, R7 ;  /* 0x0000000713867220 */ /* 0x000fe40000410000 */
[C---:B------:R-:W-:Y:S02]  /*6260*/  FADD.FTZ R8, -R4.reuse, R8 ;  /* 0x0000000804087221 */ /* 0x040fe40000010100 */
[----:B------:R-:W-:Y:S02]  /*6270*/  FADD.FTZ R9, -R4, R9 ;  /* 0x0000000904097221 */ /* 0x000fe40000010100 */
[----:B------:R-:W-:Y:S02]  /*6280*/  FFMA.FTZ R7, -R210, R210, 1 ;  /* 0x3f800000d2077423 */ /* 0x000fe400000101d2 */
[----:B------:R-:W-:Y:S02]  /*6290*/  FMUL.FTZ R34, R34, R6 ;  /* 0x0000000622227220 */ /* 0x000fe40000410000 */
[C---:B------:R-:W-:Y:S02]  /*62a0*/  FADD.FTZ R24, -R4.reuse, R25 ;  /* 0x0000001904187221 */ /* 0x040fe40000010100 */
[C---:B------:R-:W-:Y:S02]  /*62b0*/  FADD.FTZ R25, -R4.reuse, R28 ;  /* 0x0000001c04197221 */ /* 0x040fe40000010100 */
[----:B------:R-:W-:Y:S02]  /*62c0*/  FADD.FTZ R23, -R4, R29 ;  /* 0x0000001d04177221 */ /* 0x000fe40000010100 */
[----:B------:R-:W-:Y:S02]  /*62d0*/  FMUL.FTZ R28, R220, R5 ;  /* 0x00000005dc1c7220 */ /* 0x000fe40000410000 */
[----:B------:R-:W-:Y:S02]  /*62e0*/  FFMA.FTZ R6, -R195, R195, 1 ;  /* 0x3f800000c3067423 */ /* 0x000fe400000101c3 */
[----:B------:R-:W-:Y:S02]  /*62f0*/  FFMA.FTZ R5, -R165, R165, 1 ;  /* 0x3f800000a5057423 */ /* 0x000fe400000101a5 */
[----:B------:R-:W-:Y:S01]  /*6300*/  FFMA.FTZ R4, -R163, R163, 1 ;  /* 0x3f800000a3047423 */ /* 0x000fe200000101a3 */
[----:B------:R-:W-:Y:S01]  /*6310*/  MOV R163, R189 ;  /* 0x000000bd00a37202 */ /* 0x000fe20000000f00 */
[----:B------:R-:W-:Y:S02]  /*6320*/  FMUL.FTZ R33, R231, R9 ;  /* 0x00000009e7217220 */ /* 0x000fe40000410000 */
[----:B------:R-:W-:Y:S02]  /*6330*/  FMUL.FTZ R7, R7, c[0x0][0x2ec] ;  /* 0x0000bb0007077a20 */ /* 0x000fe40000410000 */
[----:B------:R-:W-:Y:S02]  /*6340*/  FMUL.FTZ R24, R217, R24 ;  /* 0x00000018d9187220 */ /* 0x000fe40000410000 */
[----:B------:R-:W-:Y:S02]  /*6350*/  FMUL.FTZ R25, R215, R25 ;  /* 0x00000019d7197220 */ /* 0x000fe40000410000 */
[----:B------:R-:W-:Y:S02]  /*6360*/  FMUL.FTZ R23, R213, R23 ;  /* 0x00000017d5177220 */ /* 0x000fe40000410000 */
[----:B------:R-:W-:Y:S02]  /*6370*/  FMUL.FTZ R6, R6, c[0x0][0x2ec] ;  /* 0x0000bb0006067a20 */ /* 0x000fe40000410000 */
[----:B------:R-:W-:Y:S02]  /*6380*/  FMUL.FTZ R5, R5, c[0x0][0x2ec] ;  /* 0x0000bb0005057a20 */ /* 0x000fe40000410000 */
[----:B------:R-:W-:Y:S02]  /*6390*/  FMUL.FTZ R4, R4, c[0x0][0x2ec] ;  /* 0x0000bb0004047a20 */ /* 0x000fe40000410000 */
[----:B------:R-:W-:Y:S02]  /*63a0*/  FFMA.FTZ R16, -R169, R169, 1 ;  /* 0x3f800000a9107423 */ /* 0x000fe400000101a9 */
[----:B------:R-:W-:Y:S02]  /*63b0*/  FMUL.FTZ R33, R33, R7 ;  /* 0x0000000721217220 */ /* 0x000fe40000410000 */
[----:B------:R-:W-:Y:S02]  /*63c0*/  FFMA.FTZ R7, -R196, R196, 1 ;  /* 0x3f800000c4077423 */ /* 0x000fe400000101c4 */
[----:B------:R-:W-:Y:S02]  /*63d0*/  FMUL.FTZ R24, R24, R6 ;  /* 0x0000000618187220 */ /* 0x000fe40000410000 */
[----:B------:R-:W-:Y:S02]  /*63e0*/  FMUL.FTZ R25, R25, R5 ;  /* 0x0000000519197220 */ /* 0x000fe40000410000 */
[----:B------:R-:W-:Y:S02]  /*63f0*/  FMUL.FTZ R23, R23, R4 ;  /* 0x0000000417177220 */ /* 0x000fe40000410000 */
[C---:B------:R-:W-:Y:S02]  /*6400*/  FADD.FTZ R4, -R0.reuse, R10 ;  /* 0x0000000a00047221 */ /* 0x040fe40000010100 */
[C---:B------:R-:W-:Y:S02]  /*6410*/  FADD.FTZ R5, -R0.reuse, R11 ;  /* 0x0000000b00057221 */ /* 0x040fe40000010100 */
[----:B------:R-:W-:Y:S02]  /*6420*/  FADD.FTZ R6, -R0, R14 ;  /* 0x0000000e00067221 */ /* 0x000fe40000010100 */
[----:B------:R-:W-:Y:S02]  /*6430*/  FFMA.FTZ R10, -R219, R219, 1 ;  /* 0x3f800000db0a7423 */ /* 0x000fe400000101db */
[----:B------:R-:W-:Y:S02]  /*6440*/  FFMA.FTZ R13, -R218, R218, 1 ;  /* 0x3f800000da0d7423 */ /* 0x000fe400000101da */
[----:B------:R-:W-:Y:S02]  /*6450*/  FFMA.FTZ R18, -R216, R216, 1 ;  /* 0x3f800000d8127423 */ /* 0x000fe400000101d8 */
[----:B------:R-:W-:Y:S02]  /*6460*/  FMUL.FTZ R20, R203, R20 ;  /* 0x00000014cb147220 */ /* 0x000fe40000410000 */
[----:B------:R-:W-:Y:S02]  /*6470*/  FMUL.FTZ R16, R16, c[0x0][0x2ec] ;  /* 0x0000bb0010107a20 */ /* 0x000fe40000410000 */
[----:B------:R-:W-:Y:S02]  /*6480*/  FMUL.FTZ R7, R7, c[0x0][0x2ec] ;  /* 0x0000bb0007077a20 */ /* 0x000fe40000410000 */
[----:B------:R-:W-:Y:S02]  /*6490*/  FMUL.FTZ R4, R236, R4 ;  /* 0x00000004ec047220 */ /* 0x000fe40000410000 */
[----:B------:R-:W-:Y:S02]  /*64a0*/  FMUL.FTZ R5, R235, R5 ;  /* 0x00000005eb057220 */ /* 0x000fe40000410000 */
[----:B------:R-:W-:Y:S02]  /*64b0*/  FMUL.FTZ R6, R234, R6 ;  /* 0x00000006ea067220 */ /* 0x000fe40000410000 */
[----:B------:R-:W-:Y:S02]  /*64c0*/  FMUL.FTZ R10, R10, c[0x0][0x2ec] ;  /* 0x0000bb000a0a7a20 */ /* 0x000fe40000410000 */
[----:B------:R-:W-:Y:S02]  /*64d0*/  FMUL.FTZ R13, R13, c[0x0][0x2ec] ;  /* 0x0000bb000d0d7a20 */ /* 0x000fe40000410000 */
[----:B------:R-:W-:Y:S02]  /*64e0*/  FMUL.FTZ R18, R18, c[0x0][0x2ec] ;  /* 0x0000bb0012127a20 */ /* 0x000fe40000410000 */
[----:B------:R-:W-:Y:S02]  /*64f0*/  FMUL.FTZ R135, R20, R16 ;  /* 0x0000001014877220 */ /* 0x000fe40000410000 */
[----:B------:R-:W-:Y:S02]  /*6500*/  FMUL.FTZ R35, R232, R8 ;  /* 0x00000008e8237220 */ /* 0x000fe40000410000 */
[----:B------:R-:W-:Y:S02]  /*6510*/  FFMA.FTZ R8, -R212, R212, 1 ;  /* 0x3f800000d4087423 */ /* 0x000fe400000101d4 */
[----:B------:R-:W-:Y:S02]  /*6520*/  FMUL.FTZ R28, R28, R7 ;  /* 0x000000071c1c7220 */ /* 0x000fe40000410000 */
[----:B------:R-:W-:Y:S02]  /*6530*/  FADD.FTZ R7, -R0, R15 ;  /* 0x0000000f00077221 */ /* 0x000fe40000010100 */
[----:B------:R-:W-:Y:S02]  /*6540*/  FFMA.FTZ R17, -R214, R214, 1 ;  /* 0x3f800000d6117423 */ /* 0x000fe400000101d6 */
[----:B------:R-:W-:Y:S02]  /*6550*/  FMUL.FTZ R10, R4, R10 ;  /* 0x0000000a040a7220 */ /* 0x000fe40000410000 */
[----:B------:R-:W-:Y:S02]  /*6560*/  FMUL.FTZ R13, R5, R13 ;  /* 0x0000000d050d7220 */ /* 0x000fe40000410000 */
[----:B------:R-:W-:Y:S02]  /*6570*/  FMUL.FTZ R18, R6, R18 ;  /* 0x0000001206127220 */ /* 0x000fe40000410000 */
[C---:B------:R-:W-:Y:S02]  /*6580*/  FADD.FTZ R26, -R0.reuse, R26 ;  /* 0x0000001a001a7221 */ /* 0x040fe40000010100 */
[C---:B------:R-:W-:Y:S02]  /*6590*/  FADD.FTZ R4, -R0.reuse, R27 ;  /* 0x0000001b00047221 */ /* 0x040fe40000010100 */
[C---:B------:R-:W-:Y:S02]  /*65a0*/  FADD.FTZ R5, -R0.reuse, R30 ;  /* 0x0000001e00057221 */ /* 0x040fe40000010100 */
[----:B------:R-:W-:Y:S02]  /*65b0*/  FADD.FTZ R6, -R0, R31 ;  /* 0x0000001f00067221 */ /* 0x000fe40000010100 */
[----:B------:R-:W-:Y:S02]  /*65c0*/  FFMA.FTZ R20, -R209, R209, 1 ;  /* 0x3f800000d1147423 */ /* 0x000fe400000101d1 */
[----:B------:R-:W-:Y:S02]  /*65d0*/  FFMA.FTZ R19, -R208, R208, 1 ;  /* 0x3f800000d0137423 */ /* 0x000fe400000101d0 */
[----:B------:R-:W-:Y:S02]  /*65e0*/  FFMA.FTZ R22, -R200, R200, 1 ;  /* 0x3f800000c8167423 */ /* 0x000fe400000101c8 */
[----:B------:R-:W-:Y:S02]  /*65f0*/  FMUL.FTZ R8, R8, c[0x0][0x2ec] ;  /* 0x0000bb0008087a20 */ /* 0x000fe40000410000 */
[----:B------:R-:W-:Y:S02]  /*6600*/  FMUL.FTZ R7, R233, R7 ;  /* 0x00000007e9077220 */ /* 0x000fe40000410000 */
[----:B------:R-:W-:Y:S02]  /*6610*/  FMUL.FTZ R17, R17, c[0x0][0x2ec] ;  /* 0x0000bb0011117a20 */ /* 0x000fe40000410000 */
[----:B------:R-:W-:Y:S02]  /*6620*/  FMUL.FTZ R0, R230, R26 ;  /* 0x0000001ae6007220 */ /* 0x000fe40000410000 */
        /* <DEDUP_REMOVED lines=13> */
[----:B------:R-:W-:Y:S01]  /*6700*/  ULOP3.LUT UR4, UR5, 0x1, URZ, 0xc0, !UPT ;  /* 0x0000000105047892 */ /* 0x000fe2000f8ec03f */
[----:B------:R-:W-:Y:S01]  /*6710*/  IMAD.MOV.U32 R0, RZ, RZ, c[0x0][0x190] ;  /* 0x00006400ff007624 */ /* 0x000fe200078e00ff */
[----:B------:R-:W-:Y:S02]  /*6720*/  ISETP.GE.AND P3, PT, R222, c[0x0][0x220], PT ;  /* 0x00008800de007a0c */ /* 0x000fe40003f66270 */
        /* <DEDUP_REMOVED lines=10> */
[C---:B------:R-:W-:Y:S01]  /*67d0*/  IADD3 R0, R211.reuse, UR4, RZ ;  /* 0x00000004d3007c10 */ /* 0x040fe2000fffe0ff */
[----:B------:R1:W-:Y:S01]  /*67e0*/  @P3 STS [R184], RZ ;  /* 0x000000ffb8003388 */ /* 0x0003e20000000800 */
[C---:B------:R-:W-:Y:S01]  /*67f0*/  @!P2 IADD3 R9, R211.reuse, UR4, RZ ;  /* 0x00000004d309ac10 */ /* 0x040fe2000fffe0ff */
[--C-:B------:R-:W-:Y:S01]  /*6800*/  @!P3 IMAD.MOV.U32 R5, RZ, RZ, R191.reuse ;  /* 0x000000ffff05b224 */ /* 0x100fe200078e00bf */
[----:B------:R-:W-:Y:S01]  /*6810*/  @!P1 IADD3 R8, R211, UR4, RZ ;  /* 0x00000004d3089c10 */ /* 0x000fe2000fffe0ff */
[----:B------:R1:W-:Y:S01]  /*6820*/  @P3 STS [R184+0x4], RZ ;  /* 0x000004ffb8003388 */ /* 0x0003e20000000800 */
[----:B------:R-:W-:Y:S01]  /*6830*/  @!P2 IMAD.MOV.U32 R6, RZ, RZ, R192 ;  /* 0x000000ffff06a224 */ /* 0x000fe200078e00c0 */
[----:B------:R-:W-:Y:S01]  /*6840*/  IADD3 R174, R174, UR4, RZ ;  /* 0x00000004aeae7c10 */ /* 0x000fe2000fffe0ff */
[--C-:B------:R-:W-:Y:S01]  /*6850*/  @!P2 IMAD.MOV.U32 R7, RZ, RZ, R191.reuse ;  /* 0x000000ffff07a224 */ /* 0x100fe200078e00bf */
        /* <DEDUP_REMOVED lines=26> */
.L_x_470:
[----:B------:R-:W-:Y:S01]  /*6a00*/  F2FP.PACK_AB R16, R146, R148 ;  /* 0x000000949210723e */ /* 0x000fe200000000ff */
[----:B------:R-:W2:Y:S01]  /*6a10*/  LDL R147, [R1+0x8] ;  /* 0x0000080001937983 */ /* 0x000ea20000100800 */
        /* <DEDUP_REMOVED lines=35> */
[----:B------:R-:W3:Y:S04]  /*6c50*/  LDSM.16.MT88.4 R12, [R2+0x1b000] ;  /* 0x01b00000020c783b */ /* 0x000ee80000004200 */
[----:B------:R-:W4:Y:S04]  /*6c60*/  LDSM.16.MT88.4 R16, [R0+0x7000] ;  /* 0x007000000010783b */ /* 0x000f280000004200 */
[----:B------:R-:W5:Y:S04]  /*6c70*/  LDSM.16.MT88.4 R20, [R0+0x8000] ;  /* 0x008000000014783b */ /* 0x000f680000004200 */
[----:B------:R-:W-:Y:S04]  /*6c80*/  LDSM.16.MT88.4 R24, [R2+0x19800] ;  /* 0x019800000218783b */ /* 0x000fe80000004200 */
[----:B------:R-:W4:Y:S04]  /*6c90*/  LDSM.16.MT88.4 R28, [R0+0x6400] ;  /* 0x00640000001c783b */ /* 0x000f280000004200 */
[----:B------:R-:W4:Y:S04]  /*6ca0*/  LDSM.16.MT88.4 R32, [R2+0x1b800] ;  /* 0x01b800000220783b */ /* 0x000f280000004200 */
[----:B------:R-:W4:Y:S04]  /*6cb0*/  LDSM.16.MT88.4 R132, [R0+0x7400] ;  /* 0x007400000084783b */ /* 0x000f280000004200 */
[----:B------:R-:W-:Y:S01]  /*6cc0*/  LDSM.16.MT88.4 R136, [R2+0x1c800] ;  /* 0x01c800000288783b */ /* 0x000fe20000004200 */
[-C--:B-1----:R-:W-:Y:S08]  /*6cd0*/  HMMA.16816.F32 R36, R4, R8.reuse, R36 ;  /* 0x000000080424723c */ /* 0x082ff00000001824 */
[C---:B---3--:R-:W-:Y:S08]  /*6ce0*/  HMMA.16816.F32 R40, R12.reuse, R8, R40 ;  /* 0x000000080c28723c */ /* 0x048ff00000001828 */
[-C--:B------:R-:W-:Y:S08]  /*6cf0*/  HMMA.16816.F32 R44, R12, R10.reuse, R44 ;  /* 0x0000000a0c2c723c */ /* 0x080ff0000000182c */
[C---:B------:R-:W-:Y:S01]  /*6d00*/  HMMA.16816.F32 R48, R4.reuse, R10, R48 ;  /* 0x0000000a0430723c */ /* 0x040fe20000001830 */
[----:B------:R-:W1:Y:S07]  /*6d10*/  LDSM.16.MT88.4 R8, [R0+0x8400] ;  /* 0x008400000008783b */ /* 0x000e6e0000004200 */
        /* <DEDUP_REMOVED lines=12> */
[-C--:B------:R-:W-:Y:S08]  /*6de0*/  HMMA.16816.F32 R36, R24, R28.reuse, R36 ;  /* 0x0000001c1824723c */ /* 0x080ff00000001824 */
[C---:B------:R-:W-:Y:S08]  /*6df0*/  HMMA.16816.F32 R40, R32.reuse, R28, R40 ;  /* 0x0000001c2028723c */ /* 0x040ff00000001828 */
[-C--:B------:R-:W-:Y:S08]  /*6e00*/  HMMA.16816.F32 R44, R32, R30.reuse, R44 ;  /* 0x0000001e202c723c */ /* 0x080ff0000000182c */
[C---:B------:R-:W-:Y:S01]  /*6e10*/  HMMA.16816.F32 R48, R24.reuse, R30, R48 ;  /* 0x0000001e1830723c */ /* 0x040fe20000001830 */
[----:B------:R-:W5:Y:S07]  /*6e20*/  LDSM.16.MT88.4 R28, [R0+0x8800] ;  /* 0x00880000001c783b */ /* 0x000f6e0000004200 */
[-C--:B------:R-:W-:Y:S08]  /*6e30*/  HMMA.16816.F32 R52, R24, R132.reuse, R52 ;  /* 0x000000841834723c */ /* 0x080ff00000001834 */
[C---:B------:R-:W-:Y:S08]  /*6e40*/  HMMA.16816.F32 R56, R32.reuse, R132, R56 ;  /* 0x000000842038723c */ /* 0x040ff00000001838 */
[-C--:B------:R-:W-:Y:S08]  /*6e50*/  HMMA.16816.F32 R60, R32, R134.reuse, R60 ;  /* 0x00000086203c723c */ /* 0x080ff0000000183c */
[C---:B------:R-:W-:Y:S01]  /*6e60*/  HMMA.16816.F32 R64, R24.reuse, R134, R64 ;  /* 0x000000861840723c */ /* 0x040fe20000001840 */
[----:B------:R-:W-:Y:S07]  /*6e70*/  LDSM.16.MT88.4 R132, [R0+0x6c00] ;  /* 0x006c00000084783b */ /* 0x000fee0000004200 */
[-C--:B-1----:R-:W-:Y:S04]  /*6e80*/  HMMA.16816.F32 R68, R24, R8.reuse, R68 ;  /* 0x000000081844723c */ /* 0x082fe80000001844 */
[----:B--2---:R-:W-:Y:S04]  /*6e90*/  IMAD.SHL.U32 R160, R147, 0x2, RZ ;  /* 0x0000000293a07824 */ /* 0x004fe800078e00ff */
[C---:B------:R-:W-:Y:S08]  /*6ea0*/  HMMA.16816.F32 R72, R32.reuse, R8, R72 ;  /* 0x000000082048723c */ /* 0x040ff00000001848 */
[-C--:B------:R-:W-:Y:S01]  /*6eb0*/  HMMA.16816.F32 R76, R32, R10.reuse, R76 ;  /* 0x0000000a204c723c */ /* 0x080fe2000000184c */
[----:B------:R-:W1:Y:S07]  /*6ec0*/  LDSM.16.MT88.4 R32, [R2+0x1a800] ;  /* 0x01a800000220783b */ /* 0x000e6e0000004200 */
[----:B------:R-:W-:Y:S01]  /*6ed0*/  HMMA.16816.F32 R80, R24, R10, R80 ;  /* 0x0000000a1850723c */ /* 0x000fe20000001850 */
[----:B------:R-:W2:Y:S04]  /*6ee0*/  LDSM.16.MT88.4 R8, [R0+0x7c00] ;  /* 0x007c00000008783b */ /* 0x000ea80000004200 */
        /* <DEDUP_REMOVED lines=10> */
[-C--:B-----5:R-:W-:Y:S08]  /*6f90*/  HMMA.16816.F32 R68, R4, R28.reuse, R68 ;  /* 0x0000001c0444723c */ /* 0x0a0ff00000001844 */
[C---:B------:R-:W-:Y:S08]  /*6fa0*/  HMMA.16816.F32 R72, R16.reuse, R28, R72 ;  /* 0x0000001c1048723c */ /* 0x040ff00000001848 */
[-C--:B------:R-:W-:Y:S08]  /*6fb0*/  HMMA.16816.F32 R76, R16, R30.reuse, R76 ;  /* 0x0000001e104c723c */ /* 0x080ff0000000184c */
[----:B------:R-:W-:Y:S08]  /*6fc0*/  HMMA.16816.F32 R80, R4, R30, R80 ;  /* 0x0000001e0450723c */ /* 0x000ff00000001850 */
[-C--:B-1----:R-:W-:Y:S08]  /*6fd0*/  HMMA.16816.F32 R36, R32, R132.reuse, R36 ;  /* 0x000000842024723c */ /* 0x082ff00000001824 */
        /* <DEDUP_REMOVED lines=44> */
.L_x_471:
[----:B------:R-:W-:Y:S01]  /*72a0*/  LDSM.16.M88.4 R24, [R177] ;  /* 0x00000000b118783b */ /* 0x000fe20000000200 */
[----:B------:R-:W-:Y:S01]  /*72b0*/  IMAD.MOV.U32 R167, RZ, RZ, c[0x0][0x22c] ;  /* 0x00008b00ffa77624 */ /* 0x000fe200078e00ff */
[----:B------:R-:W-:Y:S01]  /*72c0*/  ULOP3.LUT UR4, UR5, 0x1, URZ, 0xc0, !UPT ;  /* 0x0000000105047892 */ /* 0x000fe2000f8ec03f */
[----:B------:R-:W-:Y:S01]  /*72d0*/  IMAD.MOV.U32 R166, RZ, RZ, c[0x0][0x22c] ;  /* 0x00008b00ffa67624 */ /* 0x000fe200078e00ff */
[----:B------:R-:W-:Y:S01]  /*72e0*/  UISETP.GT.AND UP2, UPT, UR5, UR11, UPT ;  /* 0x0000000b0500728c */ /* 0x000fe2000bf44270 */
[----:B-1----:R-:W1:Y:S01]  /*72f0*/  LDSM.16.MT88.4 R8, [R0+0x9000] ;  /* 0x009000000008783b */ /* 0x002e620000004200 */
[----:B------:R-:W-:Y:S01]  /*7300*/  IMAD R167, R167, c[0x0][0x1c0], RZ ;  /* 0x00007000a7a77a24 */ /* 0x000fe200078e02ff */
[----:B------:R-:W-:Y:S01]  /*7310*/  UISETP.NE.U32.AND UP0, UPT, UR4, 0x1, UPT ;  /* 0x000000010400788c */ /* 0x000fe2000bf05070 */
[----:B------:R-:W-:Y:S01]  /*7320*/  IMAD R166, R166, c[0x0][0x1c0], RZ ;  /* 0x00007000a6a67a24 */ /* 0x000fe200078e02ff */
[----:B------:R-:W-:Y:S01]  /*7330*/  UIADD3 UR4, UR5, -0x1, URZ ;  /* 0xffffffff05047890 */ /* 0x000fe2000fffe03f */
[----:B------:R-:W2:Y:S01]  /*7340*/  LDSM.16.MT88.4 R16, [R0+0xb000] ;  /* 0x00b000000010783b */ /* 0x000ea20000004200 */
[----:B------:R-:W-:Y:S02]  /*7350*/  IMAD.SHL.U32 R167, R167, 0x20, RZ ;  /* 0x00000020a7a77824 */ /* 0x000fe400078e00ff */
[----:B------:R-:W-:Y:S02]  /*7360*/  IMAD R166, R166, 0x28, RZ ;  /* 0x00000028a6a67824 */ /* 0x000fe400078e02ff */
[----:B------:R-:W3:Y:S01]  /*7370*/  LDSM.16.MT88.4 R28, [R0+0xd000] ;  /* 0x00d00000001c783b */ /* 0x000ee20000004200 */
[----:B------:R-:W-:Y:S01]  /*7380*/  IMAD.MOV.U32 R161, RZ, RZ, c[0x0][0x22c] ;  /* 0x00008b00ffa17624 */ /* 0x000fe200078e00ff */
[----:B------:R-:W-:Y:S03]  /*7390*/  UMOV UR5, UR4 ;  /* 0x0000000400057c82 */ /* 0x000fe60008000000 */
[----:B------:R-:W4:Y:S01]  /*73a0*/  LDL R165, [R1+0xc] ;  /* 0x00000c0001a57983 */ /* 0x000f220000100800 */
[----:B------:R-:W-:Y:S04]  /*73b0*/  IMAD R161, R161, c[0x0][0x1c0], RZ ;  /* 0x00007000a1a17a24 */ /* 0x000fe800078e02ff */
[----:B------:R-:W-:Y:S01]  /*73c0*/  LDSM.16.M88.4 R32, [R178] ;  /* 0x00000000b220783b */ /* 0x000fe20000000200 */
[----:B------:R-:W-:Y:S04]  /*73d0*/  IMAD.U32 R161, R161, -0x40, RZ ;  /* 0xffffffc0a1a17824 */ /* 0x000fe800078e00ff */
[----:B------:R-:W4:Y:S01]  /*73e0*/  LDL R164, [R1+0x10] ;  /* 0x0000100001a47983 */ /* 0x000f220000100800 */
[C---:B------:R-:W-:Y:S04]  /*73f0*/  LEA R190, P1, R161.reuse, R162, 0x2 ;  /* 0x000000a2a1be7211 */ /* 0x040fe800078210ff */
[----:B------:R-:W3:Y:S01]  /*7400*/  LDSM.16.MT88.4 R132, [R0+0x9400] ;  /* 0x009400000084783b */ /* 0x000ee20000004200 */
[----:B------:R-:W-:Y:S01]  /*7410*/  LEA.HI.X.SX32 R189, R161, R163, 0x2, P1 ;  /* 0x000000a3a1bd7211 */ /* 0x000fe200008f16ff */
[----:B------:R-:W-:Y:S03]  /*7420*/  IMAD.MOV.U32 R161, RZ, RZ, c[0x0][0x22c] ;  /* 0x00008b00ffa17624 */ /* 0x000fe600078e00ff */
[----:B------:R-:W3:Y:S01]  /*7430*/  LDSM.16.MT88.4 R136, [R0+0xb400] ;  /* 0x00b400000088783b */ /* 0x000ee20000004200 */
[----:B------:R-:W-:Y:S01]  /*7440*/  IMAD R161, R161, c[0x0][0x1c0], RZ ;  /* 0x00007000a1a17a24 */ /* 0x000fe200078e02ff */
[C---:B-1----:R-:W-:Y:S03]  /*7450*/  HMMA.16816.F32 R4, R24.reuse, R8, RZ ;  /* 0x000000081804723c */ /* 0x042fe600000018ff */
[----:B------:R-:W1:Y:S01]  /*7460*/  LDSM.16.MT88.4 R140, [R0+0xd400] ;  /* 0x00d40000008c783b */ /* 0x000e620000004200 */
[----:B------:R-:W-:Y:S04]  /*7470*/  IMAD.SHL.U32 R161, R161, 0x10, RZ ;  /* 0x00000010a1a17824 */ /* 0x000fe800078e00ff */
[----:B------:R-:W-:Y:S01]  /*7480*/  LDSM.16.M88.4 R144, [R180] ;  /* 0x00000000b490783b */ /* 0x000fe20000000200 */
[C---:B------:R-:W-:Y:S04]  /*7490*/  HMMA.16816.F32 R8, R24.reuse, R10, RZ ;  /* 0x0000000a1808723c */ /* 0x040fe800000018ff */
[----:B------:R-:W1:Y:S04]  /*74a0*/  LDSM.16.MT88.4 R148, [R0+0x9800] ;  /* 0x009800000094783b */ /* 0x000e680000004200 */
[C---:B--2---:R-:W-:Y:S01]  /*74b0*/  HMMA.16816.F32 R12, R24.reuse, R16, RZ ;  /* 0x00000010180c723c */ /* 0x044fe200000018ff */
[----:B------:R-:W2:Y:S05]  /*74c0*/  LDSM.16.MT88.4 R152, [R0+0xb800] ;  /* 0x00b800000098783b */ /* 0x000eaa0000004200 */
[----:B------:R-:W-:Y:S02]  /*74d0*/  LDSM.16.MT88.4 R156, [R0+0xbc00] ;  /* 0x00bc0000009c783b */ /* 0x000fe40000004200 */
[C---:B------:R-:W-:Y:S08]  /*74e0*/  HMMA.16816.F32 R16, R24.reuse, R18, RZ ;  /* 0x000000121810723c */ /* 0x040ff000000018ff */
[C---:B---3--:R-:W-:Y:S08]  /*74f0*/  HMMA.16816.F32 R20, R24.reuse, R28, RZ ;  /* 0x0000001c1814723c */ /* 0x048ff000000018ff */
[----:B------:R-:W-:Y:S01]  /*7500*/  HMMA.16816.F32 R24, R24, R30, RZ ;  /* 0x0000001e1818723c */ /* 0x000fe200000018ff */
[----:B------:R-:W3:Y:S07]  /*7510*/  LDSM.16.MT88.4 R28, [R0+0xd800] ;  /* 0x00d80000001c783b */ /* 0x000eee0000004200 */
[C---:B------:R-:W-:Y:S08]  /*7520*/  HMMA.16816.F32 R4, R32.reuse, R132, R4 ;  /* 0x000000842004723c */ /* 0x040ff00000001804 */
[C---:B------:R-:W-:Y:S01]  /*7530*/  HMMA.16816.F32 R8, R32.reuse, R134, R8 ;  /* 0x000000862008723c */ /* 0x040fe20000001808 */
[----:B------:R-:W-:Y:S07]  /*7540*/  LDSM.16.M88.4 R132, [R179] ;  /* 0x00000000b384783b */ /* 0x000fee0000000200 */
[C---:B------:R-:W-:Y:S08]  /*7550*/  HMMA.16816.F32 R12, R32.reuse, R136, R12 ;  /* 0x00000088200c723c */ /* 0x040ff0000000180c */
[C---:B------:R-:W-:Y:S01]  /*7560*/  HMMA.16816.F32 R16, R32.reuse, R138, R16 ;  /* 0x0000008a2010723c */ /* 0x040fe20000001810 */
[----:B------:R-:W3:Y:S07]  /*7570*/  LDSM.16.MT88.4 R136, [R0+0x9c00] ;  /* 0x009c00000088783b */ /* 0x000eee0000004200 */
[C---:B-1----:R-:W-:Y:S08]  /*7580*/  HMMA.16816.F32 R20, R32.reuse, R140, R20 ;  /* 0x0000008c2014723c */ /* 0x042ff00000001814 */
[----:B------:R-:W-:Y:S01]  /*7590*/  HMMA.16816.F32 R24, R32, R142, R24 ;  /* 0x0000008e2018723c */ /* 0x000fe20000001818 */
[----:B------:R-:W1:Y:S05]  /*75a0*/  LDSM.16.MT88.4 R32, [R0+0xdc00] ;  /* 0x00dc00000020783b */ /* 0x000e6a0000004200 */
[----:B------:R-:W-:Y:S02]  /*75b0*/  LDSM.16.M88.4 R140, [R177+0x2000] ;  /* 0x00200000b18c783b */ /* 0x000fe40000000200 */
[C---:B------:R-:W-:Y:S08]  /*75c0*/  HMMA.16816.F32 R4, R144.reuse, R148, R4 ;  /* 0x000000949004723c */ /* 0x040ff00000001804 */
[C---:B------:R-:W-:Y:S01]  /*75d0*/  HMMA.16816.F32 R8, R144.reuse, R150, R8 ;  /* 0x000000969008723c */ /* 0x040fe20000001808 */
[----:B------:R-:W1:Y:S07]  /*75e0*/  LDSM.16.MT88.4 R148, [R0+0xa000] ;  /* 0x00a000000094783b */ /* 0x000e6e0000004200 */
[C---:B--2---:R-:W-:Y:S08]  /*75f0*/  HMMA.16816.F32 R12, R144.reuse, R152, R12 ;  /* 0x00000098900c723c */ /* 0x044ff0000000180c */
[C---:B------:R-:W-:Y:S01]  /*7600*/  HMMA.16816.F32 R16, R144.reuse, R154, R16 ;  /* 0x0000009a9010723c */ /* 0x040fe20000001810 */
[----:B------:R-:W2:Y:S07]  /*7610*/  LDSM.16.MT88.4 R152, [R0+0xc000] ;  /* 0x00c000000098783b */ /* 0x000eae0000004200 */
[C---:B---3--:R-:W-:Y:S08]  /*7620*/  HMMA.16816.F32 R20, R144.reuse, R28, R20 ;  /* 0x0000001c9014723c */ /* 0x048ff00000001814 */
[----:B------:R-:W-:Y:S01]  /*7630*/  HMMA.16816.F32 R24, R144, R30, R24 ;  /* 0x0000001e9018723c */ /* 0x000fe20000001818 */
[----:B------:R-:W3:Y:S05]  /*7640*/  LDSM.16.MT88.4 R28, [R0+0xe000] ;  /* 0x00e00000001c783b */ /* 0x000eea0000004200 */
[----:B------:R-:W-:Y:S02]  /*7650*/  LDSM.16.MT88.4 R144, [R0+0xa400] ;  /* 0x00a400000090783b */ /* 0x000fe40000004200 */
[C---:B------:R-:W-:Y:S08]  /*7660*/  HMMA.16816.F32 R4, R132.reuse, R136, R4 ;  /* 0x000000888404723c */ /* 0x040ff00000001804 */
[C---:B------:R-:W-:Y:S01]  /*7670*/  HMMA.16816.F32 R8, R132.reuse, R138, R8 ;  /* 0x0000008a8408723c */ /* 0x040fe20000001808 */
[----:B------:R-:W2:Y:S07]  /*7680*/  LDSM.16.M88.4 R136, [R178+0x2000] ;  /* 0x00200000b288783b */ /* 0x000eae0000000200 */
        /* <DEDUP_REMOVED lines=16> */
[----:B------:R-:W-:Y:S02]  /*7790*/  LDSM.16.M88.4 R140, [R179+0x2000] ;  /* 0x00200000b38c783b */ /* 0x000fe40000000200 */
[C---:B------:R-:W-:Y:S08]  /*77a0*/  HMMA.16816.F32 R4, R136.reuse, R144, R4 ;  /* 0x000000908804723c */ /* 0x040ff00000001804 */
[C---:B------:R-:W-:Y:S01]  /*77b0*/  HMMA.16816.F32 R8, R136.reuse, R146, R8 ;  /* 0x000000928808723c */ /* 0x040fe20000001808 */
[----:B------:R-:W2:Y:S07]  /*77c0*/  LDSM.16.MT88.4 R144, [R0+0xac00] ;  /* 0x00ac00000090783b */ /* 0x000eae0000004200 */
[C---:B------:R-:W-:Y:S08]  /*77d0*/  HMMA.16816.F32 R12, R136.reuse, R156, R12 ;  /* 0x0000009c880c723c */ /* 0x040ff0000000180c */
[C---:B------:R-:W-:Y:S01]  /*77e0*/  HMMA.16816.F32 R16, R136.reuse, R158, R16 ;  /* 0x0000009e8810723c */ /* 0x040fe20000001810 */
[----:B------:R-:W3:Y:S07]  /*77f0*/  LDSM.16.MT88.4 R156, [R0+0xcc00] ;  /* 0x00cc0000009c783b */ /* 0x000eee0000004200 */
[C---:B-1----:R-:W-:Y:S08]  /*7800*/  HMMA.16816.F32 R20, R136.reuse, R32, R20 ;  /* 0x000000208814723c */ /* 0x042ff00000001814 */
[----:B------:R-:W-:Y:S01]  /*7810*/  HMMA.16816.F32 R24, R136, R34, R24 ;  /* 0x000000228818723c */ /* 0x000fe20000001818 */
[----:B------:R-:W1:Y:S07]  /*7820*/  LDSM.16.MT88.4 R32, [R0+0xec00] ;  /* 0x00ec00000020783b */ /* 0x000e6e0000004200 */
[C---:B------:R-:W-:Y:S08]  /*7830*/  HMMA.16816.F32 R4, R132.reuse, R148, R4 ;  /* 0x000000948404723c */ /* 0x040ff00000001804 */
[C---:B------:R-:W-:Y:S08]  /*7840*/  HMMA.16816.F32 R8, R132.reuse, R150, R8 ;  /* 0x000000968408723c */ /* 0x040ff00000001808 */
[C---:B--2---:R-:W-:Y:S08]  /*7850*/  HMMA.16816.F32 R12, R132.reuse, R152, R12 ;  /* 0x00000098840c723c */ /* 0x044ff0000000180c */
[C---:B------:R-:W-:Y:S08]  /*7860*/  HMMA.16816.F32 R16, R132.reuse, R154, R16 ;  /* 0x0000009a8410723c */ /* 0x040ff00000001810 */
[C---:B---3--:R-:W-:Y:S07]  /*7870*/  HMMA.16816.F32 R20, R132.reuse, R28, R20 ;  /* 0x0000001c8414723c */ /* 0x048fee0000001814 */
[----:B------:R-:W-:Y:S01]  /*7880*/  IMAD.MOV.U32 R28, RZ, RZ, R190 ;  /* 0x000000ffff1c7224 */ /* 0x000fe200078e00be */
[----:B------:R-:W-:Y:S04]  /*7890*/  HMMA.16816.F32 R24, R132, R30, R24 ;  /* 0x0000001e8418723c */ /* 0x000fe80000001818 */
[----:B------:R-:W-:Y:S03]  /*78a0*/  IMAD.MOV.U32 R29, RZ, RZ, R189 ;  /* 0x000000ffff1d7224 */ /* 0x000fe600078e00bd */
[----:B----4-:R-:W-:Y:S01]  /*78b0*/  @P0 IADD3 R30, P2, R165, UR8, RZ ;  /* 0x00000008a51e0c10 */ /* 0x010fe2000ff5e0ff */
[C---:B------:R-:W-:Y:S01]  /*78c0*/  HMMA.16816.F32 R4, R140.reuse, R144, R4 ;  /* 0x000000908c04723c */ /* 0x040fe20000001804 */
[----:B------:R-:W-:Y:S01]  /*78d0*/  IMAD.MOV.U32 R165, RZ, RZ, c[0x0][0x22c] ;  /* 0x00008b00ffa57624 */ /* 0x000fe200078e00ff */
[----:B------:R-:W-:Y:S03]  /*78e0*/  @UP3 UIADD3 UR8, UP1, UR8, -0x100, URZ ;  /* 0xffffff0008083890 */ /* 0x000fe6000ff3e03f */
[----:B------:R-:W-:Y:S01]  /*78f0*/  @P0 IADD3.X R31, R164, UR7, RZ, P2, !PT ;  /* 0x00000007a41f0c10 */ /* 0x000fe200097fe4ff */
[----:B------:R-:W-:Y:S01]  /*7900*/  IMAD R165, R165, c[0x0][0x1c0], RZ ;  /* 0x00007000a5a57a24 */ /* 0x000fe200078e02ff */
[----:B------:R-:W-:Y:S01]  /*7910*/  @UP3 UIADD3.X UR7, UR7, -0x1, URZ, UP1, !UPT ;  /* 0xffffffff07073890 */ /* 0x000fe20008ffe43f */
[C---:B------:R-:W-:Y:S01]  /*7920*/  HMMA.16816.F32 R8, R140.reuse, R146, R8 ;  /* 0x000000928c08723c */ /* 0x040fe20000001808 */
[----:B------:R-:W-:Y:S01]  /*7930*/  IMAD.MOV.U32 R164, RZ, RZ, c[0x0][0x22c] ;  /* 0x00008b00ffa47624 */ /* 0x000fe200078e00ff */
[----:B------:R2:W5:Y:S02]  /*7940*/  @P0 LDG.E R239, [R30.64] ;  /* 0x0000000c1eef0981 */ /* 0x000564000c1e1900 */
[----:B------:R-:W-:Y:S02]  /*7950*/  IMAD R165, R165, 0x38, RZ ;  /* 0x00000038a5a57824 */ /* 0x000fe400078e02ff */
[----:B------:R-:W-:Y:S01]  /*7960*/  IMAD R164, R164, c[0x0][0x1c0], RZ ;  /* 0x00007000a4a47a24 */ /* 0x000fe200078e02ff */
[----:B------:R2:W5:Y:S01]  /*7970*/  @P0 LDG.E R240, [R30.64+0x20] ;  /* 0x0000200c1ef00981 */ /* 0x000562000c1e1900 */
[C---:B------:R-:W-:Y:S04]  /*7980*/  HMMA.16816.F32 R12, R140.reuse, R156, R12 ;  /* 0x0000009c8c0c723c */ /* 0x040fe8000000180c */
[----:B------:R2:W5:Y:S01]  /*7990*/  @P0 LDG.E R237, [R30.64+0x80] ;  /* 0x0000800c1eed0981 */ /* 0x000562000c1e1900 */
[----:B------:R-:W-:Y:S03]  /*79a0*/  IMAD R164, R164, 0x18, RZ ;  /* 0x00000018a4a47824 */ /* 0x000fe600078e02ff */
[C---:B------:R-:W-:Y:S01]  /*79b0*/  HMMA.16816.F32 R16, R140.reuse, R158, R16 ;  /* 0x0000009e8c10723c */ /* 0x040fe20000001810 */
[----:B------:R2:W5:Y:S03]  /*79c0*/  @P0 LDG.E R238, [R30.64+0xa0] ;  /* 0x0000a00c1eee0981 */ /* 0x000566000c1e1900 */
[CC--:B------:R-:W-:Y:S02]  /*79d0*/  LEA R134, P0, R161.reuse, R28.reuse, 0x2 ;  /* 0x0000001ca1867211 */ /* 0x0c0fe400078010ff */
[----:B------:R3:W-:Y:S02]  /*79e0*/  RED.E.ADD.F32.FTZ.RN.STRONG.GPU [R28.64], R4 ;  /* 0x000000041c00798e */ /* 0x0007e4000c10e78c */
[C---:B-1----:R-:W-:Y:S04]  /*79f0*/  HMMA.16816.F32 R20, R140.reuse, R32, R20 ;  /* 0x000000208c14723c */ /* 0x042fe80000001814 */
[-C--:B------:R-:W-:Y:S03]  /*7a00*/  LEA.HI.X.SX32 R135, R161, R29.reuse, 0x2, P0 ;  /* 0x0000001da1877211 */ /* 0x080fe600000f16ff */
[CC--:B------:R-:W-:Y:S01]  /*7a10*/  LEA R32, P1, R241.reuse, R28.reuse, 0x2 ;  /* 0x0000001cf1207211 */ /* 0x0c0fe200078210ff */
[----:B------:R-:W-:Y:S01]  /*7a20*/  HMMA.16816.F32 R24, R140, R34, R24 ;  /* 0x000000228c18723c */ /* 0x000fe20000001818 */
[----:B------:R-:W-:Y:S03]  /*7a30*/  LDSM.16.MT88.4 R140, [R3+0x1c00] ;  /* 0x001c0000038c783b */ /* 0x000fe60000004200 */
[-C--:B------:R-:W-:Y:S02]  /*7a40*/  LEA.HI.X.SX32 R33, R241, R29.reuse, 0x2, P1 ;  /* 0x0000001df1217211 */ /* 0x080fe400008f16ff */
[CC--:B------:R-:W-:Y:S02]  /*7a50*/  LEA R132, P1, R164.reuse, R28.reuse, 0x2 ;  /* 0x0000001ca4847211 */ /* 0x0c0fe400078210ff */
[CC--:B------:R-:W-:Y:S01]  /*7a60*/  LEA R34, P0, R167.reuse, R28.reuse, 0x2 ;  /* 0x0000001ca7227211 */ /* 0x0c0fe200078010ff */
[----:B------:R1:W-:Y:S03]  /*7a70*/  RED.E.ADD.F32.FTZ.RN.STRONG.GPU [R32.64], R5 ;  /* 0x000000052000798e */ /* 0x0003e6000c10e78c */
[-C--:B------:R-:W-:Y:S01]  /*7a80*/  LEA.HI.X.SX32 R133, R164, R29.reuse, 0x2, P1 ;  /* 0x0000001da4857211 */ /* 0x080fe200008f16ff */
[----:B------:R-:W-:Y:S01]  /*7a90*/  IMAD.MOV.U32 R164, RZ, RZ, c[0x0][0x22c] ;  /* 0x00008b00ffa47624 */ /* 0x000fe200078e00ff */
[----:B------:R4:W-:Y:S01]  /*7aa0*/  RED.E.ADD.F32.FTZ.RN.STRONG.GPU [R134.64], R6 ;  /* 0x000000068600798e */ /* 0x0009e2000c10e78c */
[-C--:B------:R-:W-:Y:S02]  /*7ab0*/  LEA.HI.X.SX32 R35, R167, R29.reuse, 0x2, P0 ;  /* 0x0000001da7237211 */ /* 0x080fe400000f16ff */
[----:B------:R-:W-:Y:S01]  /*7ac0*/  IMAD R164, R164, c[0x0][0x1c0], RZ ;  /* 0x00007000a4a47a24 */ /* 0x000fe200078e02ff */
[-C--:B--2---:R-:W-:Y:S01]  /*7ad0*/  LEA R30, P2, R166, R28.reuse, 0x2 ;  /* 0x0000001ca61e7211 */ /* 0x084fe200078410ff */
[----:B------:R2:W-:Y:S02]  /*7ae0*/  RED.E.ADD.F32.FTZ.RN.STRONG.GPU [R132.64], R7 ;  /* 0x000000078400798e */ /* 0x0005e4000c10e78c */
[----:B------:R-:W-:Y:S01]  /*7af0*/  IMAD R164, R164, 0x30, RZ ;  /* 0x00000030a4a47824 */ /* 0x000fe200078e02ff */
[-C--:B------:R-:W-:Y:S02]  /*7b00*/  LEA.HI.X.SX32 R31, R166, R29.reuse, 0x2, P2 ;  /* 0x0000001da61f7211 */ /* 0x080fe400010f16ff */
[----:B------:R2:W-:Y:S02]  /*7b10*/  RED.E.ADD.F32.FTZ.RN.STRONG.GPU [R34.64], R8 ;  /* 0x000000082200798e */ /* 0x0005e4000c10e78c */
[CC--:B---3--:R-:W-:Y:S03]  /*7b20*/  LEA R4, P1, R164.reuse, R28.reuse, 0x2 ;  /* 0x0000001ca4047211 */ /* 0x0c8fe600078210ff */
[----:B------:R3:W-:Y:S01]  /*7b30*/  RED.E.ADD.F32.FTZ.RN.STRONG.GPU [R30.64], R9 ;  /* 0x000000091e00798e */ /* 0x0007e2000c10e78c */
[-C--:B-1----:R-:W-:Y:S01]  /*7b40*/  LEA.HI.X.SX32 R5, R164, R29.reuse, 0x2, P1 ;  /* 0x0000001da4057211 */ /* 0x082fe200008f16ff */
[----:B------:R-:W-:Y:S04]  /*7b50*/  IMAD.MOV.U32 R164, RZ, RZ, c[0x0][0x22c] ;  /* 0x00008b00ffa47624 */ /* 0x000fe800078e00ff */
[----:B------:R1:W-:Y:S01]  /*7b60*/  RED.E.ADD.F32.FTZ.RN.STRONG.GPU [R4.64], R10 ;  /* 0x0000000a0400798e */ /* 0x0003e2000c10e78c */
[CC--:B----4-:R-:W-:Y:S01]  /*7b70*/  LEA R6, P0, R165.reuse, R28.reuse, 0x2 ;  /* 0x0000001ca5067211 */ /* 0x0d0fe200078010ff */
[----:B------:R-:W-:Y:S03]  /*7b80*/  IMAD R164, R164, c[0x0][0x1c0], RZ ;  /* 0x00007000a4a47a24 */ /* 0x000fe600078e02ff */
[-C--:B--2---:R-:W-:Y:S01]  /*7b90*/  LEA.HI.X.SX32 R7, R165, R29.reuse, 0x2, P0 ;  /* 0x0000001da5077211 */ /* 0x084fe200000f16ff */
[----:B------:R-:W-:Y:S01]  /*7ba0*/  IMAD.SHL.U32 R164, R164, 0x10, RZ ;  /* 0x00000010a4a47824 */ /* 0x000fe200078e00ff */
[C---:B------:R-:W-:Y:S02]  /*7bb0*/  IADD3 R132, R161.reuse, 0x40, RZ ;  /* 0x00000040a1847810 */ /* 0x040fe40007ffe0ff */
[----:B------:R-:W-:Y:S01]  /*7bc0*/  IADD3 R133, R161, 0x40, RZ ;  /* 0x00000040a1857810 */ /* 0x000fe20007ffe0ff */
[----:B------:R2:W-:Y:S01]  /*7bd0*/  RED.E.ADD.F32.FTZ.RN.STRONG.GPU [R6.64], R11 ;  /* 0x0000000b0600798e */ /* 0x0005e2000c10e78c */
[C---:B------:R-:W-:Y:S01]  /*7be0*/  IADD3 R137, R164.reuse, 0x20, RZ ;  /* 0x00000020a4897810 */ /* 0x040fe20007ffe0ff */
[C---:B------:R-:W-:Y:S01]  /*7bf0*/  IMAD.IADD R132, R241.reuse, 0x1, R132 ;  /* 0x00000001f1847824 */ /* 0x040fe200078e0284 */
[C---:B------:R-:W-:Y:S02]  /*7c00*/  IADD3 R136, R164.reuse, 0x20, RZ ;  /* 0x00000020a4887810 */ /* 0x040fe40007ffe0ff */
[----:B------:R4:W-:Y:S01]  /*7c10*/  RED.E.ADD.F32.FTZ.RN.STRONG.GPU [R28.64+0x80], R12 ;  /* 0x0000800c1c00798e */ /* 0x0009e2000c10e78c */
[----:B------:R-:W-:Y:S02]  /*7c20*/  IADD3 R0, R164, 0x20, RZ ;  /* 0x00000020a4007810 */ /* 0x000fe40007ffe0ff */
[----:B------:R-:W-:Y:S01]  /*7c30*/  IMAD.IADD R136, R241, 0x1, R136 ;  /* 0x00000001f1887824 */ /* 0x000fe200078e0288 */
[-C--:B------:R-:W-:Y:S01]  /*7c40*/  LEA R8, P2, R247, R28.reuse, 0x2 ;  /* 0x0000001cf7087211 */ /* 0x080fe200078410ff */
[----:B------:R4:W-:Y:S01]  /*7c50*/  RED.E.ADD.F32.FTZ.RN.STRONG.GPU [R32.64+0x80], R13 ;  /* 0x0000800d2000798e */ /* 0x0009e2000c10e78c */
[C---:B------:R-:W-:Y:S02]  /*7c60*/  IMAD.IADD R0, R241.reuse, 0x1, R0 ;  /* 0x00000001f1007824 */ /* 0x040fe400078e0200 */
[CC--:B---3--:R-:W-:Y:S02]  /*7c70*/  LEA R30, P1, R136.reuse, R28.reuse, 0x2 ;  /* 0x0000001c881e7211 */ /* 0x0c8fe400078210ff */
[----:B------:R-:W-:Y:S01]  /*7c80*/  IMAD.IADD R0, R241, 0x1, R0 ;  /* 0x00000001f1007824 */ /* 0x000fe200078e0200 */
[-C--:B------:R-:W-:Y:S02]  /*7c90*/  LEA.HI.X.SX32 R9, R247, R29.reuse, 0x2, P2 ;  /* 0x0000001df7097211 */ /* 0x080fe400010f16ff */
[CC--:B-1----:R-:W-:Y:S02]  /*7ca0*/  LEA R4, P0, R137.reuse, R28.reuse, 0x2 ;  /* 0x0000001c89047211 */ /* 0x0c2fe400078010ff */
[-C--:B------:R-:W-:Y:S02]  /*7cb0*/  LEA.HI.X.SX32 R31, R136, R29.reuse, 0x2, P1 ;  /* 0x0000001d881f7211 */ /* 0x080fe400008f16ff */
[-C--:B------:R-:W-:Y:S02]  /*7cc0*/  LEA.HI.X.SX32 R5, R137, R29.reuse, 0x2, P0 ;  /* 0x0000001d89057211 */ /* 0x080fe400000f16ff */
[-C--:B------:R-:W-:Y:S01]  /*7cd0*/  LEA R10, P0, R0, R28.reuse, 0x2 ;  /* 0x0000001c000a7211 */ /* 0x080fe200078010ff */
[----:B------:R-:W-:Y:S01]  /*7ce0*/  LDSM.16.MT88.4 R136, [R2+0x18800] ;  /* 0x018800000288783b */ /* 0x000fe20000004200 */
[-C--:B--2---:R-:W-:Y:S02]  /*7cf0*/  LEA R6, P1, R246, R28.reuse, 0x2 ;  /* 0x0000001cf6067211 */ /* 0x084fe400078210ff */
[-C--:B------:R-:W-:Y:S02]  /*7d00*/  LEA.HI.X.SX32 R11, R0, R29.reuse, 0x2, P0 ;  /* 0x0000001d000b7211 */ /* 0x080fe400000f16ff */
[----:B------:R1:W-:Y:S01]  /*7d10*/  RED.E.ADD.F32.FTZ.RN.STRONG.GPU [R4.64], R14 ;  /* 0x0000000e0400798e */ /* 0x0003e2000c10e78c */
[-C--:B------:R-:W-:Y:S02]  /*7d20*/  LEA.HI.X.SX32 R7, R246, R29.reuse, 0x2, P1 ;  /* 0x0000001df6077211 */ /* 0x080fe400008f16ff */
[----:B------:R-:W-:Y:S02]  /*7d30*/  IADD3 R0, R161, 0x40, RZ ;  /* 0x00000040a1007810 */ /* 0x000fe40007ffe0ff */
[----:B------:R2:W-:Y:S01]  /*7d40*/  RED.E.ADD.F32.FTZ.RN.STRONG.GPU [R30.64], R15 ;  /* 0x0000000f1e00798e */ /* 0x0005e2000c10e78c */
[CC--:B----4-:R-:W-:Y:S02]  /*7d50*/  LEA R12, P4, R132.reuse, R28.reuse, 0x2 ;  /* 0x0000001c840c7211 */ /* 0x0d0fe400078810ff */
[C---:B------:R-:W-:Y:S02]  /*7d60*/  IMAD.IADD R0, R241.reuse, 0x1, R0 ;  /* 0x00000001f1007824 */ /* 0x040fe400078e0200 */
[----:B------:R3:W-:Y:S01]  /*7d70*/  RED.E.ADD.F32.FTZ.RN.STRONG.GPU [R10.64], R16 ;  /* 0x000000100a00798e */ /* 0x0007e2000c10e78c */
[-C--:B------:R-:W-:Y:S01]  /*7d80*/  LEA.HI.X.SX32 R13, R132, R29.reuse, 0x2, P4 ;  /* 0x0000001d840d7211 */ /* 0x080fe200020f16ff */
[----:B------:R-:W-:Y:S03]  /*7d90*/  IMAD.IADD R0, R241, 0x1, R0 ;  /* 0x00000001f1007824 */ /* 0x000fe600078e0200 */
[----:B------:R4:W-:Y:S05]  /*7da0*/  RED.E.ADD.F32.FTZ.RN.STRONG.GPU [R8.64], R17 ;  /* 0x000000110800798e */ /* 0x0009ea000c10e78c */
[----:B------:R4:W-:Y:S01]  /*7db0*/  RED.E.ADD.F32.FTZ.RN.STRONG.GPU [R6.64], R18 ;  /* 0x000000120600798e */ /* 0x0009e2000c10e78c */
[-C--:B-1----:R-:W-:Y:S02]  /*7dc0*/  LEA R4, P0, R249, R28.reuse, 0x2 ;  /* 0x0000001cf9047211 */ /* 0x082fe400078010ff */
[-C--:B------:R-:W-:Y:S02]  /*7dd0*/  LEA R14, P5, R133, R28.reuse, 0x2 ;  /* 0x0000001c850e7211 */ /* 0x080fe400078a10ff */
[-C--:B------:R-:W-:Y:S02]  /*7de0*/  LEA.HI.X.SX32 R5, R249, R29.reuse, 0x2, P0 ;  /* 0x0000001df9057211 */ /* 0x080fe400000f16ff */
[-C--:B--2---:R-:W-:Y:S02]  /*7df0*/  LEA.HI.X.SX32 R15, R133, R29.reuse, 0x2, P5 ;  /* 0x0000001d850f7211 */ /* 0x084fe400028f16ff */
[----:B------:R-:W-:Y:S01]  /*7e00*/  LDSM.16.MT88.4 R132, [R2+0x17800] ;  /* 0x017800000284783b */ /* 0x000fe20000004200 */
[CC--:B---3--:R-:W-:Y:S04]  /*7e10*/  LEA R10, P3, R0.reuse, R28.reuse, 0x2 ;  /* 0x0000001c000a7211 */ /* 0x0c8fe800078610ff */
[----:B------:R1:W-:Y:S01]  /*7e20*/  RED.E.ADD.F32.FTZ.RN.STRONG.GPU [R4.64], R19 ;  /* 0x000000130400798e */ /* 0x0003e2000c10e78c */
[-C--:B------:R-:W-:Y:S02]  /*7e30*/  LEA.HI.X.SX32 R11, R0, R29.reuse, 0x2, P3 ;  /* 0x0000001d000b7211 */ /* 0x080fe400018f16ff */
[-C--:B----4-:R-:W-:Y:S02]  /*7e40*/  LEA R8, P2, R245, R28.reuse, 0x2 ;  /* 0x0000001cf5087211 */ /* 0x090fe400078410ff */
[----:B------:R-:W-:Y:S01]  /*7e50*/  RED.E.ADD.F32.FTZ.RN.STRONG.GPU [R28.64+0x100], R20 ;  /* 0x000100141c00798e */ /* 0x000fe2000c10e78c */
[----:B------:R-:W-:Y:S02]  /*7e60*/  IADD3 R0, R3, -0x3000, RZ ;  /* 0xffffd00003007810 */ /* 0x000fe40007ffe0ff */
[-C--:B------:R-:W-:Y:S02]  /*7e70*/  LEA.HI.X.SX32 R9, R245, R29.reuse, 0x2, P2 ;  /* 0x0000001df5097211 */ /* 0x080fe400010f16ff */
[----:B------:R-:W-:Y:S01]  /*7e80*/  RED.E.ADD.F32.FTZ.RN.STRONG.GPU [R32.64+0x100], R21 ;  /* 0x000100152000798e */ /* 0x000fe2000c10e78c */
[CC--:B------:R-:W-:Y:S04]  /*7e90*/  LEA R6, P1, R244.reuse, R28.reuse, 0x2 ;  /* 0x0000001cf4067211 */ /* 0x0c0fe800078210ff */
[----:B------:R-:W-:Y:S01]  /*7ea0*/  RED.E.ADD.F32.FTZ.RN.STRONG.GPU [R14.64], R22 ;  /* 0x000000160e00798e */ /* 0x000fe2000c10e78c */
[-C--:B------:R-:W-:Y:S02]  /*7eb0*/  LEA.HI.X.SX32 R7, R244, R29.reuse, 0x2, P1 ;  /* 0x0000001df4077211 */ /* 0x080fe400008f16ff */
[----:B------:R-:W-:Y:S01]  /*7ec0*/  PLOP3.LUT P1, PT, PT, PT, UP0, 0x80, 0x0 ;  /* 0x000000000000781c */ /* 0x000fe20003f2f008 */
[----:B------:R-:W-:Y:S01]  /*7ed0*/  @UP3 UIADD3 UR10, UP0, UR10, -0x100, URZ ;  /* 0xffffff000a0a3890 */ /* 0x000fe2000ff1e03f */
[----:B------:R-:W-:Y:S03]  /*7ee0*/  RED.E.ADD.F32.FTZ.RN.STRONG.GPU [R12.64], R23 ;  /* 0x000000170c00798e */ /* 0x000fe6000c10e78c */
[----:B------:R-:W-:Y:S02]  /*7ef0*/  @UP3 UIADD3.X UR9, UR9, -0x1, URZ, UP0, !UPT ;  /* 0xffffffff09093890 */ /* 0x000fe400087fe43f */
[----:B------:R-:W-:Y:S01]  /*7f00*/  RED.E.ADD.F32.FTZ.RN.STRONG.GPU [R10.64], R24 ;  /* 0x000000180a00798e */ /* 0x000fe2000c10e78c */
[C---:B-1----:R-:W-:Y:S04]  /*7f10*/  LEA R4, P0, R248.reuse, R28, 0x2 ;  /* 0x0000001cf8047211 */ /* 0x042fe800078010ff */
[----:B------:R-:W-:Y:S01]  /*7f20*/  RED.E.ADD.F32.FTZ.RN.STRONG.GPU [R8.64], R25 ;  /* 0x000000190800798e */ /* 0x000fe2000c10e78c */
[----:B------:R-:W-:Y:S02]  /*7f30*/  LEA.HI.X.SX32 R5, R248, R29, 0x2, P0 ;  /* 0x0000001df8057211 */ /* 0x000fe400000f16ff */
[----:B------:R-:W-:Y:S02]  /*7f40*/  PLOP3.LUT P0, PT, PT, PT, UP2, 0x80, 0x0 ;  /* 0x000000000000781c */ /* 0x000fe40003f0f028 */
[----:B------:R-:W-:Y:S01]  /*7f50*/  RED.E.ADD.F32.FTZ.RN.STRONG.GPU [R6.64], R26 ;  /* 0x0000001a0600798e */ /* 0x000fe2000c10e78c */
[----:B------:R-:W-:Y:S04]  /*7f60*/  @P1 IADD3 R0, R3, 0x3000, RZ ;  /* 0x0000300003001810 */ /* 0x000fe80007ffe0ff */
[----:B------:R-:W-:Y:S05]  /*7f70*/  LDSM.16.MT88.4 R8, [R3] ;  /* 0x000000000308783b */ /* 0x000fea0000004200 */
[----:B------:R-:W-:Y:S05]  /*7f80*/  RED.E.ADD.F32.FTZ.RN.STRONG.GPU [R4.64], R27 ;  /* 0x0000001b0400798e */ /* 0x000fea000c10e78c */
[----:B------:R-:W1:Y:S05]  /*7f90*/  LDSM.16.MT88.4 R4, [R2+0x15000] ;  /* 0x015000000204783b */ /* 0x000e6a0000004200 */
[----:B------:R-:W2:Y:S05]  /*7fa0*/  LDSM.16.MT88.4 R12, [R2+0x17000] ;  /* 0x01700000020c783b */ /* 0x000eaa0000004200 */
[----:B------:R-:W3:Y:S05]  /*7fb0*/  LDSM.16.MT88.4 R16, [R3+0x1000] ;  /* 0x001000000310783b */ /* 0x000eea0000004200 */
[----:B------:R-:W4:Y:S05]  /*7fc0*/  LDSM.16.MT88.4 R28, [R3+0x2000] ;  /* 0x00200000031c783b */ /* 0x000f2a0000004200 */
[----:B------:R-:W-:Y:S05]  /*7fd0*/  LDSM.16.MT88.4 R32, [R2+0x15800] ;  /* 0x015800000220783b */ /* 0x000fea0000004200 */
[----:B------:R-:W3:Y:S05]  /*7fe0*/  LDSM.16.MT88.4 R20, [R3+0x400] ;  /* 0x000400000314783b */ /* 0x000eea0000004200 */
        /* <DEDUP_REMOVED lines=16> */
[----:B------:R-:W2:Y:S05]  /*80f0*/  LDSM.16.MT88.4 R4, [R2+0x16000] ;  /* 0x016000000204783b */ /* 0x000eaa0000004200 */
[----:B------:R-:W3:Y:S02]  /*8100*/  LDSM.16.MT88.4 R28, [R3+0x1800] ;  /* 0x00180000031c783b */ /* 0x000ee40000004200 */
        /* <DEDUP_REMOVED lines=68> */
[----:B------:R1:W-:Y:S01]  /*8550*/  STS [R250], R25 ;  /* 0x00000019fa007388 */ /* 0x0003e20000000800 */
[----:B------:R-:W-:Y:S01]  /*8560*/  FMUL.FTZ R19, R93, c[0x0][0x2e0] ;  /* 0x0000b8005d137a20 */ /* 0x000fe20000410000 */
[----:B------:R-:W-:Y:S01]  /*8570*/  F2FP.PACK_AB R22, R22, R90 ;  /* 0x0000005a1616723e */ /* 0x000fe200000000ff */
[----:B------:R-:W-:Y:S01]  /*8580*/  FMUL.FTZ R94, R94, c[0x0][0x2e0] ;  /* 0x0000b8005e5e7a20 */ /* 0x000fe20000410000 */
[----:B------:R1:W-:Y:S01]  /*8590*/  STS [R250+0x200], R24 ;  /* 0x00020018fa007388 */ /* 0x0003e20000000800 */
        /* <DEDUP_REMOVED lines=66> */
[----:B------:R-:W-:Y:S01]  /*89c0*/  UISETP.NE.AND UP0, UPT, UR26, -0x1, UPT ;  /* 0xffffffff1a00788c */ /* 0x000fe2000bf05270 */
[----:B------:R1:W-:Y:S01]  /*89d0*/  STS [R251+0x4000], R5 ;  /* 0x00400005fb007388 */ /* 0x0003e20000000800 */
[----:B------:R-:W-:Y:S01]  /*89e0*/  F2FP.PACK_AB R46, R47, R46 ;  /* 0x0000002e2f2e723e */ /* 0x000fe200000000ff */
[----:B------:R-:W-:Y:S01]  /*89f0*/  ULDC.64 UR8, c[0x0][0x3a0] ;  /* 0x0000e80000087ab9 */ /* 0x000fe20000000a00 */
[----:B------:R-:W-:Y:S01]  /*8a00*/  F2FP.PACK_AB R0, R0, R126 ;  /* 0x0000007e0000723e */ /* 0x000fe200000000ff */
[----:B------:R1:W-:Y:S01]  /*8a10*/  STS [R251+0x4200], R4 ;  /* 0x00420004fb007388 */ /* 0x0003e20000000800 */
[----:B------:R-:W-:-:S02]  /*8a20*/  F2FP.PACK_AB R52, R53, R52 ;  /* 0x000000343534723e */ /* 0x000fc400000000ff */
[----:B------:R-:W-:Y:S01]  /*8a30*/  F2FP.PACK_AB R54, R55, R54 ;  /* 0x000000363736723e */ /* 0x000fe200000000ff */
[----:B------:R1:W-:Y:S01]  /*8a40*/  STS [R250+0x5000], R7 ;  /* 0x00500007fa007388 */ /* 0x0003e20000000800 */
[----:B------:R-:W-:Y:S01]  /*8a50*/  F2FP.PACK_AB R64, R65, R64 ;  /* 0x000000404140723e */ /* 0x000fe200000000ff */
[----:B------:R-:W-:Y:S01]  /*8a60*/  @UP0 UIADD3 UR6, UR19, UR26, URZ ;  /* 0x0000001a13060290 */ /* 0x000fe2000fffe03f */
[----:B------:R-:W-:Y:S01]  /*8a70*/  F2FP.PACK_AB R66, R67, R66 ;  /* 0x000000424342723e */ /* 0x000fe200000000ff */
[----:B------:R1:W-:Y:S01]  /*8a80*/  STS [R250+0x5200], R6 ;  /* 0x00520006fa007388 */ /* 0x0003e20000000800 */
[----:B------:R-:W-:Y:S01]  /*8a90*/  F2FP.PACK_AB R56, R57, R56 ;  /* 0x000000383938723e */ /* 0x000fe200000000ff */
[----:B------:R-:W-:Y:S01]  /*8aa0*/  @UP0 UIMAD.WIDE.U32 UR4, UR6, UR8, URZ ;  /* 0x00000008060402a5 */ /* 0x000fe2000f8e003f */
[----:B------:R-:W-:Y:S01]  /*8ab0*/  F2FP.PACK_AB R58, R59, R58 ;  /* 0x0000003a3b3a723e */ /* 0x000fe200000000ff */
[----:B------:R1:W-:Y:S01]  /*8ac0*/  STS [R251+0x5000], R3 ;  /* 0x00500003fb007388 */ /* 0x0003e20000000800 */
[----:B------:R-:W-:Y:S01]  /*8ad0*/  F2FP.PACK_AB R60, R61, R60 ;  /* 0x0000003c3d3c723e */ /* 0x000fe200000000ff */
[----:B------:R-:W-:Y:S01]  /*8ae0*/  @UP0 UIMAD UR15, UR6, UR9, UR5 ;  /* 0x00000009060f02a4 */ /* 0x000fe2000f8e0205 */
[----:B------:R-:W-:Y:S01]  /*8af0*/  F2FP.PACK_AB R62, R63, R62 ;  /* 0x0000003e3f3e723e */ /* 0x000fe200000000ff */
[----:B------:R1:W-:Y:S01]  /*8b00*/  STS [R251+0x5200], R0 ;  /* 0x00520000fb007388 */ /* 0x0003e20000000800 */
[----:B------:R-:W-:Y:S01]  /*8b10*/  F2FP.PACK_AB R68, R69, R68 ;  /* 0x000000444544723e */ /* 0x000fe200000000ff */
[----:B------:R-:W-:Y:S01]  /*8b20*/  @UP0 UMOV UR11, UR4 ;  /* 0x00000004000b0c82 */ /* 0x000fe20008000000 */
[----:B------:R-:W-:Y:S01]  /*8b30*/  F2FP.PACK_AB R70, R71, R70 ;  /* 0x000000464746723e */ /* 0x000fe200000000ff */
[----:B------:R1:W-:Y:S01]  /*8b40*/  STS [R250+0x6000], R36 ;  /* 0x00600024fa007388 */ /* 0x0003e20000000800 */
[----:B------:R-:W-:-:S02]  /*8b50*/  F2FP.PACK_AB R80, R81, R80 ;  /* 0x000000505150723e */ /* 0x000fc400000000ff */
[----:B------:R-:W-:Y:S01]  /*8b60*/  F2FP.PACK_AB R82, R83, R82 ;  /* 0x000000525352723e */ /* 0x000fe200000000ff */
[----:B------:R1:W-:Y:S01]  /*8b70*/  STS [R250+0x6200], R38 ;  /* 0x00620026fa007388 */ /* 0x0003e20000000800 */
[----:B------:R-:W-:Y:S02]  /*8b80*/  F2FP.PACK_AB R72, R73, R72 ;  /* 0x000000484948723e */ /* 0x000fe400000000ff */
[----:B------:R-:W-:Y:S01]  /*8b90*/  F2FP.PACK_AB R74, R75, R74 ;  /* 0x0000004a4b4a723e */ /* 0x000fe200000000ff */
[----:B------:R1:W-:Y:S01]  /*8ba0*/  STS [R251+0x6000], R48 ;  /* 0x00600030fb007388 */ /* 0x0003e20000000800 */
[----:B------:R-:W-:Y:S02]  /*8bb0*/  F2FP.PACK_AB R76, R77, R76 ;  /* 0x0000004c4d4c723e */ /* 0x000fe400000000ff */
[----:B------:R-:W-:Y:S01]  /*8bc0*/  F2FP.PACK_AB R78, R79, R78 ;  /* 0x0000004e4f4e723e */ /* 0x000fe200000000ff */
[----:B------:R1:W-:Y:S01]  /*8bd0*/  STS [R251+0x6200], R50 ;  /* 0x00620032fb007388 */ /* 0x0003e20000000800 */
[----:B------:R-:W-:-:S03]  /*8be0*/  PLOP3.LUT P0, PT, PT, PT, UP0, 0x80, 0x0 ;  /* 0x000000000000781c */ /* 0x000fc60003f0f008 */
        /* <DEDUP_REMOVED lines=33> */
.L_x_473:
        /* <DEDUP_REMOVED lines=18> */
.L_x_474:
[----:B------:R-:W-:Y:S01]  /*8f20*/  BAR.SYNC.DEFER_BLOCKING 0x0 ;  /* 0x0000000000007b1d */ /* 0x000fe20000010000 */
[----:B------:R-:W-:Y:S01]  /*8f30*/  USHF.L.U32 UR4, UR18, 0x7, URZ ;  /* 0x0000000712047899 */ /* 0x000fe2000800063f */
[--C-:B-1----:R-:W-:Y:S01]  /*8f40*/  SHF.R.S32.HI R7, RZ, 0x1f, R222.reuse ;  /* 0x0000001fff077819 */ /* 0x102fe200000114de */
[----:B------:R-:W-:Y:S02]  /*8f50*/  IMAD.MOV.U32 R6, RZ, RZ, R222 ;  /* 0x000000ffff067224 */ /* 0x000fe400078e00de */
[----:B------:R-:W-:Y:S01]  /*8f60*/  USHF.R.S32.HI UR8, URZ, 0x1f, UR4 ;  /* 0x0000001f3f087899 */ /* 0x000fe20008011404 */
[----:B------:R-:W1:Y:S01]  /*8f70*/  S2R R8, SR_TID.X ;  /* 0x0000000000087919 */ /* 0x000e620000002100 */
[----:B------:R-:W-:Y:S01]  /*8f80*/  ULDC.64 UR6, c[0x0][0x3a0] ;  /* 0x0000e80000067ab9 */ /* 0x000fe20000000a00 */
[----:B------:R-:W-:Y:S01]  /*8f90*/  IMAD.U32 R21, RZ, RZ, UR4 ;  /* 0x00000004ff157e24 */ /* 0x000fe2000f8e00ff */
[----:B------:R-:W-:Y:S01]  /*8fa0*/  UIMAD UR5, UR8, UR6, URZ ;  /* 0x00000006080572a4 */ /* 0x000fe2000f8e023f */
[----:B------:R-:W-:Y:S02]  /*8fb0*/  BSSY B0, `(.L_x_475) ;  /* 0x000002d000007945 */ /* 0x000fe40003800000 */
[----:B------:R-:W-:Y:S01]  /*8fc0*/  IMAD.WIDE.U32 R4, R21, c[0x0][0x3a0], R6 ;  /* 0x0000e80015047a25 */ /* 0x000fe200078e0006 */
[----:B------:R-:W-:-:S03]  /*8fd0*/  UIMAD UR5, UR4, UR7, UR5 ;  /* 0x00000007040572a4 */ /* 0x000fc6000f8e0205 */
[----:B------:R-:W-:Y:S01]  /*8fe0*/  ULDC.64 UR6, c[0x0][0x3b8] ;  /* 0x0000ee0000067ab9 */ /* 0x000fe20000000a00 */
[----:B------:R-:W-:Y:S01]  /*8ff0*/  IADD3 R4, P0, R4, UR11, RZ ;  /* 0x0000000b04047c10 */ /* 0x000fe2000ff1e0ff */
[----:B------:R-:W-:Y:S01]  /*9000*/  UIMAD UR6, UR58, UR6, URZ ;  /* 0x000000063a0672a4 */ /* 0x000fe2000f8e023f */
[----:B------:R-:W-:Y:S01]  /*9010*/  IMAD.U32 R3, RZ, RZ, UR5 ;  /* 0x00000005ff037e24 */ /* 0x000fe2000f8e00ff */
[----:B------:R-:W-:Y:S02]  /*9020*/  UIMAD UR5, UR18, -0x80, UR14 ;  /* 0xffffff80120578a4 */ /* 0x000fe4000f8e020e */
[----:B------:R-:W-:Y:S01]  /*9030*/  UIMAD UR6, UR35, UR7, UR6 ;  /* 0x00000007230672a4 */ /* 0x000fe2000f8e0206 */
[----:B------:R2:W3:Y:S01]  /*9040*/  LDS.128 R32, [R160+0xa000] ;  /* 0x00a00000a0207984 */ /* 0x0004e20000000c00 */
[----:B------:R-:W-:-:S03]  /*9050*/  IADD3.X R5, R5, UR15, R3, P0, !PT ;  /* 0x0000000f05057c10 */ /* 0x000fc600087fe403 */
[----:B------:R2:W4:Y:S01]  /*9060*/  LDS.128 R28, [R160+0xc000] ;  /* 0x00c00000a01c7984 */ /* 0x0005220000000c00 */
[----:B-1----:R-:W-:-:S03]  /*9070*/  SHF.R.S32.HI R0, RZ, 0x1f, R8 ;  /* 0x0000001fff007819 */ /* 0x002fc60000011408 */
[----:B------:R2:W1:Y:S01]  /*9080*/  LDS.128 R24, [R160+0xe000] ;  /* 0x00e00000a0187984 */ /* 0x0004620000000c00 */
[----:B------:R-:W-:Y:S01]  /*9090*/  LEA.HI R0, R0, R8, RZ, 0x2 ;  /* 0x0000000800007211 */ /* 0x000fe200078f10ff */
[----:B------:R-:W-:Y:S02]  /*90a0*/  IMAD.U32 R8, RZ, RZ, UR35 ;  /* 0x00000023ff087e24 */ /* 0x000fe4000f8e00ff */
[----:B------:R2:W1:Y:S01]  /*90b0*/  LDS.128 R44, [R160+0xf000] ;  /* 0x00f00000a02c7984 */ /* 0x0004620000000c00 */
[----:B------:R-:W-:Y:S01]  /*90c0*/  SHF.R.S32.HI R0, RZ, 0x2, R0 ;  /* 0x00000002ff007819 */ /* 0x000fe20000011400 */
[----:B------:R-:W-:Y:S02]  /*90d0*/  IMAD.WIDE.U32 R8, R8, c[0x0][0x3b8], R4 ;  /* 0x0000ee0008087a25 */ /* 0x000fe400078e0004 */
[----:B------:R2:W1:Y:S01]  /*90e0*/  LDS.128 R56, [R160+0x10000] ;  /* 0x01000000a0387984 */ /* 0x0004620000000c00 */
[----:B------:R-:W-:-:S03]  /*90f0*/  ISETP.GE.AND P4, PT, R0, UR5, PT ;  /* 0x0000000500007c0c */ /* 0x000fc6000bf86270 */
[----:B------:R2:W1:Y:S01]  /*9100*/  LDS.128 R40, [R160+0x11000] ;  /* 0x01100000a0287984 */ /* 0x0004620000000c00 */
[----:B------:R-:W-:Y:S02]  /*9110*/  IADD3 R20, R9, UR6, RZ ;  /* 0x0000000609147c10 */ /* 0x000fe4000fffe0ff */
[----:B------:R-:W-:Y:S01]  /*9120*/  SHF.R.S32.HI R22, RZ, 0x1f, R0 ;  /* 0x0000001fff167819 */ /* 0x000fe20000011400 */
        /* <DEDUP_REMOVED lines=21> */
.L_x_476:
[----:B------:R-:W-:Y:S05]  /*9280*/  BSYNC B0 ;  /* 0x0000000000007941 */ /* 0x000fea0003800000 */
.L_x_475:
[----:B------:R-:W-:Y:S01]  /*9290*/  IADD3 R3, R0, 0x40, RZ ;  /* 0x0000004000037810 */ /* 0x000fe20007ffe0ff */
[----:B------:R-:W-:Y:S03]  /*92a0*/  BSSY B0, `(.L_x_477) ;  /* 0x0000013000007945 */ /* 0x000fe60003800000 */
[----:B------:R-:W-:-:S13]  /*92b0*/  ISETP.GE.AND P3, PT, R3, UR5, PT ;  /* 0x0000000503007c0c */ /* 0x000fda000bf66270 */
        /* <DEDUP_REMOVED lines=17> */
.L_x_478:
[----:B------:R-:W-:Y:S05]  /*93d0*/  BSYNC B0 ;  /* 0x0000000000007941 */ /* 0x000fea0003800000 */
.L_x_477:
        /* <DEDUP_REMOVED lines=15> */
[----:B---3--:R-:W-:Y:S01]  /*94d0*/  MOV R5, R3 ;  /* 0x0000000300057202 */ /* 0x008fe20000000f00 */
        /* <DEDUP_REMOVED lines=13> */
.L_x_480:
[----:B------:R-:W-:Y:S05]  /*95b0*/  BSYNC B0 ;  /* 0x0000000000007941 */ /* 0x000fea0003800000 */
.L_x_479:
        /* <DEDUP_REMOVED lines=16> */
.L_x_456:
[----:B------:R-:W-:Y:S05]  /*96c0*/  BSYNC B1 ;  /* 0x0000000000017941 */ /* 0x000fea0003800000 */
.L_x_442:
        /* <DEDUP_REMOVED lines=11> */
.L_x_481:
[----:B------:R-:W-:Y:S05]  /*9780*/  EXIT ;  /* 0x000000000000794d */ /* 0x000fea0003800000 */
.L_x_483:
        /* <DEDUP_REMOVED lines=15> */
.L_x_681:


//--------------------- .text._ZN5flash44flash_bwd_dq_dk_dv_loop_seqk_parallel_kernelI23Flash_bwd_kernel_traitsILi96ELi64ELi128ELi8ELi2ELi4ELi4ELb0ELb0EN7cutlass6half_tE19Flash_kernel_traitsILi96ELi64ELi128ELi8ES3_EELb1ELb1ELb0ELb0ELb1ELb1ELb0EEEvNS_16Flash_bwd_paramsE --------------------------
	.section	.text._ZN5flash44flash_bwd_dq_dk_dv_loop_seqk_parallel_kernelI23Flash_bwd_kernel_traitsILi96ELi64ELi128ELi8ELi2ELi4ELi4ELb0ELb0EN7cutlass6half_tE19Flash_kernel_traitsILi96ELi64ELi128ELi8ES3_EELb1ELb1ELb0ELb0ELb1ELb1ELb0EEEvNS_16Flash_bwd_paramsE,"ax",@progbits
	.sectioninfo	@"SHI_REGISTERS=255"
	.align	128
        .global         _ZN5flash44flash_bwd_dq_dk_dv_loop_seqk_parallel_kernelI23Flash_bwd_kernel_traitsILi96ELi64ELi128ELi8ELi2ELi4ELi4ELb0ELb0EN7cutlass6half_tE19Flash_kernel_traitsILi96ELi64ELi128ELi8ES3_EELb1ELb1ELb0ELb0ELb1ELb1ELb0EEEvNS_16Flash_bwd_paramsE
        .type           _ZN5flash44flash_bwd_dq_dk_dv_loop_seqk_parallel_kernelI23Flash_bwd_kernel_traitsILi96ELi64ELi128ELi8ELi2ELi4ELi4ELb0ELb0EN7cutlass6half_tE19Flash_kernel_traitsILi96ELi64ELi128ELi8ES3_EELb1ELb1ELb0ELb0ELb1ELb1ELb0EEEvNS_16Flash_bwd_paramsE,@function
        .size           _ZN5flash44flash_bwd_dq_dk_dv_loop_seqk_parallel_kernelI23Flash_bwd_kernel_traitsILi96ELi64ELi128ELi8ELi2ELi4ELi4ELb0ELb0EN7cutlass6half_tE19Flash_kernel_traitsILi96ELi64ELi128ELi8ES3_EELb1ELb1ELb0ELb0ELb1ELb1ELb0EEEvNS_16Flash_bwd_paramsE,(.L_x_682 - _ZN5flash44flash_bwd_dq_dk_dv_loop_seqk_parallel_kernelI23Flash_bwd_kernel_traitsILi96ELi64ELi128ELi8ELi2ELi4ELi4ELb0ELb0EN7cutlass6half_tE19Flash_kernel_traitsILi96ELi64ELi128ELi8ES3_EELb1ELb1ELb0ELb0ELb1ELb1ELb0EEEvNS_16Flash_bwd_paramsE)
        .other          _ZN5flash44flash_bwd_dq_dk_dv_loop_seqk_parallel_kernelI23Flash_bwd_kernel_traitsILi96ELi64ELi128ELi8ELi2ELi4ELi4ELb0ELb0EN7cutlass6half_tE19Flash_kernel_traitsILi96ELi64ELi128ELi8ES3_EELb1ELb1ELb0ELb0ELb1ELb1ELb0EEEvNS_16Flash_bwd_paramsE,@"STO_CUDA_ENTRY STV_DEFAULT"
_ZN5flash44flash_bwd_dq_dk_dv_loop_seqk_parallel_kernelI23Flash_bwd_kernel_traitsILi96ELi64ELi128ELi8ELi2ELi4ELi4ELb0ELb0EN7cutlass6half_tE19Flash_kernel_traitsILi96ELi64ELi128ELi8ES3_EELb1ELb1ELb0ELb0ELb1ELb1ELb0EEEvNS_16Flash_bwd_paramsE:
.text._ZN5flash44flash_bwd_dq_dk_dv_loop_seqk_parallel_kernelI23Flash_bwd_kernel_traitsILi96ELi64ELi128ELi8ELi2ELi4ELi4ELb0ELb0EN7cutlass6half_tE19Flash_kernel_traitsILi96ELi64ELi128ELi8ES3_EELb1ELb1ELb0ELb0ELb1ELb1ELb0EEEvNS_16Flash_bwd_paramsE:
        /* <DEDUP_REMOVED lines=17> */
[----:B------:R-:W-:Y:S02]  /*0110*/  USHF.R.S32.HI UR5, URZ, 0x1f, UR4 ;  /* 0x0000001f3f057899 */ /* 0x000fe40008011404 */
[----:B------:R-:W-:-:S02]  /*0120*/  USHF.L.U32 UR9, UR10, 0x6, URZ ;  /* 0x000000060a097899 */ /* 0x000fc4000800063f */
[----:B------:R-:W-:Y:S02]  /*0130*/  UIMAD.WIDE.U32 UR14, UR4, UR6, URZ ;  /* 0x00000006040e72a5 */ /* 0x000fe4000f8e003f */
[----:B------:R-:W-:Y:S02]  /*0140*/  UIMAD UR6, UR5, UR6, URZ ;  /* 0x00000006050672a4 */ /* 0x000fe4000f8e023f */
[----:B------:R-:W-:Y:S02]  /*0150*/  USHF.R.S32.HI UR7, URZ, 0x1f, UR9 ;  /* 0x0000001f3f077899 */ /* 0x000fe40008011409 */
[----:B------:R-:W-:Y:S01]  /*0160*/  ULDC.64 UR16, c[0x0][0x118] ;  /* 0x0000460000107ab9 */ /* 0x000fe20000000a00 */
        /* <DEDUP_REMOVED lines=12> */
[----:B------:R-:W-:Y:S02]  /*0230*/  LOP3.LUT R7, R18, 0xfffffff8, RZ, 0xc0, !PT ;  /* 0xfffffff812077812 */ /* 0x000fe400078ec0ff */
[----:B------:R-:W-:-:S02]  /*0240*/  LOP3.LUT R4, R4, 0xfffffffe, RZ, 0xc0, !PT ;  /* 0xfffffffe04047812 */ /* 0x000fc400078ec0ff */
        /* <DEDUP_REMOVED lines=8> */
[----:B------:R-:W-:Y:S02]  /*02d0*/  SHF.R.S32.HI R4, RZ, 0x1f, R2 ;  /* 0x0000001fff047819 */ /* 0x000fe40000011402 */
[----:B------:R-:W-:Y:S01]  /*02e0*/  LEA.HI R8, R5, R248, RZ, 0x1 ;  /* 0x000000f805087211 */ /* 0x000fe200078f08ff */
[----:B------:R-:W-:Y:S01]  /*02f0*/  IMAD.SHL.U32 R250, R19, 0x8, RZ ;  /* 0x0000000813fa7824 */ /* 0x000fe200078e00ff */
[----:B------:R-:W-:-:S02]  /*0300*/  LEA.HI R208, R6, R3, RZ, 0x2 ;  /* 0x0000000306d07211 */ /* 0x000fc400078f10ff */
[-C--:B------:R-:W-:Y:S02]  /*0310*/  LEA.HI R3, R2, R0.reuse, RZ, 0x1 ;  /* 0x0000000002037211 */ /* 0x080fe400078f08ff */
[----:B------:R-:W-:Y:S02]  /*0320*/  LEA.HI R2, R4, R0, RZ, 0x2 ;  /* 0x0000000004027211 */ /* 0x000fe400078f10ff */
[----:B------:R-:W-:Y:S02]  /*0330*/  LOP3.LUT R4, R8, 0x7fffffe, RZ, 0xc0, !PT ;  /* 0x07fffffe08047812 */ /* 0x000fe400078ec0ff */
[----:B------:R-:W-:Y:S02]  /*0340*/  SHF.R.S32.HI R8, RZ, 0x3, R18 ;  /* 0x00000003ff087819 */ /* 0x000fe40000011412 */
[----:B------:R-:W-:Y:S01]  /*0350*/  LOP3.LUT R6, R3, 0xfffffffe, RZ, 0xc0, !PT ;  /* 0xfffffffe03067812 */ /* 0x000fe200078ec0ff */
[----:B------:R-:W-:Y:S01]  /*0360*/  IMAD.IADD R3, R248, 0x1, -R4 ;  /* 0x00000001f8037824 */ /* 0x000fe200078e0a04 */
[----:B------:R-:W-:Y:S01]  /*0370*/  LOP3.LUT R2, R2, 0xfffffffc, RZ, 0xc0, !PT ;  /* 0xfffffffc02027812 */ /* 0x000fe200078ec0ff */
[----:B------:R-:W-:Y:S01]  /*0380*/  IMAD.SHL.U32 R4, R8, 0x40, RZ ;  /* 0x0000004008047824 */ /* 0x000fe200078e00ff */
[----:B------:R-:W-:Y:S01]  /*0390*/  LEA.HI R10, R12, R12, RZ, 0x1 ;  /* 0x0000000c0c0a7211 */ /* 0x000fe200078f08ff */
[C---:B------:R-:W-:Y:S01]  /*03a0*/  IMAD.IADD R244, R0.reuse, 0x1, -R6 ;  /* 0x0000000100f47824 */ /* 0x040fe200078e0a06 */
[----:B------:R-:W-:Y:S01]  /*03b0*/  SHF.R.S32.HI R21, RZ, 0x6, R13 ;  /* 0x00000006ff157819 */ /* 0x000fe2000001140d */
[----:B------:R-:W-:Y:S01]  /*03c0*/  IMAD.IADD R11, R0, 0x1, -R2 ;  /* 0x00000001000b7824 */ /* 0x000fe200078e0a02 */
[----:B------:R-:W-:Y:S01]  /*03d0*/  LOP3.LUT R2, R10, 0x7fffffe, RZ, 0xc0, !PT ;  /* 0x07fffffe0a027812 */ /* 0x000fe200078ec0ff */
[----:B------:R-:W-:Y:S01]  /*03e0*/  IMAD R8, R0, 0x8, R3 ;  /* 0x0000000800087824 */ /* 0x000fe200078e0203 */
[----:B------:R-:W-:-:S02]  /*03f0*/  LOP3.LUT R0, R4, 0xc0, RZ, 0xc0, !PT ;  /* 0x000000c004007812 */ /* 0x000fc400078ec0ff */
[----:B------:R-:W-:Y:S01]  /*0400*/  SHF.R.S32.HI R3, RZ, 0x1f, R5 ;  /* 0x0000001fff037819 */ /* 0x000fe20000011405 */
[----:B------:R-:W-:Y:S01]  /*0410*/  IMAD.IADD R4, R12, 0x1, -R2 ;  /* 0x000000010c047824 */ /* 0x000fe200078e0a02 */
[----:B------:R-:W-:Y:S02]  /*0420*/  SHF.R.U32.HI R6, RZ, 0x3, R0 ;  /* 0x00000003ff067819 */ /* 0x000fe40000011600 */
[----:B------:R-:W-:Y:S01]  /*0430*/  LOP3.LUT R5, R0, 0x18, R250, 0xf8, !PT ;  /* 0x0000001800057812 */ /* 0x000fe200078ef8fa */
[----:B------:R-:W-:Y:S01]  /*0440*/  IMAD R0, R21, 0x4, R16 ;  /* 0x0000000415007824 */ /* 0x000fe200078e0210 */
[----:B------:R-:W-:Y:S01]  /*0450*/  LEA.HI R3, R3, R248, RZ, 0x3 ;  /* 0x000000f803037211 */ /* 0x000fe200078f18ff */
[----:B------:R-:W-:Y:S01]  /*0460*/  IMAD.SHL.U32 R21, R21, 0x20, RZ ;  /* 0x0000002015157824 */ /* 0x000fe200078e00ff */
[----:B------:R-:W-:Y:S01]  /*0470*/  LOP3.LUT R5, R5, R6, RZ, 0x3c, !PT ;  /* 0x0000000605057212 */ /* 0x000fe200078e3cff */
[----:B------:R-:W-:Y:S01]  /*0480*/  IMAD R168, R0, 0x8, R4 ;  /* 0x0000000800a87824 */ /* 0x000fe200078e0204 */
[----:B------:R-:W-:-:S02]  /*0490*/  SHF.R.S32.HI R4, RZ, 0x1f, R7 ;  /* 0x0000001fff047819 */ /* 0x000fc40000011407 */
[-C--:B------:R-:W-:Y:S01]  /*04a0*/  LEA.HI R2, R7, R7.reuse, RZ, 0x1 ;  /* 0x0000000707027211 */ /* 0x080fe200078f08ff */
[----:B------:R-:W-:Y:S01]  /*04b0*/  IMAD.U32 R5, R8, 0x20, R5 ;  /* 0x0000002008057824 */ /* 0x000fe200078e0005 */
[----:B------:R-:W-:Y:S02]  /*04c0*/  LOP3.LUT R0, R3, 0xfffffff8, RZ, 0xc0, !PT ;  /* 0xfffffff803007812 */ /* 0x000fe400078ec0ff */
[----:B------:R-:W-:Y:S02]  /*04d0*/  LEA.HI R8, R4, R7, RZ, 0x3 ;  /* 0x0000000704087211 */ /* 0x000fe400078f18ff */
[----:B------:R-:W-:Y:S01]  /*04e0*/  SHF.R.S32.HI R6, RZ, 0x1, R2 ;  /* 0x00000001ff067819 */ /* 0x000fe20000011402 */
[----:B------:R-:W-:Y:S01]  /*04f0*/  IMAD.IADD R0, R248, 0x1, -R0 ;  /* 0x00000001f8007824 */ /* 0x000fe200078e0a00 */
[----:B------:R-:W-:Y:S01]  /*0500*/  SHF.R.S32.HI R3, RZ, 0x1f, R2 ;  /* 0x0000001fff037819 */ /* 0x000fe20000011402 */
[----:B------:R1:W-:Y:S01]  /*0510*/  STL [R1], R5 ;  /* 0x0000000501007387 */ /* 0x0003e20000100800 */
[----:B------:R-:W-:-:S02]  /*0520*/  LOP3.LUT R4, R2, 0x7fffffe, RZ, 0xc0, !PT ;  /* 0x07fffffe02047812 */ /* 0x000fc400078ec0ff */
[----:B------:R-:W-:Y:S01]  /*0530*/  LOP3.LUT R2, R8, 0xfffffff8, RZ, 0xc0, !PT ;  /* 0xfffffff808027812 */ /* 0x000fe200078ec0ff */
[----:B------:R2:W-:Y:S01]  /*0540*/  STL [R1+0x4], R21 ;  /* 0x0000041501007387 */ /* 0x0005e20000100800 */
[----:B------:R-:W-:Y:S01]  /*0550*/  LOP3.LUT P4, RZ, R0, 0x2, RZ, 0xc0, !PT ;  /* 0x0000000200ff7812 */ /* 0x000fe2000788c0ff */
[C---:B------:R-:W-:Y:S01]  /*0560*/  IMAD.IADD R14, R7.reuse, 0x1, -R4 ;  /* 0x00000001070e7824 */ /* 0x040fe200078e0a04 */
[----:B------:R-:W-:Y:S01]  /*0570*/  SHF.R.S32.HI R9, RZ, 0x7, R20 ;  /* 0x00000007ff097819 */ /* 0x000fe20000011414 */
[----:B------:R-:W-:Y:S01]  /*0580*/  IMAD.IADD R17, R7, 0x1, -R2 ;  /* 0x0000000107117824 */ /* 0x000fe200078e0a02 */
[----:B------:R-:W-:Y:S01]  /*0590*/  SHF.R.S32.HI R208, RZ, 0x2, R208 ;  /* 0x00000002ffd07819 */ /* 0x000fe200000114d0 */
[----:B------:R-:W-:Y:S02]  /*05a0*/  IMAD.SHL.U32 R2, R12, 0x40, RZ ;  /* 0x000000400c027824 */ /* 0x000fe400078e00ff */
[----:B------:R-:W-:Y:S02]  /*05b0*/  IMAD.SHL.U32 R4, R11, 0x10, RZ ;  /* 0x000000100b047824 */ /* 0x000fe400078e00ff */
[----:B------:R-:W-:Y:S01]  /*05c0*/  IMAD.SHL.U32 R7, R19, 0x2, RZ ;  /* 0x0000000213077824 */ /* 0x000fe200078e00ff */
[----:B------:R-:W-:Y:S01]  /*05d0*/  LOP3.LUT R2, R2, 0x1c0, RZ, 0xc0, !PT ;  /* 0x000001c002027812 */ /* 0x000fe200078ec0ff */
[----:B------:R-:W-:-:S03]  /*05e0*/  IMAD R208, R244, 0x10, R208 ;  /* 0x00000010f4d07824 */ /* 0x000fc600078e02d0 */
[----:B------:R-:W-:Y:S02]  /*05f0*/  SHF.R.U32.HI R12, RZ, 0x3, R2 ;  /* 0x00000003ff0c7819 */ /* 0x000fe40000011602 */
[----:B-1----:R-:W-:Y:S02]  /*0600*/  LEA.HI R5, R3, R6, RZ, 0x2 ;  /* 0x0000000603057211 */ /* 0x002fe400078f10ff */
[----:B------:R-:W-:Y:S02]  /*0610*/  LOP3.LUT R3, R0, 0x1, RZ, 0xc0, !PT ;  /* 0x0000000100037812 */ /* 0x000fe400078ec0ff */
[----:B------:R-:W-:Y:S02]  /*0620*/  LOP3.LUT R5, R5, 0xfffffffc, RZ, 0xc0, !PT ;  /* 0xfffffffc05057812 */ /* 0x000fe400078ec0ff */
[----:B------:R-:W-:Y:S02]  /*0630*/  ISETP.NE.U32.AND P5, PT, R3, 0x1, PT ;  /* 0x000000010300780c */ /* 0x000fe40003fa5070 */
[----:B------:R-:W-:Y:S01]  /*0640*/  SHF.R.S32.HI R3, RZ, 0x1, R10 ;  /* 0x00000001ff037819 */ /* 0x000fe2000001140a */
[----:B------:R-:W-:Y:S01]  /*0650*/  IMAD.IADD R15, R6, 0x1, -R5 ;  /* 0x00000001060f7824 */ /* 0x000fe200078e0a05 */
[----:B------:R-:W-:-:S02]  /*0660*/  LEA.HI R10, R0, R0, RZ, 0x1 ;  /* 0x00000000000a7211 */ /* 0x000fc400078f08ff */
[----:B------:R-:W-:Y:S01]  /*0670*/  LOP3.LUT R6, R2, 0x30, R4, 0xf8, !PT ;  /* 0x0000003002067812 */ /* 0x000fe200078ef804 */
[C---:B------:R-:W-:Y:S01]  /*0680*/  IMAD.SHL.U32 R5, R3.reuse, 0x40, RZ ;  /* 0x0000004003057824 */ /* 0x040fe200078e00ff */
[----:B------:R-:W-:Y:S02]  /*0690*/  LOP3.LUT R4, R10, 0x3fffffe, RZ, 0xc0, !PT ;  /* 0x03fffffe0a047812 */ /* 0x000fe400078ec0ff */
[----:B------:R-:W-:Y:S02]  /*06a0*/  LOP3.LUT P6, RZ, R3, 0x2, RZ, 0xc0, !PT ;  /* 0x0000000203ff7812 */ /* 0x000fe400078cc0ff */
[----:B------:R-:W-:Y:S01]  /*06b0*/  SHF.R.S32.HI R3, RZ, 0x3, R8 ;  /* 0x00000003ff037819 */ /* 0x000fe20000011408 */
[C---:B------:R-:W-:Y:S01]  /*06c0*/  IMAD.IADD R13, R0.reuse, 0x1, -R4 ;  /* 0x00000001000d7824 */ /* 0x040fe200078e0a04 */
[----:B------:R-:W-:Y:S01]  /*06d0*/  LOP3.LUT R2, R5, 0xc0, RZ, 0xc0, !PT ;  /* 0x000000c005027812 */ /* 0x000fe200078ec0ff */
[----:B------:R-:W-:Y:S01]  /*06e0*/  IMAD.SHL.U32 R0, R0, 0x40, RZ ;  /* 0x0000004000007824 */ /* 0x000fe200078e00ff */
[----:B------:R-:W-:Y:S01]  /*06f0*/  LOP3.LUT R6, R6, 0x8, R18, 0xf8, !PT ;  /* 0x0000000806067812 */ /* 0x000fe200078ef812 */
[----:B------:R-:W-:Y:S01]  /*0700*/  IMAD R14, R3, 0x8, R14 ;  /* 0x00000008030e7824 */ /* 0x000fe200078e020e */
[----:B------:R-:W-:Y:S01]  /*0710*/  LOP3.LUT R5, R2, 0x8, R18, 0xf8, !PT ;  /* 0x0000000802057812 */ /* 0x000fe200078ef812 */
[C---:B------:R-:W-:Y:S01]  /*0720*/  IMAD R19, R11.reuse, 0x2, R3 ;  /* 0x000000020b137824 */ /* 0x040fe200078e0203 */
[----:B------:R-:W-:Y:S01]  /*0730*/  LOP3.LUT R0, R0, 0x1c0, RZ, 0xc0, !PT ;  /* 0x000001c000007812 */ /* 0x000fe200078ec0ff */
[----:B------:R-:W-:Y:S01]  /*0740*/  IMAD R8, R11, 0x200, R7 ;  /* 0x000002000b087824 */ /* 0x000fe200078e0207 */
[----:B------:R-:W-:-:S02]  /*0750*/  SHF.R.U32.HI R4, RZ, 0x3, R2 ;  /* 0x00000003ff047819 */ /* 0x000fc40000011602 */
[----:B------:R-:W-:Y:S01]  /*0760*/  SHF.R.U32.HI R3, RZ, 0x3, R0 ;  /* 0x00000003ff037819 */ /* 0x000fe20000011600 */
[----:B------:R-:W-:Y:S01]  /*0770*/  IMAD R13, R13, 0x20, R8 ;  /* 0x000000200d0d7824 */ /* 0x000fe200078e0208 */
[----:B------:R-:W-:Y:S01]  /*0780*/  LOP3.LUT R2, R0, 0x20, R21, 0xf8, !PT ;  /* 0x0000002000027812 */ /* 0x000fe200078ef815 */
[----:B------:R-:W-:Y:S01]  /*0790*/  IMAD R0, R9, 0x1000, R7 ;  /* 0x0000100009007824 */ /* 0x000fe200078e0207 */
[----:B------:R-:W-:Y:S02]  /*07a0*/  LOP3.LUT R4, R5, R4, RZ, 0x3c, !PT ;  /* 0x0000000405047212 */ /* 0x000fe400078e3cff */
[----:B------:R-:W-:Y:S01]  /*07b0*/  LOP3.LUT R3, R2, R3, RZ, 0x3c, !PT ;  /* 0x0000000302037212 */ /* 0x000fe200078e3cff */
[----:B------:R-:W-:Y:S01]  /*07c0*/  IMAD R2, R244, 0x400, R0 ;  /* 0x00000400f4027824 */ /* 0x000fe200078e0200 */
[----:B------:R-:W-:Y:S01]  /*07d0*/  R2P PR, R17, 0x6 ;  /* 0x0000000611007804 */ /* 0x000fe20000000000 */
[----:B------:R-:W-:Y:S01]  /*07e0*/  IMAD.SHL.U32 R0, R9, 0x8, RZ ;  /* 0x0000000809007824 */ /* 0x000fe200078e00ff */
[----:B------:R-:W-:Y:S01]  /*07f0*/  LOP3.LUT R5, R6, R12, RZ, 0x3c, !PT ;  /* 0x0000000c06057212 */ /* 0x000fe200078e3cff */
[----:B------:R-:W-:Y:S01]  /*0800*/  IMAD.U32 R168, R168, 0x20, R4 ;  /* 0x00000020a8a87824 */ /* 0x000fe200078e0004 */
[----:B------:R-:W-:Y:S01]  /*0810*/  LOP3.LUT P0, RZ, R15, 0x2, RZ, 0xc0, !PT ;  /* 0x000000020fff7812 */ /* 0x000fe2000780c0ff */
[----:B------:R-:W-:Y:S01]  /*0820*/  IMAD.SHL.U32 R4, R17, 0x40, RZ ;  /* 0x0000004011047824 */ /* 0x000fe200078e00ff */
[----:B------:R-:W-:Y:S01]  /*0830*/  LOP3.LUT R7, R0, 0x8, RZ, 0xc0, !PT ;  /* 0x0000000800077812 */ /* 0x000fe200078ec0ff */
[----:B------:R-:W-:Y:S01]  /*0840*/  IMAD.SHL.U32 R6, R16, 0x8, RZ ;  /* 0x0000000810067824 */ /* 0x000fe200078e00ff */
[----:B------:R-:W-:Y:S01]  /*0850*/  SHF.R.S32.HI R0, RZ, 0x1, R10 ;  /* 0x00000001ff007819 */ /* 0x000fe2000001140a */
[----:B------:R-:W-:Y:S01]  /*0860*/  IMAD.IADD R197, R3, 0x1, R2 ;  /* 0x0000000103c57824 */ /* 0x000fe200078e0202 */
[----:B------:R-:W-:Y:S01]  /*0870*/  LOP3.LUT R4, R4, 0x1c0, RZ, 0xc0, !PT ;  /* 0x000001c004047812 */ /* 0x000fe200078ec0ff */
[----:B------:R-:W-:Y:S01]  /*0880*/  IMAD.SHL.U32 R2, R15, 0x40, RZ ;  /* 0x000000400f027824 */ /* 0x000fe200078e00ff */
[C---:B------:R-:W-:Y:S01]  /*0890*/  LOP3.LUT P3, RZ, R0.reuse, 0x2, RZ, 0xc0, !PT ;  /* 0x0000000200ff7812 */ /* 0x040fe2000786c0ff */
[----:B------:R-:W-:Y:S01]  /*08a0*/  IMAD.SHL.U32 R0, R0, 0x40, RZ ;  /* 0x0000004000007824 */ /* 0x000fe200078e00ff */
[----:B------:R-:W-:Y:S01]  /*08b0*/  LOP3.LUT R6, R6, 0x8, RZ, 0xc0, !PT ;  /* 0x0000000806067812 */ /* 0x000fe200078ec0ff */
[C---:B------:R-:W-:Y:S01]  /*08c0*/  IMAD R3, R16.reuse, 0x200, R5 ;  /* 0x0000020010037824 */ /* 0x040fe200078e0205 */
[----:B------:R-:W-:Y:S01]  /*08d0*/  SHF.R.U32.HI R173, RZ, 0x3, R4 ;  /* 0x00000003ffad7819 */ /* 0x000fe20000011604 */
[----:B------:R-:W-:Y:S01]  /*08e0*/  IMAD.SHL.U32 R5, R16, 0x10, RZ ;  /* 0x0000001010057824 */ /* 0x000fe200078e00ff */
[----:B------:R-:W-:Y:S01]  /*08f0*/  LOP3.LUT R0, R0, 0xc0, RZ, 0xc0, !PT ;  /* 0x000000c000007812 */ /* 0x000fe200078ec0ff */
[----:B------:R-:W-:Y:S01]  /*0900*/  IMAD.SHL.U32 R197, R197, 0x2, RZ ;  /* 0x00000002c5c57824 */ /* 0x000fe200078e00ff */
[----:B------:R-:W-:Y:S01]  /*0910*/  LOP3.LUT R2, R2, 0xc0, RZ, 0xc0, !PT ;  /* 0x000000c002027812 */ /* 0x000fe200078ec0ff */
[----:B------:R-:W-:Y:S01]  /*0920*/  IMAD.SHL.U32 R168, R168, 0x2, RZ ;  /* 0x00000002a8a87824 */ /* 0x000fe200078e00ff */
[----:B------:R-:W-:-:S02]  /*0930*/  SHF.R.U32.HI R8, RZ, 0x3, R0 ;  /* 0x00000003ff087819 */ /* 0x000fc40000011600 */
[----:B------:R-:W-:Y:S02]  /*0940*/  LOP3.LUT R173, R173, R4, R6, 0x1e, !PT ;  /* 0x00000004adad7212 */ /* 0x000fe400078e1e06 */
[----:B------:R-:W-:Y:S02]  /*0950*/  LOP3.LUT R9, R7, 0x10, R5, 0xf8, !PT ;  /* 0x0000001007097812 */ /* 0x000fe400078ef805 */
[----:B------:R-:W-:Y:S01]  /*0960*/  SHF.R.U32.HI R5, RZ, 0x3, R2 ;  /* 0x00000003ff057819 */ /* 0x000fe20000011602 */
[----:B------:R-:W-:Y:S01]  /*0970*/  IMAD.U32 R173, R19, 0x200, R173 ;  /* 0x0000020013ad7824 */ /* 0x000fe200078e00ad */
[----:B------:R-:W-:Y:S01]  /*0980*/  LOP3.LUT R8, R8, R0, R7, 0x1e, !PT ;  /* 0x0000000008087212 */ /* 0x000fe200078e1e07 */
[----:B------:R-:W-:Y:S01]  /*0990*/  IMAD.SHL.U32 R0, R14, 0x20, RZ ;  /* 0x000000200e007824 */ /* 0x000fe200078e00ff */
[----:B------:R-:W-:Y:S02]  /*09a0*/  LOP3.LUT R6, R5, R2, R6, 0x1e, !PT ;  /* 0x0000000205067212 */ /* 0x000fe400078e1e06 */
[----:B------:R-:W-:Y:S01]  /*09b0*/  SEL R174, R178, 0xffffffe0, !P1 ;  /* 0xffffffe0b2ae7807 */ /* 0x000fe20004800000 */
[----:B------:R-:W-:Y:S01]  /*09c0*/  IMAD R179, R244, 0x200, R0 ;  /* 0x00000200f4b37824 */ /* 0x000fe200078e0200 */
[----:B------:R-:W-:Y:S01]  /*09d0*/  LEA R173, R173, 0x15000, 0x1 ;  /* 0x00015000adad7811 */ /* 0x000fe200078e08ff */
[----:B------:R-:W-:Y:S01]  /*09e0*/  IMAD.IADD R8, R8, 0x1, R13 ;  /* 0x0000000108087824 */ /* 0x000fe200078e020d */
[----:B------:R-:W-:Y:S01]  /*09f0*/  LOP3.LUT R2, R5, R9, R2, 0x1e, !PT ;  /* 0x0000000905027212 */ /* 0x000fe200078e1e02 */
[----:B------:R-:W-:Y:S01]  /*0a00*/  IMAD.IADD R179, R179, 0x1, R6 ;  /* 0x00000001b3b37824 */ /* 0x000fe200078e0206 */
[----:B------:R-:W-:Y:S01]  /*0a10*/  SEL R169, R178, 0xffffffe0, !P6 ;  /* 0xffffffe0b2a97807 */ /* 0x000fe20007000000 */
[----:B------:R-:W-:Y:S01]  /*0a20*/  IMAD.IADD R174, R173, 0x1, R174 ;  /* 0x00000001adae7824 */ /* 0x000fe200078e02ae */
[----:B------:R-:W-:Y:S01]  /*0a30*/  SEL R195, R195, 0x10, !P5 ;  /* 0x00000010c3c37807 */ /* 0x000fe20006800000 */
[----:B------:R-:W-:Y:S01]  /*0a40*/  IMAD.SHL.U32 R171, R179, 0x2, RZ ;  /* 0x00000002b3ab7824 */ /* 0x000fe200078e00ff */
[----:B------:R-:W-:Y:S01]  /*0a50*/  SEL R175, R175, 0xffffffc0, !P2 ;  /* 0xffffffc0afaf7807 */ /* 0x000fe20005000000 */
[----:B------:R-:W-:Y:S01]  /*0a60*/  IMAD.IADD R177, R0, 0x1, R2 ;  /* 0x0000000100b17824 */ /* 0x000fe200078e0202 */
[C---:B------:R-:W-:Y:S01]  /*0a70*/  IADD3 R198, R197.reuse, 0x20, RZ ;  /* 0x00000020c5c67810 */ /* 0x040fe20007ffe0ff */
[----:B------:R-:W-:Y:S01]  /*0a80*/  IMAD.IADD R196, R197, 0x1, R195 ;  /* 0x00000001c5c47824 */ /* 0x000fe200078e02c3 */
[----:B------:R-:W-:Y:S01]  /*0a90*/  SEL R178, R178, 0xffffffe0, !P0 ;  /* 0xffffffe0b2b27807 */ /* 0x000fe20004000000 */
[----:B------:R-:W-:Y:S01]  /*0aa0*/  IMAD.IADD R176, R173, 0x1, R175 ;  /* 0x00000001adb07824 */ /* 0x000fe200078e02af */
[----:B------:R-:W-:Y:S01]  /*0ab0*/  @P4 IADD3 R198, R197, -0x20, RZ ;  /* 0xffffffe0c5c64810 */ /* 0x000fe20007ffe0ff */
[----:B------:R-:W-:Y:S01]  /*0ac0*/  IMAD.SHL.U32 R2, R3, 0x2, RZ ;  /* 0x0000000203027824 */ /* 0x000fe200078e00ff */
[----:B------:R-:W-:Y:S01]  /*0ad0*/  LEA R238, R8, 0x9000, 0x1 ;  /* 0x0000900008ee7811 */ /* 0x000fe200078e08ff */
[----:B------:R-:W-:-:S02]  /*0ae0*/  IMAD.IADD R169, R168, 0x1, R169 ;  /* 0x00000001a8a97824 */ /* 0x000fc400078e02a9 */
[----:B------:R-:W-:Y:S01]  /*0af0*/  IMAD.IADD R195, R195, 0x1, R198 ;  /* 0x00000001c3c37824 */ /* 0x000fe200078e02c6 */
[----:B------:R-:W-:Y:S01]  /*0b00*/  IADD3 R239, R238, 0x20, RZ ;  /* 0x00000020eeef7810 */ /* 0x000fe20007ffe0ff */
[----:B------:R-:W-:Y:S01]  /*0b10*/  IMAD.IADD R175, R174, 0x1, R175 ;  /* 0x00000001aeaf7824 */ /* 0x000fe200078e02af */
[----:B------:R-:W-:Y:S01]  /*0b20*/  @P3 IADD3 R239, R238, -0x20, RZ ;  /* 0xffffffe0eeef3810 */ /* 0x000fe20007ffe0ff */
[----:B--2---:R-:W-:Y:S02]  /*0b30*/  IMAD.IADD R172, R171, 0x1, R178 ;  /* 0x00000001abac7824 */ /* 0x004fe400078e02b2 */
.L_x_492:
[----:B------:R-:W-:Y:S01]  /*0b40*/  ISETP.NE.U32.AND P1, PT, RZ, c[0x0][0x258], PT ;  /* 0x00009600ff007a0c */ /* 0x000fe20003f25070 */
[----:B-1----:R-:W-:Y:S01]  /*0b50*/  IMAD.MOV.U32 R6, RZ, RZ, RZ ;  /* 0x000000ffff067224 */ /* 0x002fe200078e00ff */
[----:B------:R-:W-:Y:S02]  /*0b60*/  ISETP.NE.U32.AND P0, PT, RZ, c[0x0][0x250], PT ;  /* 0x00009400ff007a0c */ /* 0x000fe40003f05070 */
[----:B------:R-:W-:Y:S02]  /*0b70*/  ISETP.NE.AND.EX P1, PT, RZ, c[0x0][0x25c], PT, P1 ;  /* 0x00009700ff007a0c */ /* 0x000fe40003f25310 */
[----:B------:R-:W-:-:S11]  /*0b80*/  ISETP.NE.AND.EX P0, PT, RZ, c[0x0][0x254], PT, P0 ;  /* 0x00009500ff007a0c */ /* 0x000fd60003f05300 */
[----:B------:R-:W1:Y:S01]  /*0b90*/  @P1 S2R R5, SR_CTAID.Y ;  /* 0x0000000000051919 */ /* 0x000e620000002600 */
[----:B------:R-:W-:Y:S02]  /*0ba0*/  @P1 IMAD.MOV.U32 R4, RZ, RZ, 0x4 ;  /* 0x00000004ff041424 */ /* 0x000fe400078e00ff */
[----:B------:R-:W-:Y:S01]  /*0bb0*/  @P0 IMAD.MOV.U32 R8, RZ, RZ, 0x4 ;  /* 0x00000004ff080424 */ /* 0x000fe200078e00ff */
[----:B------:R-:W2:Y:S01]  /*0bc0*/  @P0 S2R R9, SR_CTAID.Y ;  /* 0x0000000000090919 */ /* 0x000ea20000002600 */
[----:B-1----:R-:W-:-:S04]  /*0bd0*/  @P1 IMAD.WIDE R4, R5, R4, c[0x0][0x258] ;  /* 0x0000960005041625 */ /* 0x002fc800078e0204 */
[----:B--2---:R-:W-:Y:S02]  /*0be0*/  @P0 IMAD.WIDE R8, R9, R8, c[0x0][0x250] ;  /* 0x0000940009080625 */ /* 0x004fe400078e0208 */
[----:B------:R-:W2:Y:S04]  /*0bf0*/  @P1 LDG.E R4, [R4.64] ;  /* 0x0000001004041981 */ /* 0x000ea8000c1e1900 */
[----:B------:R-:W2:Y:S01]  /*0c00*/  @P0 LDG.E R6, [R8.64] ;  /* 0x0000001008060981 */ /* 0x000ea2000c1e1900 */
[----:B------:R-:W-:-:S04]  /*0c10*/  @!P1 ISETP.NE.U32.AND P0, PT, RZ, c[0x0][0x268], PT ;  /* 0x00009a00ff009a0c */ /* 0x000fc80003f05070 */
[----:B------:R-:W-:Y:S01]  /*0c20*/  @!P1 ISETP.NE.AND.EX P0, PT, RZ, c[0x0][0x26c], PT, P0 ;  /* 0x00009b00ff009a0c */ /* 0x000fe20003f05300 */
[----:B------:R-:W-:-:S03]  /*0c30*/  IMAD.SHL.U32 R21, R240, 0x80, RZ ;  /* 0x00000080f0157824 */ /* 0x000fc600078e00ff */
[----:B------:R-:W-:Y:S01]  /*0c40*/  @!P1 SEL R0, RZ, c[0x0][0x21c], !P0 ;  /* 0x00008700ff009a07 */ /* 0x000fe20004000000 */
[----:B--2---:R-:W-:-:S03]  /*0c50*/  @P1 IMAD.IADD R204, R4, 0x1, -R6 ;  /* 0x0000000104cc1824 */ /* 0x004fc600078e0a06 */
[----:B------:R-:W-:-:S04]  /*0c60*/  @!P1 IADD3 R204, R0, c[0x0][0x218], -R6 ;  /* 0x0000860000cc9a10 */ /* 0x000fc80007ffe806 */
[----:B------:R-:W-:-:S13]  /*0c70*/  ISETP.GE.AND P0, PT, R21, R204, PT ;  /* 0x000000cc1500720c */ /* 0x000fda0003f06270 */
[----:B-----5:R-:W-:Y:S05]  /*0c80*/  @P0 BRA `(.L_x_484) ;  /* 0x0000676000000947 */ /* 0x020fea0003800000 */
[----:B------:R-:W-:Y:S01]  /*0c90*/  IABS R9, c[0x0][0x1c8] ;  /* 0x0000720000097a13 */ /* 0x000fe20000000000 */
[----:B------:R-:W1:Y:S01]  /*0ca0*/  S2R R30, SR_CTAID.Z ;  /* 0x00000000001e7919 */ /* 0x000e620000002700 */
[----:B------:R-:W-:Y:S01]  /*0cb0*/  ULDC UR8, c[0x0][0x214] ;  /* 0x0000850000087ab9 */ /* 0x000fe20000000800 */
[----:B------:R-:W-:Y:S01]  /*0cc0*/  ISETP.NE.U32.AND P1, PT, RZ, c[0x0][0x240], PT ;  /* 0x00009000ff007a0c */ /* 0x000fe20003f25070 */
[----:B------:R-:W2:Y:S01]  /*0cd0*/  I2F.RP R4, R9 ;  /* 0x0000000900047306 */ /* 0x000ea20000209400 */
[----:B------:R-:W3:Y:S01]  /*0ce0*/  S2R R29, SR_CTAID.Y ;  /* 0x00000000001d7919 */ /* 0x000ee20000002600 */
[----:B------:R-:W-:Y:S01]  /*0cf0*/  UIADD3 UR8, UR8, 0x3f, URZ ;  /* 0x0000003f08087890 */ /* 0x000fe2000fffe03f */
[----:B------:R-:W-:Y:S01]  /*0d00*/  ISETP.NE.AND.EX P1, PT, RZ, c[0x0][0x244], PT, P1 ;  /* 0x00009100ff007a0c */ /* 0x000fe20003f25310 */
[----:B------:R-:W-:Y:S01]  /*0d10*/  ULDC.U8 UR5, c[0x0][0x3d0] ;  /* 0x0000f40000057ab9 */ /* 0x000fe20000000000 */
[----:B------:R-:W4:Y:S01]  /*0d20*/  S2R R12, SR_CTAID.X ;  /* 0x00000000000c7919 */ /* 0x000f220000002500 */
[----:B------:R-:W-:Y:S01]  /*0d30*/  USHF.R.S32.HI UR12, URZ, 0x1f, UR8 ;  /* 0x0000001f3f0c7899 */ /* 0x000fe20008011408 */
[----:B------:R-:W-:Y:S01]  /*0d40*/  ISETP.NE.AND P4, PT, RZ, UR5, PT ;  /* 0x00000005ff007c0c */ /* 0x000fe2000bf85270 */
[----:B------:R-:W-:-:S02]  /*0d50*/  ULDC UR5, c[0x0][0x1c0] ;  /* 0x0000700000057ab9 */ /* 0x000fc40000000800 */
[----:B------:R-:W-:Y:S02]  /*0d60*/  ULEA.HI UR12, UR12, UR8, URZ, 0x6 ;  /* 0x000000080c0c7291 */ /* 0x000fe4000f8f303f */
[----:B------:R-:W-:Y:S02]  /*0d70*/  USHF.R.S32.HI UR5, URZ, 0x1f, UR5 ;  /* 0x0000001f3f057899 */ /* 0x000fe40008011405 */
[----:B------:R-:W-:Y:S01]  /*0d80*/  ULOP3.LUT UR11, UR12, 0xffffffc0, URZ, 0xc0, !UPT ;  /* 0xffffffc00c0b7892 */ /* 0x000fe2000f8ec03f */
[----:B--2---:R-:W2:Y:S01]  /*0d90*/  MUFU.RCP R4, R4 ;  /* 0x0000000400047308 */ /* 0x004ea20000001000 */
[----:B------:R-:W-:Y:S02]  /*0da0*/  USHF.R.S32.HI UR12, URZ, 0x6, UR12 ;  /* 0x000000063f0c7899 */ /* 0x000fe4000801140c */
[----:B------:R-:W-:Y:S01]  /*0db0*/  UIADD3 UR11, UR11, -0x40, URZ ;  /* 0xffffffc00b0b7890 */ /* 0x000fe2000fffe03f */
[----:B-1----:R-:W-:Y:S01]  /*0dc0*/  IABS R3, R30 ;  /* 0x0000001e00037213 */ /* 0x002fe20000000000 */
[C---:B------:R-:W-:Y:S01]  /*0dd0*/  IMAD R18, R30.reuse, c[0x0][0x22c], RZ ;  /* 0x00008b001e127a24 */ /* 0x040fe200078e02ff */
[----:B------:R-:W-:Y:S01]  /*0de0*/  LOP3.LUT R10, R30, c[0x0][0x1c8], RZ, 0x3c, !PT ;  /* 0x000072001e0a7a12 */ /* 0x000fe200078e3cff */
[----:B------:R-:W-:Y:S01]  /*0df0*/  USHF.R.S32.HI UR8, URZ, 0x1f, UR11 ;  /* 0x0000001f3f087899 */ /* 0x000fe2000801140b */
[----:B---3--:R-:W-:-:S02]  /*0e00*/  SHF.R.S32.HI R31, RZ, 0x1f, R29 ;  /* 0x0000001fff1f7819 */ /* 0x008fc4000001141d */
[----:B------:R-:W-:Y:S02]  /*0e10*/  SHF.R.S32.HI R32, RZ, 0x1f, R30 ;  /* 0x0000001fff207819 */ /* 0x000fe4000001141e */
[----:B------:R-:W-:Y:S02]  /*0e20*/  SHF.R.S32.HI R33, RZ, 0x1f, R18 ;  /* 0x0000001fff217819 */ /* 0x000fe40000011412 */
[----:B--2---:R-:W-:-:S04]  /*0e30*/  IADD3 R4, R4, 0xffffffe, RZ ;  /* 0x0ffffffe04047810 */ /* 0x004fc80007ffe0ff */
[----:B------:R-:W1:Y:S02]  /*0e40*/  F2I.FTZ.U32.TRUNC.NTZ R5, R4 ;  /* 0x0000000400057305 */ /* 0x000e64000021f000 */
[----:B-1----:R-:W-:Y:S02]  /*0e50*/  IMAD.MOV R0, RZ, RZ, -R5 ;  /* 0x000000ffff007224 */ /* 0x002fe400078e0a05 */
[----:B------:R-:W-:Y:S02]  /*0e60*/  IMAD.MOV.U32 R4, RZ, RZ, RZ ;  /* 0x000000ffff047224 */ /* 0x000fe400078e00ff */
[----:B------:R-:W-:-:S04]  /*0e70*/  IMAD R0, R0, R9, RZ ;  /* 0x0000000900007224 */ /* 0x000fc800078e02ff */
[----:B------:R-:W-:Y:S02]  /*0e80*/  IMAD.HI.U32 R0, R5, R0, R4 ;  /* 0x0000000005007227 */ /* 0x000fe400078e0004 */
[----:B------:R-:W1:Y:S02]  /*0e90*/  LDC.U8 R5, c[0x0][0x328] ;  /* 0x0000ca00ff057b82 */ /* 0x000e640000000000 */
[----:B------:R-:W-:-:S04]  /*0ea0*/  IMAD.MOV.U32 R4, RZ, RZ, R3 ;  /* 0x000000ffff047224 */ /* 0x000fc800078e0003 */
[----:B------:R-:W-:-:S04]  /*0eb0*/  IMAD.HI.U32 R0, R0, R4, RZ ;  /* 0x0000000400007227 */ /* 0x000fc800078e00ff */
[----:B------:R-:W-:-:S04]  /*0ec0*/  IMAD.MOV R3, RZ, RZ, -R0 ;  /* 0x000000ffff037224 */ /* 0x000fc800078e0a00 */
[----:B------:R-:W-:-:S05]  /*0ed0*/  IMAD R3, R9, R3, R4 ;  /* 0x0000000309037224 */ /* 0x000fca00078e0204 */
[----:B------:R-:W-:Y:S02]  /*0ee0*/  ISETP.GT.U32.AND P2, PT, R9, R3, PT ;  /* 0x000000030900720c */ /* 0x000fe40003f44070 */
[----:B-1----:R-:W-:Y:S01]  /*0ef0*/  ISETP.NE.AND P0, PT, R5, RZ, PT ;  /* 0x000000ff0500720c */ /* 0x002fe20003f05270 */
[----:B------:R-:W-:-:S05]  /*0f00*/  IMAD.WIDE R4, R29, 0x80, RZ ;  /* 0x000000801d047825 */ /* 0x000fca00078e02ff */
[----:B------:R-:W-:-:S05]  /*0f10*/  SEL R8, R4, RZ, P1 ;  /* 0x000000ff04087207 */ /* 0x000fca0000800000 */
[----:B------:R-:W-:Y:S01]  /*0f20*/  @!P2 IMAD.IADD R3, R3, 0x1, -R9 ;  /* 0x000000010303a824 */ /* 0x000fe200078e0a09 */
[----:B------:R-:W-:Y:S01]  /*0f30*/  SEL R7, R5, RZ, P1 ;  /* 0x000000ff05077207 */ /* 0x000fe20000800000 */
[----:B------:R-:W-:Y:S01]  /*0f40*/  IMAD.U32 R5, RZ, RZ, UR8 ;  /* 0x00000008ff057e24 */ /* 0x000fe2000f8e00ff */
[----:B------:R-:W-:Y:S01]  /*0f50*/  ISETP.GE.AND P1, PT, R10, RZ, PT ;  /* 0x000000ff0a00720c */ /* 0x000fe20003f26270 */
[----:B----4-:R-:W-:Y:S01]  /*0f60*/  IMAD.WIDE.U32 R10, R12, c[0x0][0x3d8], RZ ;  /* 0x0000f6000c0a7a25 */ /* 0x010fe200078e00ff */
[----:B------:R-:W-:Y:S02]  /*0f70*/  ISETP.GE.U32.AND P3, PT, R3, R9, PT ;  /* 0x000000090300720c */ /* 0x000fe40003f66070 */
[----:B------:R-:W-:Y:S01]  /*0f80*/  @!P2 IADD3 R0, R0, 0x1, RZ ;  /* 0x000000010000a810 */ /* 0x000fe20007ffe0ff */
[C---:B------:R-:W-:Y:S01]  /*0f90*/  @P0 IMAD R3, R29.reuse, c[0x0][0x214], RZ ;  /* 0x000085001d030a24 */ /* 0x040fe200078e02ff */
[----:B------:R-:W-:Y:S01]  /*0fa0*/  ISETP.NE.AND P2, PT, RZ, c[0x0][0x1c8], PT ;  /* 0x00007200ff007a0c */ /* 0x000fe20003f45270 */
[----:B------:R-:W-:Y:S01]  /*0fb0*/  @!P0 IMAD R4, R29, c[0x0][0x1c0], R30 ;  /* 0x000070001d048a24 */ /* 0x000fe200078e021e */
[----:B------:R-:W-:Y:S01]  /*0fc0*/  SEL R27, R10, RZ, P4 ;  /* 0x000000ff0a1b7207 */ /* 0x000fe20002000000 */
[----:B------:R-:W-:Y:S01]  /*0fd0*/  @P0 IMAD R23, R30, c[0x0][0x234], R3 ;  /* 0x00008d001e170a24 */ /* 0x000fe200078e0203 */
[----:B------:R-:W-:Y:S01]  /*0fe0*/  SHF.R.S32.HI R10, RZ, 0x1f, R6 ;  /* 0x0000001fff0a7819 */ /* 0x000fe20000011406 */
[----:B------:R-:W-:Y:S01]  /*0ff0*/  IMAD R3, R12, c[0x0][0x3dc], R11 ;  /* 0x0000f7000c037a24 */ /* 0x000fe200078e020b */
[----:B------:R-:W-:Y:S01]  /*1000*/  SHF.R.S32.HI R9, RZ, 0x1f, R21 ;  /* 0x0000001fff097819 */ /* 0x000fe20000011415 */
[----:B------:R-:W-:-:S02]  /*1010*/  @!P0 IMAD R23, R4, c[0x0][0x214], RZ ;  /* 0x0000850004178a24 */ /* 0x000fc400078e02ff */
[----:B------:R-:W-:Y:S01]  /*1020*/  @P3 IADD3 R0, R0, 0x1, RZ ;  /* 0x0000000100003810 */ /* 0x000fe20007ffe0ff */
[----:B------:R-:W-:Y:S01]  /*1030*/  IMAD.U32 R4, RZ, RZ, UR11 ;  /* 0x0000000bff047e24 */ /* 0x000fe2000f8e00ff */
[----:B------:R-:W-:-:S03]  /*1040*/  SEL R25, R3, RZ, P4 ;  /* 0x000000ff03197207 */ /* 0x000fc60002000000 */
[----:B------:R-:W-:Y:S01]  /*1050*/  @!P1 IMAD.MOV R0, RZ, RZ, -R0 ;  /* 0x000000ffff009224 */ /* 0x000fe200078e0a00 */
[----:B------:R-:W-:-:S04]  /*1060*/  @!P2 LOP3.LUT R0, RZ, c[0x0][0x1c8], RZ, 0x33, !PT ;  /* 0x00007200ff00aa12 */ /* 0x000fc800078e33ff */
[----:B------:R-:W-:Y:S01]  /*1070*/  SHF.R.S32.HI R19, RZ, 0x1f, R0 ;  /* 0x0000001fff137819 */ /* 0x000fe20000011400 */
[----:B------:R-:W-:Y:S05]  /*1080*/  @!P0 BRA `(.L_x_485) ;  /* 0x0000007000008947 */ /* 0x000fea0003800000 */
[----:B------:R-:W-:Y:S02]  /*1090*/  MOV R11, 0x80 ;  /* 0x00000080000b7802 */ /* 0x000fe40000000f00 */
[----:B------:R-:W-:Y:S02]  /*10a0*/  MOV R12, c[0x0][0x210] ;  /* 0x00008400000c7a02 */ /* 0x000fe40000000f00 */
[----:B------:R-:W-:-:S03]  /*10b0*/  IADD3 R3, R11, c[0x0][0x224], RZ ;  /* 0x000089000b037a10 */ /* 0x000fc60007ffe0ff */
[----:B------:R-:W-:Y:S02]  /*10c0*/  IMAD R11, R11, R12, c[0x0][0x234] ;  /* 0x00008d000b0b7624 */ /* 0x000fe400078e020c */
[----:B------:R-:W-:-:S04]  /*10d0*/  IMAD R3, R3, R29, RZ ;  /* 0x0000001d03037224 */ /* 0x000fc800078e02ff */
[----:B------:R-:W-:Y:S01]  /*10e0*/  IMAD R22, R11, R30, R3 ;  /* 0x0000001e0b167224 */ /* 0x000fe200078e0203 */
[----:B------:R-:W-:Y:S05]  /*10f0*/  BRA `(.L_x_486) ;  /* 0x0000002000007947 */ /* 0x000fea0003800000 */
.L_x_485:
[----:B------:R-:W-:-:S04]  /*1100*/  IMAD R3, R29, c[0x0][0x1c0], R30 ;  /* 0x000070001d037a24 */ /* 0x000fc800078e021e */
[----:B------:R-:W-:Y:S02]  /*1110*/  IMAD R22, R3, c[0x0][0x224], RZ ;  /* 0x0000890003167a24 */ /* 0x000fe400078e02ff */
.L_x_486:
[----:B------:R-:W2:Y:S01]  /*1120*/  LDL R34, [R1] ;  /* 0x0000000001227983 */ /* 0x000ea20000100800 */
[----:B------:R-:W-:Y:S01]  /*1130*/  IMAD.WIDE R4, R29, c[0x0][0x224], R4 ;  /* 0x000089001d047a25 */ /* 0x000fe200078e0204 */
[----:B------:R-:W-:Y:S01]  /*1140*/  UIMAD UR5, UR5, UR4, UR6 ;  /* 0x00000004050572a4 */ /* 0x000fe2000f8e0206 */
[----:B------:R-:W-:Y:S01]  /*1150*/  SHF.R.S32.HI R28, RZ, 0x1f, R248 ;  /* 0x0000001fff1c7819 */ /* 0x000fe200000114f8 */
[----:B------:R-:W1:Y:S01]  /*1160*/  S2R R24, SR_TID.X ;  /* 0x0000000000187919 */ /* 0x000e620000002100 */
[--C-:B------:R-:W-:Y:S01]  /*1170*/  SHF.R.S32.HI R251, RZ, 0x1f, R250.reuse ;  /* 0x0000001ffffb7819 */ /* 0x100fe200000114fa */
[----:B------:R-:W-:Y:S01]  /*1180*/  UIADD3 UR5, UR15, UR5, URZ ;  /* 0x000000050f057290 */ /* 0x000fe2000fffe03f */
[----:B------:R-:W-:Y:S01]  /*1190*/  IADD3 R20, P0, R4, R8, RZ ;  /* 0x0000000804147210 */ /* 0x000fe20007f1e0ff */
[----:B------:R-:W-:Y:S01]  /*11a0*/  IMAD R11, R31, c[0x0][0x368], RZ ;  /* 0x0000da001f0b7a24 */ /* 0x000fe200078e02ff */
[----:B------:R-:W-:Y:S01]  /*11b0*/  IADD3 R23, R23, UR11, RZ ;  /* 0x0000000b17177c10 */ /* 0x000fe2000fffe0ff */
[----:B------:R-:W-:Y:S01]  /*11c0*/  CS2R R126, SRZ ;  /* 0x00000000007e7805 */ /* 0x000fe2000001ff00 */
[----:B------:R-:W-:Y:S01]  /*11d0*/  IADD3.X R4, R5, R7, RZ, P0, !PT ;  /* 0x0000000705047210 */ /* 0x000fe200007fe4ff */
[----:B------:R-:W-:Y:S01]  /*11e0*/  IMAD R3, R20, UR5, RZ ;  /* 0x0000000514037c24 */ /* 0x000fe2000f8e02ff */
[----:B------:R-:W-:Y:S01]  /*11f0*/  IADD3 R249, P0, R21, R6, RZ ;  /* 0x0000000615f97210 */ /* 0x000fe20007f1e0ff */
[----:B------:R-:W-:Y:S01]  /*1200*/  UIADD3 UR5, UR12, -0x1, URZ ;  /* 0xffffffff0c057890 */ /* 0x000fe2000fffe03f */
[C---:B------:R-:W-:Y:S01]  /*1210*/  IMAD R11, R29.reuse, c[0x0][0x36c], R11 ;  /* 0x0000db001d0b7a24 */ /* 0x040fe200078e020b */
[----:B------:R-:W-:Y:S01]  /*1220*/  IADD3 R22, R22, UR11, RZ ;  /* 0x0000000b16167c10 */ /* 0x000fe2000fffe0ff */
[----:B------:R-:W-:Y:S01]  /*1230*/  IMAD R26, R4, UR14, R3 ;  /* 0x0000000e041a7c24 */ /* 0x000fe2000f8e0203 */
[----:B------:R-:W-:Y:S01]  /*1240*/  IADD3 R4, -R204, c[0x0][0x214], R21 ;  /* 0x00008500cc047a10 */ /* 0x000fe20007ffe115 */
[----:B------:R-:W-:Y:S01]  /*1250*/  IMAD.X R252, R10, 0x1, R9, P0 ;  /* 0x000000010afc7824 */ /* 0x000fe200000e0609 */
[----:B------:R-:W-:Y:S01]  /*1260*/  IADD3 R3, P0, R248, UR11, RZ ;  /* 0x0000000bf8037c10 */ /* 0x000fe2000ff1e0ff */
[----:B------:R-:W-:Y:S01]  /*1270*/  CS2R R124, SRZ ;  /* 0x00000000007c7805 */ /* 0x000fe2000001ff00 */
[----:B------:R-:W-:Y:S01]  /*1280*/  IADD3 R8, R4, -c[0x0][0x2e8], RZ ;  /* 0x8000ba0004087a10 */ /* 0x000fe20007ffe0ff */
[----:B------:R-:W-:Y:S01]  /*1290*/  IMAD.WIDE.U32 R4, R29, c[0x0][0x368], R250 ;  /* 0x0000da001d047a25 */ /* 0x000fe200078e00fa */
[----:B------:R-:W-:Y:S01]  /*12a0*/  IADD3.X R9, R28, UR8, RZ, P0, !PT ;  /* 0x000000081c097c10 */ /* 0x000fe200087fe4ff */
[----:B------:R-:W-:Y:S01]  /*12b0*/  CS2R R130, SRZ ;  /* 0x0000000000827805 */ /* 0x000fe2000001ff00 */
[----:B------:R-:W-:Y:S01]  /*12c0*/  SHF.R.S32.HI R12, RZ, 0x1f, R8 ;  /* 0x0000001fff0c7819 */ /* 0x000fe20000011408 */
[----:B------:R-:W-:Y:S01]  /*12d0*/  IMAD.WIDE.U32 R6, R3, c[0x0][0x190], R250 ;  /* 0x0000640003067a25 */ /* 0x000fe200078e00fa */
[----:B-1----:R-:W-:Y:S01]  /*12e0*/  SHF.R.S32.HI R17, RZ, 0x1f, R24 ;  /* 0x0000001fff117819 */ /* 0x002fe20000011418 */
[----:B------:R-:W-:Y:S01]  /*12f0*/  CS2R R128, SRZ ;  /* 0x0000000000807805 */ /* 0x000fe2000001ff00 */
[----:B------:R-:W-:Y:S01]  /*1300*/  MOV R194, UR5 ;  /* 0x0000000500c27c02 */ /* 0x000fe20008000f00 */
[----:B------:R-:W-:Y:S01]  /*1310*/  IMAD R10, R9, c[0x0][0x190], RZ ;  /* 0x00006400090a7a24 */ /* 0x000fe200078e02ff */
[----:B------:R-:W-:Y:S01]  /*1320*/  LEA.HI R17, R17, R24, RZ, 0x5 ;  /* 0x0000001811117211 */ /* 0x000fe200078f28ff */
[----:B------:R-:W-:Y:S01]  /*1330*/  IMAD R15, R9, c[0x0][0x370], RZ ;  /* 0x0000dc00090f7a24 */ /* 0x000fe200078e02ff */
[----:B------:R-:W-:Y:S01]  /*1340*/  LEA.HI R222, R12, R8, RZ, 0x6 ;  /* 0x000000080cde7211 */ /* 0x000fe200078f30ff */
[----:B------:R-:W-:Y:S01]  /*1350*/  IMAD R10, R3, c[0x0][0x194], R10 ;  /* 0x00006500030a7a24 */ /* 0x000fe200078e020a */
[----:B------:R-:W-:Y:S01]  /*1360*/  LOP3.LUT R13, R17, 0xffffffe0, RZ, 0xc0, !PT ;  /* 0xffffffe0110d7812 */ /* 0x000fe200078ec0ff */
[----:B------:R-:W-:Y:S01]  /*1370*/  IMAD R12, R252, c[0x0][0x198], RZ ;  /* 0x00006600fc0c7a24 */ /* 0x000fe200078e02ff */
[----:B------:R-:W-:Y:S01]  /*1380*/  IADD3 R5, R5, R11, RZ ;  /* 0x0000000b05057210 */ /* 0x000fe20007ffe0ff */
[----:B------:R-:W-:Y:S01]  /*1390*/  IMAD.IADD R11, R7, 0x1, R10 ;  /* 0x00000001070b7824 */ /* 0x000fe200078e020a */
[----:B------:R-:W-:Y:S01]  /*13a0*/  IADD3 R24, -R13, R24, RZ ;  /* 0x000000180d187210 */ /* 0x000fe20007ffe1ff */
[----:B------:R-:W-:Y:S01]  /*13b0*/  IMAD.MOV.U32 R10, RZ, RZ, R6 ;  /* 0x000000ffff0a7224 */ /* 0x000fe200078e0006 */
[----:B------:R-:W-:Y:S01]  /*13c0*/  LEA.HI R14, R194, R194, RZ, 0x1 ;  /* 0x000000c2c20e7211 */ /* 0x000fe200078f08ff */
[----:B------:R-:W-:Y:S01]  /*13d0*/  IMAD R13, R252, c[0x0][0x1a0], RZ ;  /* 0x00006800fc0d7a24 */ /* 0x000fe200078e02ff */
[----:B------:R-:W-:Y:S01]  /*13e0*/  SHF.R.S32.HI R222, RZ, 0x6, R222 ;  /* 0x00000006ffde7819 */ /* 0x000fe200000114de */
[C---:B------:R-:W-:Y:S01]  /*13f0*/  IMAD.WIDE.U32 R6, R249.reuse, c[0x0][0x198], R250 ;  /* 0x00006600f9067a25 */ /* 0x040fe200078e00fa */
[----:B------:R-:W-:Y:S01]  /*1400*/  LOP3.LUT R16, R14, 0xfffffffe, RZ, 0xc0, !PT ;  /* 0xfffffffe0e107812 */ /* 0x000fe200078ec0ff */
[----:B------:R-:W-:Y:S01]  /*1410*/  CS2R R122, SRZ ;  /* 0x00000000007a7805 */ /* 0x000fe2000001ff00 */
[----:B------:R-:W-:Y:S01]  /*1420*/  IMNMX R222, RZ, R222, !PT ;  /* 0x000000deffde7217 */ /* 0x000fe20007800200 */
[C---:B------:R-:W-:Y:S01]  /*1430*/  IMAD R12, R249.reuse, c[0x0][0x19c], R12 ;  /* 0x00006700f90c7a24 */ /* 0x040fe200078e020c */
[----:B------:R-:W-:Y:S01]  /*1440*/  CS2R R120, SRZ ;  /* 0x0000000000787805 */ /* 0x000fe2000001ff00 */
[C---:B------:R-:W-:Y:S01]  /*1450*/  IMAD.WIDE.U32 R8, R249.reuse, c[0x0][0x1a0], R250 ;  /* 0x00006800f9087a25 */ /* 0x040fe200078e00fa */
[----:B------:R-:W-:Y:S01]  /*1460*/  CS2R R118, SRZ ;  /* 0x0000000000767805 */ /* 0x000fe2000001ff00 */
[----:B------:R-:W-:Y:S01]  /*1470*/  CS2R R116, SRZ ;  /* 0x0000000000747805 */ /* 0x000fe2000001ff00 */
[----:B------:R-:W-:Y:S01]  /*1480*/  CS2R R110, SRZ ;  /* 0x00000000006e7805 */ /* 0x000fe2000001ff00 */
[----:B------:R-:W-:Y:S01]  /*1490*/  IMAD R14, R249, c[0x0][0x1a4], R13 ;  /* 0x00006900f90e7a24 */ /* 0x000fe200078e020d */
[----:B------:R-:W-:Y:S01]  /*14a0*/  CS2R R108, SRZ ;  /* 0x00000000006c7805 */ /* 0x000fe2000001ff00 */
[----:B------:R-:W-:Y:S01]  /*14b0*/  IMAD.IADD R7, R7, 0x1, R12 ;  /* 0x0000000107077824 */ /* 0x000fe200078e020c */
[----:B------:R-:W-:Y:S01]  /*14c0*/  CS2R R114, SRZ ;  /* 0x0000000000727805 */ /* 0x000fe2000001ff00 */
[C---:B------:R-:W-:Y:S01]  /*14d0*/  IMAD R15, R3.reuse, c[0x0][0x374], R15 ;  /* 0x0000dd00030f7a24 */ /* 0x040fe200078e020f */
[----:B------:R-:W-:Y:S01]  /*14e0*/  CS2R R112, SRZ ;  /* 0x0000000000707805 */ /* 0x000fe2000001ff00 */
[----:B------:R-:W-:Y:S01]  /*14f0*/  IMAD.WIDE.U32 R12, R3, c[0x0][0x370], R4 ;  /* 0x0000dc00030c7a25 */ /* 0x000fe200078e0004 */
[----:B------:R-:W-:Y:S01]  /*1500*/  IADD3 R4, R194, -R16, RZ ;  /* 0x80000010c2047210 */ /* 0x000fe20007ffe0ff */
[----:B------:R-:W-:Y:S01]  /*1510*/  CS2R R106, SRZ ;  /* 0x00000000006a7805 */ /* 0x000fe2000001ff00 */
[----:B------:R-:W-:Y:S01]  /*1520*/  SHF.R.S32.HI R3, RZ, 0x5, R17 ;  /* 0x00000005ff037819 */ /* 0x000fe20000011411 */
[----:B------:R-:W-:Y:S01]  /*1530*/  IMAD.IADD R5, R9, 0x1, R14 ;  /* 0x0000000109057824 */ /* 0x000fe200078e020e */
[----:B------:R-:W-:Y:S01]  /*1540*/  ISETP.NE.AND P0, PT, R4, 0x1, PT ;  /* 0x000000010400780c */ /* 0x000fe20003f05270 */
[----:B------:R-:W-:Y:S01]  /*1550*/  IMAD R9, R31, c[0x0][0x180], RZ ;  /* 0x000060001f097a24 */ /* 0x000fe200078e02ff */
[----:B------:R-:W-:Y:S01]  /*1560*/  MOV R4, R8 ;  /* 0x0000000800047202 */ /* 0x000fe20000000f00 */
[----:B------:R-:W-:Y:S01]  /*1570*/  IMAD R3, R3, UR10, R24 ;  /* 0x0000000a03037c24 */ /* 0x000fe2000f8e0218 */
[----:B------:R-:W-:Y:S01]  /*1580*/  CS2R R104, SRZ ;  /* 0x0000000000687805 */ /* 0x000fe2000001ff00 */
[----:B------:R-:W-:Y:S01]  /*1590*/  IMAD R14, R31, c[0x0][0x188], RZ ;  /* 0x000062001f0e7a24 */ /* 0x000fe200078e02ff */
[----:B------:R-:W-:Y:S01]  /*15a0*/  CS2R R102, SRZ ;  /* 0x0000000000667805 */ /* 0x000fe2000001ff00 */
[----:B------:R-:W-:Y:S01]  /*15b0*/  IMAD R8, R29, c[0x0][0x184], R9 ;  /* 0x000061001d087a24 */ /* 0x000fe200078e0209 */
[----:B------:R-:W-:Y:S01]  /*15c0*/  IADD3 R16, P2, P1, R3, UR9, R18 ;  /* 0x0000000903107c10 */ /* 0x000fe2000f95e012 */
[C---:B------:R-:W-:Y:S01]  /*15d0*/  IMAD.WIDE.U32 R6, R29.reuse, c[0x0][0x180], R6 ;  /* 0x000060001d067a25 */ /* 0x040fe200078e0006 */
[----:B------:R-:W-:Y:S01]  /*15e0*/  SHF.R.S32.HI R3, RZ, 0x1f, R3 ;  /* 0x0000001fff037819 */ /* 0x000fe20000011403 */
[----:B------:R-:W-:Y:S01]  /*15f0*/  CS2R R100, SRZ ;  /* 0x0000000000647805 */ /* 0x000fe2000001ff00 */
[----:B------:R-:W-:Y:S01]  /*1600*/  CS2R R94, SRZ ;  /* 0x00000000005e7805 */ /* 0x000fe2000001ff00 */
[----:B------:R-:W-:Y:S01]  /*1610*/  IMAD R14, R29, c[0x0][0x18c], R14 ;  /* 0x000063001d0e7a24 */ /* 0x000fe200078e020e */
[----:B------:R-:W-:Y:S01]  /*1620*/  IADD3 R7, R7, R8, RZ ;  /* 0x0000000807077210 */ /* 0x000fe20007ffe0ff */
[----:B------:R-:W-:Y:S01]  /*1630*/  IMAD.WIDE.U32 R4, R29, c[0x0][0x188], R4 ;  /* 0x000062001d047a25 */ /* 0x000fe200078e0004 */
[----:B------:R-:W-:Y:S01]  /*1640*/  IADD3.X R18, R3, UR7, R33, P2, P1 ;  /* 0x0000000703127c10 */ /* 0x000fe200097e2421 */
[----:B------:R-:W-:Y:S01]  /*1650*/  CS2R R92, SRZ ;  /* 0x00000000005c7805 */ /* 0x000fe2000001ff00 */
[----:B------:R-:W-:Y:S01]  /*1660*/  IADD3 R16, P1, R16, R27, RZ ;  /* 0x0000001b10107210 */ /* 0x000fe20007f3e0ff */
[----:B------:R-:W-:Y:S01]  /*1670*/  IMAD.IADD R9, R13, 0x1, R15 ;  /* 0x000000010d097824 */ /* 0x000fe200078e020f */
[----:B------:R-:W-:Y:S01]  /*1680*/  IADD3 R5, R5, R14, RZ ;  /* 0x0000000e05057210 */ /* 0x000fe20007ffe0ff */
[----:B------:R-:W-:Y:S01]  /*1690*/  IMAD.MOV.U32 R8, RZ, RZ, R12 ;  /* 0x000000ffff087224 */ /* 0x000fe200078e000c */
[----:B------:R-:W-:Y:S01]  /*16a0*/  CS2R R98, SRZ ;  /* 0x0000000000627805 */ /* 0x000fe2000001ff00 */
[----:B------:R-:W-:Y:S01]  /*16b0*/  IMAD R17, R32, c[0x0][0x378], RZ ;  /* 0x0000de0020117a24 */ /* 0x000fe200078e02ff */
[----:B------:R-:W-:Y:S01]  /*16c0*/  CS2R R96, SRZ ;  /* 0x0000000000607805 */ /* 0x000fe2000001ff00 */
[----:B------:R-:W-:Y:S01]  /*16d0*/  IMAD R15, R31, c[0x0][0x178], RZ ;  /* 0x00005e001f0f7a24 */ /* 0x000fe200078e02ff */
[----:B------:R-:W-:Y:S01]  /*16e0*/  CS2R R90, SRZ ;  /* 0x00000000005a7805 */ /* 0x000fe2000001ff00 */
[C---:B------:R-:W-:Y:S01]  /*16f0*/  IMAD R3, R19.reuse, c[0x0][0x1b0], RZ ;  /* 0x00006c0013037a24 */ /* 0x040fe200078e02ff */
[----:B------:R-:W-:Y:S01]  /*1700*/  CS2R R88, SRZ ;  /* 0x0000000000587805 */ /* 0x000fe2000001ff00 */
[----:B------:R-:W-:Y:S01]  /*1710*/  IMAD R14, R19, c[0x0][0x1b8], RZ ;  /* 0x00006e00130e7a24 */ /* 0x000fe200078e02ff */
[----:B------:R-:W-:Y:S01]  /*1720*/  CS2R R86, SRZ ;  /* 0x0000000000567805 */ /* 0x000fe2000001ff00 */
[C---:B------:R-:W-:Y:S01]  /*1730*/  IMAD R17, R30.reuse, c[0x0][0x37c], R17 ;  /* 0x0000df001e117a24 */ /* 0x040fe200078e0211 */
[----:B------:R-:W-:Y:S01]  /*1740*/  CS2R R84, SRZ ;  /* 0x0000000000547805 */ /* 0x000fe2000001ff00 */
[----:B------:R-:W-:Y:S01]  /*1750*/  IMAD.WIDE.U32 R12, R30, c[0x0][0x378], R8 ;  /* 0x0000de001e0c7a25 */ /* 0x000fe200078e0008 */
[----:B------:R-:W-:Y:S01]  /*1760*/  CS2R R78, SRZ ;  /* 0x00000000004e7805 */ /* 0x000fe2000001ff00 */
[----:B------:R-:W-:Y:S01]  /*1770*/  CS2R R76, SRZ ;  /* 0x00000000004c7805 */ /* 0x000fe2000001ff00 */
[----:B------:R-:W-:Y:S01]  /*1780*/  CS2R R82, SRZ ;  /* 0x0000000000527805 */ /* 0x000fe2000001ff00 */
[C---:B------:R-:W-:Y:S01]  /*1790*/  IMAD R15, R29.reuse, c[0x0][0x17c], R15 ;  /* 0x00005f001d0f7a24 */ /* 0x040fe200078e020f */
[----:B------:R-:W-:Y:S01]  /*17a0*/  LEA R202, P2, R12, c[0x0][0x330], 0x1 ;  /* 0x0000cc000cca7a11 */ /* 0x000fe200078408ff */
[----:B------:R-:W-:Y:S01]  /*17b0*/  IMAD.WIDE.U32 R10, R29, c[0x0][0x178], R10 ;  /* 0x00005e001d0a7a25 */ /* 0x000fe200078e000a */
[----:B------:R-:W-:Y:S01]  /*17c0*/  CS2R R80, SRZ ;  /* 0x0000000000507805 */ /* 0x000fe2000001ff00 */
[----:B------:R-:W-:Y:S01]  /*17d0*/  CS2R R74, SRZ ;  /* 0x00000000004a7805 */ /* 0x000fe2000001ff00 */
[----:B------:R-:W-:Y:S01]  /*17e0*/  CS2R R72, SRZ ;  /* 0x0000000000487805 */ /* 0x000fe2000001ff00 */
[C---:B------:R-:W-:Y:S01]  /*17f0*/  IMAD R3, R0.reuse, c[0x0][0x1b4], R3 ;  /* 0x00006d0000037a24 */ /* 0x040fe200078e0203 */
[----:B------:R-:W-:Y:S01]  /*1800*/  IADD3 R9, R11, R15, RZ ;  /* 0x0000000f0b097210 */ /* 0x000fe20007ffe0ff */
[C---:B------:R-:W-:Y:S01]  /*1810*/  IMAD R14, R0.reuse, c[0x0][0x1bc], R14 ;  /* 0x00006f00000e7a24 */ /* 0x040fe200078e020e */
[----:B------:R-:W-:Y:S01]  /*1820*/  MOV R8, R10 ;  /* 0x0000000a00087202 */ /* 0x000fe20000000f00 */
[C---:B------:R-:W-:Y:S01]  /*1830*/  IMAD.WIDE.U32 R6, R0.reuse, c[0x0][0x1b0], R6 ;  /* 0x00006c0000067a25 */ /* 0x040fe200078e0006 */
[----:B------:R-:W-:Y:S01]  /*1840*/  CS2R R70, SRZ ;  /* 0x0000000000467805 */ /* 0x000fe2000001ff00 */
[----:B------:R-:W-:Y:S01]  /*1850*/  CS2R R68, SRZ ;  /* 0x0000000000447805 */ /* 0x000fe2000001ff00 */
[----:B------:R-:W-:Y:S01]  /*1860*/  CS2R R62, SRZ ;  /* 0x00000000003e7805 */ /* 0x000fe2000001ff00 */
[----:B------:R-:W-:Y:S01]  /*1870*/  IMAD.WIDE.U32 R4, R0, c[0x0][0x1b8], R4 ;  /* 0x00006e0000047a25 */ /* 0x000fe200078e0004 */
[----:B------:R-:W-:Y:S01]  /*1880*/  IADD3 R0, R13, R17, RZ ;  /* 0x000000110d007210 */ /* 0x000fe20007ffe0ff */
[----:B------:R-:W-:Y:S01]  /*1890*/  CS2R R60, SRZ ;  /* 0x00000000003c7805 */ /* 0x000fe2000001ff00 */
[----:B------:R-:W-:Y:S01]  /*18a0*/  IADD3.X R17, R18, R25, RZ, P1, !PT ;  /* 0x0000001912117210 */ /* 0x000fe20000ffe4ff */
[----:B------:R-:W-:Y:S01]  /*18b0*/  IMAD.IADD R5, R5, 0x1, R14 ;  /* 0x0000000105057824 */ /* 0x000fe200078e020e */
[----:B------:R-:W-:Y:S01]  /*18c0*/  LEA.HI.X R203, R12, c[0x0][0x334], R0, 0x1, P2 ;  /* 0x0000cd000ccb7a11 */ /* 0x000fe200010f0c00 */
[----:B------:R-:W-:Y:S01]  /*18d0*/  IMAD R12, R32, c[0x0][0x1a8], RZ ;  /* 0x00006a00200c7a24 */ /* 0x000fe200078e02ff */
        /* <DEDUP_REMOVED lines=9> */
[----:B------:R-:W-:Y:S01]  /*1970*/  IMAD R0, R248, c[0x0][0x1a4], R0 ;  /* 0x00006900f8007a24 */ /* 0x000fe200078e0200 */
[----:B------:R-:W-:Y:S01]  /*1980*/  LEA R200, P3, R14, c[0x0][0x160], 0x1 ;  /* 0x000058000ec87a11 */ /* 0x000fe200078608ff */
[----:B------:R-:W-:Y:S01]  /*1990*/  IMAD.WIDE.U32 R8, R248, c[0x0][0x1a0], R4 ;  /* 0x00006800f8087a25 */ /* 0x000fe200078e0004 */
[----:B------:R-:W-:Y:S01]  /*19a0*/  IADD3 R5, R15, R12, RZ ;  /* 0x0000000c0f057210 */ /* 0x000fe20007ffe0ff */
[----:B------:R-:W-:Y:S01]  /*19b0*/  CS2R R46, SRZ ;  /* 0x00000000002e7805 */ /* 0x000fe2000001ff00 */
[----:B------:R-:W-:Y:S01]  /*19c0*/  CS2R R44, SRZ ;  /* 0x00000000002c7805 */ /* 0x000fe2000001ff00 */
[----:B------:R-:W-:Y:S01]  /*19d0*/  IMAD.IADD R0, R9, 0x1, R0 ;  /* 0x0000000109007824 */ /* 0x000fe200078e0200 */
[----:B------:R-:W-:Y:S01]  /*19e0*/  LEA R4, P1, R8, c[0x0][0x170], 0x1 ;  /* 0x00005c0008047a11 */ /* 0x000fe200078208ff */
[----:B------:R-:W-:Y:S01]  /*19f0*/  IMAD.IADD R7, R7, 0x1, R3 ;  /* 0x0000000107077824 */ /* 0x000fe200078e0203 */
[----:B------:R-:W-:Y:S01]  /*1a00*/  LEA.HI.X R201, R14, c[0x0][0x164], R5, 0x1, P3 ;  /* 0x000059000ec97a11 */ /* 0x000fe200018f0c05 */
[----:B------:R-:W-:Y:S01]  /*1a10*/  IMAD R3, R28, c[0x0][0x198], RZ ;  /* 0x000066001c037a24 */ /* 0x000fe200078e02ff */
[----:B------:R-:W-:Y:S01]  /*1a20*/  LEA.HI.X R5, R8, c[0x0][0x174], R0, 0x1, P1 ;  /* 0x00005d0008057a11 */ /* 0x000fe200008f0c00 */
[C---:B------:R-:W-:Y:S01]  /*1a30*/  IMAD.WIDE.U32 R10, R248.reuse, c[0x0][0x198], R6 ;  /* 0x00006600f80a7a25 */ /* 0x040fe200078e0006 */
[----:B------:R-:W-:Y:S01]  /*1a40*/  MOV R9, c[0x0][0x198] ;  /* 0x0000660000097a02 */ /* 0x000fe20000000f00 */
[----:B------:R-:W-:Y:S01]  /*1a50*/  CS2R R50, SRZ ;  /* 0x0000000000327805 */ /* 0x000fe2000001ff00 */
[----:B------:R-:W-:Y:S01]  /*1a60*/  CS2R R48, SRZ ;  /* 0x0000000000307805 */ /* 0x000fe2000001ff00 */
[----:B------:R-:W-:Y:S01]  /*1a70*/  IMAD R3, R248, c[0x0][0x19c], R3 ;  /* 0x00006700f8037a24 */ /* 0x000fe200078e0203 */
[----:B------:R-:W-:Y:S01]  /*1a80*/  LEA R6, P2, R10, c[0x0][0x168], 0x1 ;  /* 0x00005a000a067a11 */ /* 0x000fe200078408ff */
[----:B------:R-:W-:Y:S01]  /*1a90*/  IMAD.WIDE.U32 R12, R20, UR14, R16 ;  /* 0x0000000e140c7c25 */ /* 0x000fe2000f8e0010 */
[----:B------:R-:W-:Y:S01]  /*1aa0*/  CS2R R42, SRZ ;  /* 0x00000000002a7805 */ /* 0x000fe2000001ff00 */
[----:B------:R-:W-:Y:S01]  /*1ab0*/  CS2R R40, SRZ ;  /* 0x0000000000287805 */ /* 0x000fe2000001ff00 */
[----:B------:R-:W-:Y:S01]  /*1ac0*/  IADD3 R3, R11, R3, RZ ;  /* 0x000000030b037210 */ /* 0x000fe20007ffe0ff */
[----:B------:R-:W-:Y:S01]  /*1ad0*/  IMAD.MOV.U32 R14, RZ, RZ, c[0x0][0x1a0] ;  /* 0x00006800ff0e7624 */ /* 0x000fe200078e00ff */
[----:B------:R-:W-:Y:S01]  /*1ae0*/  MOV R11, c[0x0][0x19c] ;  /* 0x00006700000b7a02 */ /* 0x000fe20000000f00 */
[----:B------:R-:W-:Y:S01]  /*1af0*/  CS2R R38, SRZ ;  /* 0x0000000000267805 */ /* 0x000fe2000001ff00 */
[----:B------:R-:W-:Y:S01]  /*1b00*/  LEA.HI.X R7, R10, c[0x0][0x16c], R3, 0x1, P2 ;  /* 0x00005b000a077a11 */ /* 0x000fe200010f0c03 */
[----:B------:R-:W-:Y:S01]  /*1b10*/  CS2R R36, SRZ ;  /* 0x0000000000247805 */ /* 0x000fe2000001ff00 */
[----:B------:R-:W-:Y:S01]  /*1b20*/  IADD3 R3, R13, R26, RZ ;  /* 0x0000001a0d037210 */ /* 0x000fe20007ffe0ff */
[----:B------:R-:W-:Y:S01]  /*1b30*/  @P4 BAR.SYNC.DEFER_BLOCKING 0x0 ;  /* 0x0000000000004b1d */ /* 0x000fe20000010000 */
[----:B------:R-:W-:-:S02]  /*1b40*/  LEA R10, P2, R9, R6, 0x7 ;  /* 0x00000006090a7211 */ /* 0x000fc400078438ff */
[----:B------:R-:W-:Y:S02]  /*1b50*/  MOV R13, c[0x0][0x1a4] ;  /* 0x00006900000d7a02 */ /* 0x000fe40000000f00 */
[C---:B------:R-:W-:Y:S02]  /*1b60*/  LEA R8, P1, R14.reuse, R4, 0x7 ;  /* 0x000000040e087211 */ /* 0x040fe400078238ff */
[----:B------:R-:W-:Y:S02]  /*1b70*/  LEA.HI.X R11, R9, R7, R11, 0x7, P2 ;  /* 0x00000007090b7211 */ /* 0x000fe400010f3c0b */
[----:B------:R-:W-:Y:S02]  /*1b80*/  LEA.HI.X R9, R14, R5, R13, 0x7, P1 ;  /* 0x000000050e097211 */ /* 0x000fe400008f3c0d */
[----:B------:R-:W-:Y:S02]  /*1b90*/  ISETP.LT.AND P1, PT, R222, UR12, PT ;  /* 0x0000000cde007c0c */ /* 0x000fe4000bf21270 */
[----:B------:R-:W-:-:S04]  /*1ba0*/  LEA R180, P3, R12, c[0x0][0x350], 0x2 ;  /* 0x0000d4000cb47a11 */ /* 0x000fc800078610ff */
[----:B------:R-:W-:Y:S02]  /*1bb0*/  LEA.HI.X R181, R12, c[0x0][0x354], R3, 0x2, P3 ;  /* 0x0000d5000cb57a11 */ /* 0x000fe400018f1403 */
[----:B------:R-:W-:-:S05]  /*1bc0*/  MOV R3, 0x4 ;  /* 0x0000000400037802 */ /* 0x000fca0000000f00 */
[----:B------:R-:W-:-:S04]  /*1bd0*/  IMAD.WIDE R206, R23, R3, c[0x0][0x200] ;  /* 0x0000800017ce7625 */ /* 0x000fc800078e0203 */
[----:B------:R-:W-:Y:S01]  /*1be0*/  IMAD.WIDE R22, R22, R3, c[0x0][0x3c8] ;  /* 0x0000f20016167625 */ /* 0x000fe200078e0203 */
[----:B--2---:R-:W-:-:S03]  /*1bf0*/  IADD3 R0, R34, 0x1800, RZ ;  /* 0x0000180022007810 */ /* 0x004fc60007ffe0ff */
[----:B------:R-:W-:Y:S01]  /*1c00*/  IMAD.SHL.U32 R205, R34, 0x2, RZ ;  /* 0x0000000222cd7824 */ /* 0x000fe200078e00ff */
[----:B------:R-:W-:-:S04]  /*1c10*/  SEL R0, R0, R34, !P0 ;  /* 0x0000002200007207 */ /* 0x000fc80004000000 */
[----:B------:R-:W-:Y:S01]  /*1c20*/  @!PT LDS RZ, [RZ] ;  /* 0x00000000fffff984 */ /* 0x000fe20000000800 */
[----:B------:R-:W-:Y:S01]  /*1c30*/  @!PT LDS RZ, [RZ] ;  /* 0x00000000fffff984 */ /* 0x000fe20000000800 */
[----:B------:R-:W-:Y:S01]  /*1c40*/  @!PT LDS RZ, [RZ] ;  /* 0x00000000fffff984 */ /* 0x000fe20000000800 */
[----:B------:R1:W-:Y:S01]  /*1c50*/  LDGSTS.E.BYPASS.LTC128B.128 [R205+0x6000], [R202.64] ;  /* 0x06000000cacd7fae */ /* 0x0003e2000b901d50 */
[----:B------:R-:W-:-:S03]  /*1c60*/  SHF.L.U32 R0, R0, 0x1, RZ ;  /* 0x0000000100007819 */ /* 0x000fc600000006ff */
[----:B------:R1:W-:Y:S04]  /*1c70*/  LDGSTS.E.BYPASS.LTC128B.128 [R205+0x7000], [R202.64+0x40] ;  /* 0x07000040cacd7fae */ /* 0x0003e8000b901d50 */
[----:B------:R1:W-:Y:S04]  /*1c80*/  LDGSTS.E.BYPASS.LTC128B.128 [R205+0x8000], [R202.64+0x80] ;  /* 0x08000080cacd7fae */ /* 0x0003e8000b901d50 */
[----:B------:R1:W-:Y:S04]  /*1c90*/  LDGSTS.E.BYPASS.LTC128B.128 [R0], [R200.64] ;  /* 0x00000000c8007fae */ /* 0x0003e8000b901d50 */
[----:B------:R1:W-:Y:S04]  /*1ca0*/  LDGSTS.E.BYPASS.LTC128B.128 [R0+0x1000], [R200.64+0x40] ;  /* 0x01000040c8007fae */ /* 0x0003e8000b901d50 */
[----:B------:R1:W-:Y:S04]  /*1cb0*/  LDGSTS.E.BYPASS.LTC128B.128 [R0+0x2000], [R200.64+0x80] ;  /* 0x02000080c8007fae */ /* 0x0003e8000b901d50 */
[----:B------:R1:W-:Y:S04]  /*1cc0*/  LDGSTS.E.BYPASS.LTC128B.128 [R205+0x9000], [R6.64] ;  /* 0x0900000006cd7fae */ /* 0x0003e8000b901d50 */
        /* <DEDUP_REMOVED lines=11> */
[----:B------:R-:W0:Y:S01]  /*1d80*/  LDGDEPBAR ;  /* 0x00000000000079af */ /* 0x000e220000000000 */
[----:B------:R-:W-:Y:S05]  /*1d90*/  @!P1 BRA `(.L_x_487) ;  /* 0x0000458000009947 */ /* 0x000fea0003800000 */
[----:B-1----:R-:W-:Y:S02]  /*1da0*/  IMAD.MOV.U32 R4, RZ, RZ, c[0x0][0x308] ;  /* 0x0000c200ff047624 */ /* 0x002fe400078e00ff */
[----:B------:R-:W-:-:S05]  /*1db0*/  IMAD.MOV.U32 R5, RZ, RZ, c[0x0][0x30c] ;  /* 0x0000c300ff057624 */ /* 0x000fca00078e00ff */
[----:B------:R1:W2:Y:S01]  /*1dc0*/  LDG.E.64 R8, [R4.64+0x8] ;  /* 0x0000081004087981 */ /* 0x0002a2000c1e1b00 */
[----:B------:R-:W-:-:S03]  /*1dd0*/  IMAD.WIDE R6, R208, 0x4, R206 ;  /* 0x00000004d0067825 */ /* 0x000fc600078e02ce */
[----:B------:R-:W3:Y:S04]  /*1de0*/  S2R R12, SR_TID.X ;  /* 0x00000000000c7919 */ /* 0x000ee80000002100 */
[----:B------:R-:W4:Y:S01]  /*1df0*/  S2R R13, SR_TID.X ;  /* 0x00000000000d7919 */ /* 0x000f220000002100 */
[----:B------:R-:W-:Y:S01]  /*1e00*/  IMAD R3, R29, c[0x0][0x1c0], R30 ;  /* 0x000070001d037a24 */ /* 0x000fe200078e021e */
[----:B------:R-:W-:Y:S01]  /*1e10*/  SHF.R.S32.HI R237, RZ, 0x1f, R24 ;  /* 0x0000001fffed7819 */ /* 0x000fe20000011418 */
[----:B------:R-:W-:Y:S01]  /*1e20*/  IMAD.MOV.U32 R199, RZ, RZ, R0 ;  /* 0x000000ffffc77224 */ /* 0x000fe200078e0000 */
[----:B------:R4:W5:Y:S04]  /*1e30*/  LDG.E R212, [R6.64] ;  /* 0x0000001006d47981 */ /* 0x000968000c1e1900 */
[----:B-1----:R-:W2:Y:S01]  /*1e40*/  LDG.E.64 R4, [R4.64] ;  /* 0x0000001004047981 */ /* 0x002ea2000c1e1b00 */
[----:B------:R-:W-:Y:S01]  /*1e50*/  IMAD.SHL.U32 R3, R3, 0x20, RZ ;  /* 0x0000002003037824 */ /* 0x000fe200078e00ff */
[----:B---3--:R-:W-:-:S02]  /*1e60*/  SHF.R.S32.HI R12, RZ, 0x1f, R12 ;  /* 0x0000001fff0c7819 */ /* 0x008fc4000001140c */
[----:B------:R1:W5:Y:S02]  /*1e70*/  LDG.E R211, [R6.64+0x20] ;  /* 0x0000201006d37981 */ /* 0x000364000c1e1900 */
[----:B----4-:R-:W-:Y:S02]  /*1e80*/  LEA.HI R12, R12, R13, RZ, 0x6 ;  /* 0x0000000d0c0c7211 */ /* 0x010fe400078f30ff */
[----:B------:R1:W5:Y:S01]  /*1e90*/  LDG.E R210, [R6.64+0x80] ;  /* 0x0000801006d27981 */ /* 0x000362000c1e1900 */
[----:B------:R-:W-:Y:S02]  /*1ea0*/  IADD3 R0, R177, 0x1800, RZ ;  /* 0x00001800b1007810 */ /* 0x000fe40007ffe0ff */
[----:B------:R-:W-:Y:S01]  /*1eb0*/  SHF.R.S32.HI R12, RZ, 0x6, R12 ;  /* 0x00000006ff0c7819 */ /* 0x000fe2000001140c */
[----:B------:R1:W5:Y:S01]  /*1ec0*/  LDG.E R209, [R6.64+0xa0] ;  /* 0x0000a01006d17981 */ /* 0x000362000c1e1900 */
[----:B------:R-:W-:Y:S02]  /*1ed0*/  SEL R0, R0, R177, !P0 ;  /* 0x000000b100007207 */ /* 0x000fe40004000000 */
[----:B------:R-:W-:Y:S01]  /*1ee0*/  IADD3 R21, R21, c[0x0][0x214], RZ ;  /* 0x0000850015157a10 */ /* 0x000fe20007ffe0ff */
[----:B------:R-:W-:-:S02]  /*1ef0*/  IMAD.MOV.U32 R214, RZ, RZ, R22 ;  /* 0x000000ffffd67224 */ /* 0x000fc400078e0016 */
[----:B------:R-:W-:Y:S01]  /*1f00*/  IMAD.MOV.U32 R213, RZ, RZ, R23 ;  /* 0x000000ffffd57224 */ /* 0x000fe200078e0017 */
[----:B------:R-:W-:Y:S01]  /*1f10*/  IADD3 R241, -R204, 0x80, R21 ;  /* 0x00000080ccf17810 */ /* 0x000fe20007ffe115 */
[----:B------:R-:W-:Y:S02]  /*1f20*/  IMAD.MOV.U32 R127, RZ, RZ, RZ ;  /* 0x000000ffff7f7224 */ /* 0x000fe400078e00ff */
[----:B-1----:R-:W-:Y:S01]  /*1f30*/  IMAD R6, R240, 0x4, R12 ;  /* 0x00000004f0067824 */ /* 0x002fe200078e020c */
[----:B--2---:R-:W-:Y:S02]  /*1f40*/  IADD3 R24, P2, P1, R3, R8, R24 ;  /* 0x0000000803187210 */ /* 0x004fe4000795e018 */
[----:B------:R-:W-:-:S04]  /*1f50*/  SHF.R.S32.HI R3, RZ, 0x1f, R3 ;  /* 0x0000001fff037819 */ /* 0x000fc80000011403 */
[----:B------:R-:W-:Y:S02]  /*1f60*/  IADD3.X R237, R3, R9, R237, P2, P1 ;  /* 0x0000000903ed7210 */ /* 0x000fe400017e24ed */
[----:B------:R-:W-:-:S04]  /*1f70*/  IADD3 R3, R179, 0x1800, RZ ;  /* 0x00001800b3037810 */ /* 0x000fc80007ffe0ff */
[----:B------:R-:W-:Y:S01]  /*1f80*/  SEL R170, R3, R179, !P0 ;  /* 0x000000b303aa7207 */ /* 0x000fe20004000000 */
[----:B------:R-:W-:-:S04]  /*1f90*/  IMAD.SHL.U32 R3, R0, 0x2, RZ ;  /* 0x0000000200037824 */ /* 0x000fc800078e00ff */
[----:B------:R-:W-:Y:S01]  /*1fa0*/  IMAD.SHL.U32 R170, R170, 0x2, RZ ;  /* 0x00000002aaaa7824 */ /* 0x000fe200078e00ff */
[----:B------:R-:W-:Y:S02]  /*1fb0*/  LOP3.LUT R0, R5, R6, RZ, 0x3c, !PT ;  /* 0x0000000605007212 */ /* 0x000fe400078e3cff */
[----:B------:R-:W-:Y:S02]  /*1fc0*/  LOP3.LUT R237, R237, R4, RZ, 0x3c, !PT ;  /* 0x00000004eded7212 */ /* 0x000fe400078e3cff */
[----:B------:R-:W-:Y:S01]  /*1fd0*/  IMAD.MOV.U32 R6, RZ, RZ, c[0x0][0x1c0] ;  /* 0x00007000ff067624 */ /* 0x000fe200078e00ff */
[C---:B------:R-:W-:Y:S01]  /*1fe0*/  IADD3 R232, R5.reuse, -0x4498517b, RZ ;  /* 0xbb67ae8505e87810 */ /* 0x040fe20007ffe0ff */
[----:B------:R-:W-:Y:S01]  /*1ff0*/  IMAD.WIDE.U32 R24, R24, -0x2daee0ad, RZ ;  /* 0xd2511f5318187825 */ /* 0x000fe200078e00ff */
[C---:B------:R-:W-:Y:S02]  /*2000*/  IADD3 R236, R5.reuse, 0x646e171e, RZ ;  /* 0x646e171e05ec7810 */ /* 0x040fe40007ffe0ff */
[C---:B------:R-:W-:Y:S01]  /*2010*/  IADD3 R235, R5.reuse, -0x56f99767, RZ ;  /* 0xa906689905eb7810 */ /* 0x040fe20007ffe0ff */
[----:B------:R-:W-:Y:S01]  /*2020*/  IMAD R6, R6, c[0x0][0x22c], RZ ;  /* 0x00008b0006067a24 */ /* 0x000fe200078e02ff */
[----:B------:R-:W-:-:S02]  /*2030*/  IADD3 R234, R5, -0x126145ec, RZ ;  /* 0xed9eba1405ea7810 */ /* 0x000fc40007ffe0ff */
[C---:B------:R-:W-:Y:S01]  /*2040*/  IADD3 R233, R5.reuse, 0x32370b8f, RZ ;  /* 0x32370b8f05e97810 */ /* 0x040fe20007ffe0ff */
[C---:B------:R-:W-:Y:S01]  /*2050*/  IMAD.SHL.U32 R245, R6.reuse, 0x10, RZ ;  /* 0x0000001006f57824 */ /* 0x040fe200078e00ff */
[----:B------:R-:W-:Y:S01]  /*2060*/  IADD3 R227, R5, 0x76cf5d0a, RZ ;  /* 0x76cf5d0a05e37810 */ /* 0x000fe20007ffe0ff */
[----:B------:R-:W-:Y:S01]  /*2070*/  IMAD.SHL.U32 R215, R6, 0x8, RZ ;  /* 0x0000000806d77824 */ /* 0x000fe200078e00ff */
[C---:B------:R-:W-:Y:S02]  /*2080*/  IADD3 R231, R4.reuse, -0x4ab325aa, RZ ;  /* 0xb54cda5604e77810 */ /* 0x040fe40007ffe0ff */
[C---:B------:R-:W-:Y:S02]  /*2090*/  IADD3 R247, R245.reuse, 0x20, RZ ;  /* 0x00000020f5f77810 */ /* 0x040fe40007ffe0ff */
[----:B------:R-:W-:Y:S02]  /*20a0*/  IADD3 R246, R245, 0x40, RZ ;  /* 0x00000040f5f67810 */ /* 0x000fe40007ffe0ff */
[C---:B------:R-:W-:Y:S01]  /*20b0*/  IADD3 R230, R4.reuse, 0x1715609d, RZ ;  /* 0x1715609d04e67810 */ /* 0x040fe20007ffe0ff */
[C---:B------:R-:W-:Y:S01]  /*20c0*/  IMAD.IADD R243, R215.reuse, 0x1, R247 ;  /* 0x00000001d7f37824 */ /* 0x040fe200078e02f7 */
[C---:B------:R-:W-:Y:S01]  /*20d0*/  IADD3 R229, R4.reuse, 0x78dde6e4, RZ ;  /* 0x78dde6e404e57810 */ /* 0x040fe20007ffe0ff */
[C---:B------:R-:W-:Y:S01]  /*20e0*/  IMAD.IADD R242, R215.reuse, 0x1, R246 ;  /* 0x00000001d7f27824 */ /* 0x040fe200078e02f6 */
[C---:B------:R-:W-:Y:S01]  /*20f0*/  IADD3 R228, R4.reuse, -0x255992d5, RZ ;  /* 0xdaa66d2b04e47810 */ /* 0x040fe20007ffe0ff */
[----:B------:R-:W-:Y:S01]  /*2100*/  IMAD.IADD R5, R215, 0x1, R243 ;  /* 0x00000001d7057824 */ /* 0x000fe200078e02f3 */
[----:B------:R-:W-:-:S02]  /*2110*/  IADD3 R225, R4, 0x3c6ef372, RZ ;  /* 0x3c6ef37204e17810 */ /* 0x000fc40007ffe0ff */
[----:B------:R-:W-:Y:S01]  /*2120*/  IADD3 R226, R4, -0x61c88647, RZ ;  /* 0x9e3779b904e27810 */ /* 0x000fe20007ffe0ff */
[----:B------:R-:W-:Y:S01]  /*2130*/  IMAD.IADD R4, R215, 0x1, R242 ;  /* 0x00000001d7047824 */ /* 0x000fe200078e02f2 */
[----:B------:R-:W-:Y:S01]  /*2140*/  LOP3.LUT R0, R25, R0, RZ, 0x3c, !PT ;  /* 0x0000000019007212 */ /* 0x000fe200078e3cff */
[C---:B------:R-:W-:Y:S01]  /*2150*/  IMAD.IADD R221, R215.reuse, 0x1, R5 ;  /* 0x00000001d7dd7824 */ /* 0x040fe200078e0205 */
[----:B------:R-:W-:Y:S01]  /*2160*/  LOP3.LUT R232, R24, R232, RZ, 0x3c, !PT ;  /* 0x000000e818e87212 */ /* 0x000fe200078e3cff */
[----:B------:R-:W-:Y:S02]  /*2170*/  IMAD.IADD R219, R215, 0x1, R4 ;  /* 0x00000001d7db7824 */ /* 0x000fe400078e0204 */
[----:B------:R-:W-:-:S04]  /*2180*/  IMAD.WIDE.U32 R216, R0, -0x326172a9, RZ ;  /* 0xcd9e8d5700d87825 */ /* 0x000fc800078e00ff */
[C---:B------:R-:W-:Y:S01]  /*2190*/  IMAD.IADD R220, R215.reuse, 0x1, R221 ;  /* 0x00000001d7dc7824 */ /* 0x040fe200078e02dd */
[----:B------:R-:W-:Y:S01]  /*21a0*/  LOP3.LUT R225, R216, R225, RZ, 0x3c, !PT ;  /* 0x000000e1d8e17212 */ /* 0x000fe200078e3cff */
[C---:B------:R-:W-:Y:S02]  /*21b0*/  IMAD.IADD R218, R215.reuse, 0x1, R219 ;  /* 0x00000001d7da7824 */ /* 0x040fe400078e02db */
[C---:B------:R-:W-:Y:S02]  /*21c0*/  IMAD.IADD R224, R215.reuse, 0x1, R220 ;  /* 0x00000001d7e07824 */ /* 0x040fe400078e02dc */
[----:B------:R-:W-:Y:S02]  /*21d0*/  IMAD.IADD R223, R215, 0x1, R218 ;  /* 0x00000001d7df7824 */ /* 0x000fe400078e02da */
.L_x_490:
[----:B------:R-:W0:Y:S01]  /*21e0*/  LDGDEPBAR ;  /* 0x00000000000079af */ /* 0x000e220000000000 */
[----:B------:R-:W-:Y:S01]  /*21f0*/  IMAD.IADD R0, R178, 0x1, R170 ;  /* 0x00000001b2007824 */ /* 0x000fe200078e02aa */
[----:B-----5:R-:W-:Y:S01]  /*2200*/  FSETP.NEU.FTZ.AND P0, PT, R212, -INF , PT ;  /* 0xff800000d400780b */ /* 0x020fe20003f1d000 */
[----:B------:R-:W-:Y:S01]  /*2210*/  IMAD.MOV.U32 R183, RZ, RZ, 0x1 ;  /* 0x00000001ffb77424 */ /* 0x000fe200078e00ff */
[----:B------:R-:W-:Y:S04]  /*2220*/  ULDC.U8 UR5, c[0x0][0x2d8] ;  /* 0x0000b60000057ab9 */ /* 0x000fe80000000000 */
[----:B------:R-:W2:Y:S01]  /*2230*/  LDL R182, [R1+0x4] ;  /* 0x0000040001b67983 */ /* 0x000ea20000100800 */
[----:B------:R-:W-:Y:S04]  /*2240*/  DEPBAR.LE SB0, 0x0 ;  /* 0x000080000000791a */ /* 0x000fe80000000000 */
[----:B------:R-:W-:Y:S08]  /*2250*/  BAR.SYNC.DEFER_BLOCKING 0x0 ;  /* 0x0000000000007b1d */ /* 0x000ff00000010000 */
[----:B------:R-:W-:Y:S08]  /*2260*/  LDSM.16.M88.4 R32, [R170] ;  /* 0x00000000aa20783b */ /* 0x000ff00000000200 */
[----:B------:R-:W1:Y:S08]  /*2270*/  LDSM.16.M88.4 R16, [R168+0x9000] ;  /* 0x00900000a810783b */ /* 0x000e700000000200 */
[----:B------:R-:W3:Y:S08]  /*2280*/  LDSM.16.M88.4 R28, [R170+0x800] ;  /* 0x00080000aa1c783b */ /* 0x000ef00000000200 */
[----:B------:R-:W4:Y:S08]  /*2290*/  LDSM.16.M88.4 R132, [R168+0x9400] ;  /* 0x00940000a884783b */ /* 0x000f300000000200 */
[----:B------:R-:W-:Y:S08]  /*22a0*/  LDSM.16.M88.4 R136, [R0] ;  /* 0x000000000088783b */ /* 0x000ff00000000200 */
[----:B------:R-:W4:Y:S01]  /*22b0*/  LDSM.16.M88.4 R140, [R169+0x9000] ;  /* 0x00900000a98c783b */ /* 0x000f220000000200 */
[-C--:B-1----:R-:W-:Y:S07]  /*22c0*/  HMMA.16816.F32 R4, R32, R16.reuse, RZ ;  /* 0x000000102004723c */ /* 0x082fee00000018ff */
[----:B------:R-:W1:Y:S01]  /*22d0*/  LDSM.16.M88.4 R144, [R0+0x800] ;  /* 0x000800000090783b */ /* 0x000e620000000200 */
[C---:B---3--:R-:W-:Y:S07]  /*22e0*/  HMMA.16816.F32 R8, R28.reuse, R16, RZ ;  /* 0x000000101c08723c */ /* 0x048fee00000018ff */
[----:B------:R-:W3:Y:S01]  /*22f0*/  LDSM.16.M88.4 R148, [R169+0x9400] ;  /* 0x00940000a994783b */ /* 0x000ee20000000200 */
[-C--:B------:R-:W-:Y:S07]  /*2300*/  HMMA.16816.F32 R12, R28, R18.reuse, RZ ;  /* 0x000000121c0c723c */ /* 0x080fee00000018ff */
[----:B------:R-:W-:Y:S01]  /*2310*/  LDSM.16.M88.4 R152, [R168+0xb000] ;  /* 0x00b00000a898783b */ /* 0x000fe20000000200 */
[C---:B------:R-:W-:Y:S07]  /*2320*/  HMMA.16816.F32 R16, R32.reuse, R18, RZ ;  /* 0x000000122010723c */ /* 0x040fee00000018ff */
[----:B------:R-:W-:Y:S01]  /*2330*/  LDSM.16.M88.4 R156, [R170+0x1800] ;  /* 0x00180000aa9c783b */ /* 0x000fe20000000200 */
[-C--:B----4-:R-:W-:Y:S07]  /*2340*/  HMMA.16816.F32 R20, R32, R132.reuse, RZ ;  /* 0x000000842014723c */ /* 0x090fee00000018ff */
[----:B------:R-:W-:Y:S01]  /*2350*/  LDSM.16.M88.4 R160, [R0+0x1000] ;  /* 0x0010000000a0783b */ /* 0x000fe20000000200 */
[C---:B------:R-:W-:Y:S07]  /*2360*/  HMMA.16816.F32 R24, R28.reuse, R132, RZ ;  /* 0x000000841c18723c */ /* 0x040fee00000018ff */
[----:B------:R-:W-:Y:S01]  /*2370*/  LDSM.16.M88.4 R164, [R169+0xb000] ;  /* 0x00b00000a9a4783b */ /* 0x000fe20000000200 */
[-C--:B------:R-:W-:Y:S08]  /*2380*/  HMMA.16816.F32 R28, R28, R134.reuse, RZ ;  /* 0x000000861c1c723c */ /* 0x080ff000000018ff */
[----:B------:R-:W-:Y:S01]  /*2390*/  HMMA.16816.F32 R32, R32, R134, RZ ;  /* 0x000000862020723c */ /* 0x000fe200000018ff */
[----:B------:R-:W4:Y:S07]  /*23a0*/  LDSM.16.M88.4 R132, [R170+0x1000] ;  /* 0x00100000aa84783b */ /* 0x000f2e0000000200 */
[-C--:B------:R-:W-:Y:S08]  /*23b0*/  HMMA.16816.F32 R4, R136, R140.reuse, R4 ;  /* 0x0000008c8804723c */ /* 0x080ff00000001804 */
[C---:B-1----:R-:W-:Y:S08]  /*23c0*/  HMMA.16816.F32 R8, R144.reuse, R140, R8 ;  /* 0x0000008c9008723c */ /* 0x042ff00000001808 */
[-C--:B------:R-:W-:Y:S08]  /*23d0*/  HMMA.16816.F32 R12, R144, R142.reuse, R12 ;  /* 0x0000008e900c723c */ /* 0x080ff0000000180c */
[C---:B------:R-:W-:Y:S01]  /*23e0*/  HMMA.16816.F32 R16, R136.reuse, R142, R16 ;  /* 0x0000008e8810723c */ /* 0x040fe20000001810 */
[----:B------:R-:W1:Y:S07]  /*23f0*/  LDSM.16.M88.4 R140, [R168+0xb400] ;  /* 0x00b40000a88c783b */ /* 0x000e6e0000000200 */
[-C--:B---3--:R-:W-:Y:S08]  /*2400*/  HMMA.16816.F32 R20, R136, R148.reuse, R20 ;  /* 0x000000948814723c */ /* 0x088ff00000001814 */
[C---:B------:R-:W-:Y:S08]  /*2410*/  HMMA.16816.F32 R24, R144.reuse, R148, R24 ;  /* 0x000000949018723c */ /* 0x040ff00000001818 */
[-C--:B------:R-:W-:Y:S01]  /*2420*/  HMMA.16816.F32 R28, R144, R150.reuse, R28 ;  /* 0x00000096901c723c */ /* 0x080fe2000000181c */
[----:B------:R-:W3:Y:S07]  /*2430*/  LDSM.16.M88.4 R144, [R0+0x1800] ;  /* 0x001800000090783b */ /* 0x000eee0000000200 */
[----:B------:R-:W-:Y:S01]  /*2440*/  HMMA.16816.F32 R32, R136, R150, R32 ;  /* 0x000000968820723c */ /* 0x000fe20000001820 */
[----:B------:R-:W2:Y:S07]  /*2450*/  LDSM.16.M88.4 R136, [R169+0xb400] ;  /* 0x00b40000a988783b */ /* 0x000eae0000000200 */
[-C--:B----4-:R-:W-:Y:S01]  /*2460*/  HMMA.16816.F32 R4, R132, R152.reuse, R4 ;  /* 0x000000988404723c */ /* 0x090fe20000001804 */
        /* <DEDUP_REMOVED lines=13> */
[C---:B---3--:R-:W-:Y:S08]  /*2540*/  HMMA.16816.F32 R8, R144.reuse, R164, R8 ;  /* 0x000000a49008723c */ /* 0x048ff00000001808 */
[-C--:B------:R-:W-:Y:S08]  /*2550*/  HMMA.16816.F32 R12, R144, R166.reuse, R12 ;  /* 0x000000a6900c723c */ /* 0x080ff0000000180c */
[C---:B------:R-:W-:Y:S01]  /*2560*/  HMMA.16816.F32 R16, R160.reuse, R166, R16 ;  /* 0x000000a6a010723c */ /* 0x040fe20000001810 */
[----:B------:R-:W3:Y:S07]  /*2570*/  LDSM.16.M88.4 R164, [R169+0xd000] ;  /* 0x00d00000a9a4783b */ /* 0x000eee0000000200 */
[-C--:B--2---:R-:W-:Y:S08]  /*2580*/  HMMA.16816.F32 R20, R160, R136.reuse, R20 ;  /* 0x00000088a014723c */ /* 0x084ff00000001814 */
[C---:B------:R-:W-:Y:S08]  /*2590*/  HMMA.16816.F32 R24, R144.reuse, R136, R24 ;  /* 0x000000889018723c */ /* 0x040ff00000001818 */
[-C--:B------:R-:W-:Y:S07]  /*25a0*/  HMMA.16816.F32 R28, R144, R138.reuse, R28 ;  /* 0x0000008a901c723c */ /* 0x080fee000000181c */
[----:B------:R-:W-:Y:S01]  /*25b0*/  IMAD.SHL.U32 R144, R194, 0x40, RZ ;  /* 0x00000040c2907824 */ /* 0x000fe200078e00ff */
[----:B------:R-:W-:Y:S04]  /*25c0*/  HMMA.16816.F32 R32, R160, R138, R32 ;  /* 0x0000008aa020723c */ /* 0x000fe80000001820 */
[----:B------:R-:W-:Y:S04]  /*25d0*/  ISETP.GE.AND P6, PT, R144, R241, PT ;  /* 0x000000f19000720c */ /* 0x000fe80003fc6270 */
[-C--:B-1----:R-:W-:Y:S08]  /*25e0*/  HMMA.16816.F32 R4, R132, R140.reuse, R4 ;  /* 0x0000008c8404723c */ /* 0x082ff00000001804 */
[C---:B------:R-:W-:Y:S01]  /*25f0*/  HMMA.16816.F32 R8, R148.reuse, R140, R8 ;  /* 0x0000008c9408723c */ /* 0x040fe20000001808 */
[----:B------:R-:W-:Y:S01]  /*2600*/  @!P6 IADD3 R136, R208, -c[0x0][0x214], R183 ;  /* 0x80008500d088ea10 */ /* 0x000fe20007ffe0b7 */
[----:B------:R-:W1:Y:S03]  /*2610*/  @!P6 S2R R137, SR_TID.X ;  /* 0x000000000089e919 */ /* 0x000e660000002100 */
[----:B------:R-:W-:Y:S02]  /*2620*/  @!P6 IADD3 R144, R144, R136, R204 ;  /* 0x000000889090e210 */ /* 0x000fe40007ffe0cc */
[----:B------:R-:W-:Y:S01]  /*2630*/  FMUL.FTZ R141, R211, 1.4426950216293334961 ;  /* 0x3fb8aa3bd38d7820 */ /* 0x000fe20000410000 */
[-C--:B------:R-:W-:Y:S01]  /*2640*/  HMMA.16816.F32 R12, R148, R142.reuse, R12 ;  /* 0x0000008e940c723c */ /* 0x080fe2000000180c */
[----:B------:R-:W-:Y:S04]  /*2650*/  @!P6 IADD3 R140, R144, 0x8, RZ ;  /* 0x00000008908ce810 */ /* 0x000fe80007ffe0ff */
[-C--:B------:R-:W-:Y:S03]  /*2660*/  @!P6 IMNMX R140, R140, R204.reuse, PT ;  /* 0x000000cc8c8ce217 */ /* 0x080fe60003800200 */
[C---:B------:R-:W-:Y:S07]  /*2670*/  HMMA.16816.F32 R16, R132.reuse, R142, R16 ;  /* 0x0000008e8410723c */ /* 0x040fee0000001810 */
[----:B------:R-:W-:Y:S01]  /*2680*/  @!P6 IMNMX R142, R144, R204, PT ;  /* 0x000000cc908ee217 */ /* 0x000fe20003800200 */
[-C--:B------:R-:W-:Y:S01]  /*2690*/  HMMA.16816.F32 R20, R132, R152.reuse, R20 ;  /* 0x000000988414723c */ /* 0x080fe20000001814 */
[----:B------:R-:W-:Y:S03]  /*26a0*/  FMUL.FTZ R143, R212, 1.4426950216293334961 ;  /* 0x3fb8aa3bd48f7820 */ /* 0x000fe60000410000 */
[----:B-1----:R-:W-:Y:S02]  /*26b0*/  @!P6 IMAD.SHL.U32 R137, R137, 0x2, RZ ;  /* 0x000000028989e824 */ /* 0x002fe400078e00ff */
[----:B------:R-:W-:Y:S02]  /*26c0*/  FSEL R143, R143, RZ, P0 ;  /* 0x000000ff8f8f7208 */ /* 0x000fe40000000000 */
[----:B------:R-:W-:Y:S01]  /*26d0*/  FSETP.NEU.FTZ.AND P0, PT, R211, -INF , PT ;  /* 0xff800000d300780b */ /* 0x000fe20003f1d000 */
[C---:B------:R-:W-:Y:S03]  /*26e0*/  HMMA.16816.F32 R24, R148.reuse, R152, R24 ;  /* 0x000000989418723c */ /* 0x040fe60000001818 */
[----:B------:R-:W-:Y:S02]  /*26f0*/  @!P6 LOP3.LUT R138, R182, 0x6, R137, 0xf8, !PT ;  /* 0x00000006b68ae812 */ /* 0x000fe400078ef889 */
[----:B------:R-:W-:Y:S03]  /*2700*/  FSEL R141, R141, RZ, P0 ;  /* 0x000000ff8d8d7208 */ /* 0x000fe60000000000 */
[-C--:B------:R-:W-:Y:S08]  /*2710*/  HMMA.16816.F32 R28, R148, R154.reuse, R28 ;  /* 0x0000009a941c723c */ /* 0x080ff0000000181c */
[----:B------:R-:W-:Y:S01]  /*2720*/  HMMA.16816.F32 R32, R132, R154, R32 ;  /* 0x0000009a8420723c */ /* 0x000fe20000001820 */
[----:B------:R1:W2:Y:S07]  /*2730*/  LDSM.16.M88.4 R132, [R0+0x2800] ;  /* 0x002800000084783b */ /* 0x0002ae0000000200 */
[-C--:B---3--:R-:W-:Y:S01]  /*2740*/  HMMA.16816.F32 R4, R156, R164.reuse, R4 ;  /* 0x000000a49c04723c */ /* 0x088fe20000001804 */
[----:B-1----:R-:W-:Y:S04]  /*2750*/  IMAD R0, R194, 0x4, R244 ;  /* 0x00000004c2007824 */ /* 0x002fe800078e02f4 */
[C---:B------:R-:W-:Y:S01]  /*2760*/  IMAD.WIDE.U32 R136, R0.reuse, -0x326172a9, RZ ;  /* 0xcd9e8d5700887825 */ /* 0x040fe200078e00ff */
[----:B------:R-:W-:Y:S03]  /*2770*/  IADD3 R139, R0, 0x2, RZ ;  /* 0x00000002008b7810 */ /* 0x000fe60007ffe0ff */
[----:B------:R-:W-:Y:S03]  /*2780*/  @!P6 IMAD R0, R240, 0x80, R138 ;  /* 0x00000080f000e824 */ /* 0x000fe600078e028a */
[-C--:B------:R-:W-:Y:S01]  /*2790*/  LOP3.LUT R137, R137, R237.reuse, RZ, 0x3c, !PT ;  /* 0x000000ed89897212 */ /* 0x080fe200078e3cff */
[----:B------:R-:W-:Y:S01]  /*27a0*/  IMAD.WIDE.U32 R138, R139, -0x326172a9, RZ ;  /* 0xcd9e8d578b8a7825 */ /* 0x000fe200078e00ff */
[--C-:B------:R-:W-:Y:S02]  /*27b0*/  LOP3.LUT R147, R217, R136, R226.reuse, 0x96, !PT ;  /* 0x00000088d9937212 */ /* 0x100fe400078e96e2 */
[C---:B------:R-:W-:Y:S01]  /*27c0*/  @!P6 IADD3 R145, R0.reuse, 0x1, RZ ;  /* 0x000000010091e810 */ /* 0x040fe20007ffe0ff */
[----:B------:R-:W-:Y:S01]  /*27d0*/  IMAD.WIDE.U32 R136, R137, -0x2daee0ad, RZ ;  /* 0xd2511f5389887825 */ /* 0x000fe200078e00ff */
[----:B------:R-:W-:Y:S02]  /*27e0*/  @!P6 ISETP.GE.AND P1, PT, R0, R142, PT ;  /* 0x0000008e0000e20c */ /* 0x000fe40003f26270 */
[----:B------:R-:W-:Y:S01]  /*27f0*/  LOP3.LUT R146, R139, R237, RZ, 0x3c, !PT ;  /* 0x000000ed8b927212 */ /* 0x000fe200078e3cff */
[----:B------:R-:W-:Y:S03]  /*2800*/  IMAD.WIDE.U32 R152, R147, -0x2daee0ad, RZ ;  /* 0xd2511f5393987825 */ /* 0x000fe600078e00ff */
[----:B------:R-:W-:Y:S01]  /*2810*/  @!P6 FSEL R4, R4, -INF , !P1 ;  /* 0xff8000000404e808 */ /* 0x000fe20004800000 */
[C---:B--2---:R-:W-:Y:S01]  /*2820*/  HMMA.16816.F32 R8, R132.reuse, R164, R8 ;  /* 0x000000a48408723c */ /* 0x044fe20000001808 */
[----:B------:R-:W-:Y:S02]  /*2830*/  LOP3.LUT R139, R217, R138, R226, 0x96, !PT ;  /* 0x0000008ad98b7212 */ /* 0x000fe400078e96e2 */
[----:B------:R-:W-:Y:S01]  /*2840*/  @!P6 ISETP.GE.AND P1, PT, R145, R142, PT ;  /* 0x0000008e9100e20c */ /* 0x000fe20003f26270 */
[--C-:B------:R-:W-:Y:S01]  /*2850*/  FFMA.FTZ R4, R4, c[0x0][0x23c], -R143.reuse ;  /* 0x00008f0004047a23 */ /* 0x100fe2000001088f */
[-C--:B------:R-:W-:Y:S01]  /*2860*/  @!P6 ISETP.GE.AND P0, PT, R0, R140.reuse, PT ;  /* 0x0000008c0000e20c */ /* 0x080fe20003f06270 */
[----:B------:R-:W-:Y:S01]  /*2870*/  IMAD.WIDE.U32 R154, R139, -0x2daee0ad, RZ ;  /* 0xd2511f538b9a7825 */ /* 0x000fe200078e00ff */
[----:B------:R-:W-:Y:S01]  /*2880*/  @!P6 FSEL R5, R5, -INF , !P1 ;  /* 0xff8000000505e808 */ /* 0x000fe20004800000 */
[----:B------:R1:W-:Y:S01]  /*2890*/  MUFU.EX2 R184, R4 ;  /* 0x0000000400b87308 */ /* 0x0003e20000000800 */
[----:B------:R-:W-:Y:S01]  /*28a0*/  @!P6 FSEL R6, R6, -INF , !P0 ;  /* 0xff8000000606e808 */ /* 0x000fe20004000000 */
[-C--:B------:R-:W-:Y:S01]  /*28b0*/  HMMA.16816.F32 R12, R132, R166.reuse, R12 ;  /* 0x000000a6840c723c */ /* 0x080fe2000000180c */
[----:B------:R-:W-:Y:S01]  /*28c0*/  @!P6 ISETP.GE.AND P0, PT, R145, R140, PT ;  /* 0x0000008c9100e20c */ /* 0x000fe20003f06270 */
[----:B------:R-:W-:Y:S01]  /*28d0*/  FFMA.FTZ R138, R5, c[0x0][0x23c], -R143 ;  /* 0x00008f00058a7a23 */ /* 0x000fe2000001088f */
[----:B------:R-:W-:Y:S02]  /*28e0*/  LOP3.LUT R147, R232, R137, RZ, 0x3c, !PT ;  /* 0x00000089e8937212 */ /* 0x000fe400078e3cff */
[----:B------:R-:W-:Y:S02]  /*28f0*/  @!P6 FSEL R7, R7, -INF , !P0 ;  /* 0xff8000000707e808 */ /* 0x000fe40004000000 */
[----:B------:R-:W-:Y:S01]  /*2900*/  FSETP.NEU.FTZ.AND P0, PT, R210, -INF , PT ;  /* 0xff800000d200780b */ /* 0x000fe20003f1d000 */
[----:B------:R2:W-:Y:S01]  /*2910*/  MUFU.EX2 R183, R138 ;  /* 0x0000008a00b77308 */ /* 0x0005e20000000800 */
[----:B------:R-:W-:Y:S01]  /*2920*/  LOP3.LUT R148, R153, R136, R227, 0x96, !PT ;  /* 0x0000008899947212 */ /* 0x000fe200078e96e3 */
[C---:B------:R-:W-:Y:S04]  /*2930*/  HMMA.16816.F32 R16, R156.reuse, R166, R16 ;  /* 0x000000a69c10723c */ /* 0x040fe80000001810 */
[----:B------:R-:W-:Y:S04]  /*2940*/  IMAD.WIDE.U32 R148, R148, -0x326172a9, RZ ;  /* 0xcd9e8d5794947825 */ /* 0x000fe800078e00ff */
[----:B-1----:R-:W-:Y:S04]  /*2950*/  IMAD.WIDE.U32 R4, R146, -0x2daee0ad, RZ ;  /* 0xd2511f5392047825 */ /* 0x002fe800078e00ff */
[--C-:B------:R-:W-:Y:S01]  /*2960*/  FFMA.FTZ R146, R7, c[0x0][0x23c], -R141.reuse ;  /* 0x00008f0007927a23 */ /* 0x100fe2000001088d */
[----:B------:R-:W-:Y:S01]  /*2970*/  LOP3.LUT R151, R232, R5, RZ, 0x3c, !PT ;  /* 0x00000005e8977212 */ /* 0x000fe200078e3cff */
[----:B------:R-:W-:Y:S01]  /*2980*/  FFMA.FTZ R5, R6, c[0x0][0x23c], -R141 ;  /* 0x00008f0006057a23 */ /* 0x000fe2000001088d */
[----:B------:R-:W-:Y:S01]  /*2990*/  @!P6 IADD3 R6, R144, 0x20, RZ ;  /* 0x000000209006e810 */ /* 0x000fe20007ffe0ff */
[----:B------:R1:W3:Y:S01]  /*29a0*/  MUFU.EX2 R190, R146 ;  /* 0x0000009200be7308 */ /* 0x0002e20000000800 */
[----:B------:R-:W-:Y:S01]  /*29b0*/  LOP3.LUT R150, R155, R4, R227, 0x96, !PT ;  /* 0x000000049b967212 */ /* 0x000fe200078e96e3 */
[----:B------:R-:W-:Y:S01]  /*29c0*/  FMUL.FTZ R4, R210, 1.4426950216293334961 ;  /* 0x3fb8aa3bd2047820 */ /* 0x000fe20000410000 */
[----:B------:R-:W-:Y:S01]  /*29d0*/  @!P6 IMNMX R6, R6, R204, PT ;  /* 0x000000cc0606e217 */ /* 0x000fe20003800200 */
[----:B--2---:R-:W2:Y:S03]  /*29e0*/  LDSM.16.M88.4 R136, [R169+0xd400] ;  /* 0x00d40000a988783b */ /* 0x004ea60000000200 */
[-C--:B------:R-:W-:Y:S02]  /*29f0*/  @!P6 ISETP.GE.AND P1, PT, R0, R6.reuse, PT ;  /* 0x000000060000e20c */ /* 0x080fe40003f26270 */
[----:B------:R-:W-:Y:S01]  /*2a00*/  FSEL R7, R4, RZ, P0 ;  /* 0x000000ff04077208 */ /* 0x000fe20000000000 */
[----:B------:R4:W2:Y:S01]  /*2a10*/  MUFU.EX2 R182, R5 ;  /* 0x0000000500b67308 */ /* 0x0008a20000000800 */
[----:B------:R-:W-:Y:S01]  /*2a20*/  @!P6 ISETP.GE.AND P0, PT, R145, R6, PT ;  /* 0x000000069100e20c */ /* 0x000fe20003f06270 */
[----:B------:R-:W-:Y:S01]  /*2a30*/  FMUL.FTZ R4, R209, 1.4426950216293334961 ;  /* 0x3fb8aa3bd1047820 */ /* 0x000fe20000410000 */
[----:B------:R-:W-:Y:S02]  /*2a40*/  @!P6 FSEL R8, R8, -INF , !P1 ;  /* 0xff8000000808e808 */ /* 0x000fe40004800000 */
[----:B------:R-:W-:Y:S02]  /*2a50*/  @!P6 FSEL R9, R9, -INF , !P0 ;  /* 0xff8000000909e808 */ /* 0x000fe40004000000 */
[----:B------:R-:W-:Y:S01]  /*2a60*/  FSETP.NEU.FTZ.AND P1, PT, R209, -INF , PT ;  /* 0xff800000d100780b */ /* 0x000fe20003f3d000 */
[--C-:B------:R-:W-:Y:S02]  /*2a70*/  FFMA.FTZ R8, R8, c[0x0][0x23c], -R7.reuse ;  /* 0x00008f0008087a23 */ /* 0x100fe40000010807 */
[--C-:B------:R-:W-:Y:S01]  /*2a80*/  FFMA.FTZ R9, R9, c[0x0][0x23c], -R7.reuse ;  /* 0x00008f0009097a23 */ /* 0x100fe20000010807 */
[----:B------:R-:W-:Y:S01]  /*2a90*/  FSEL R4, R4, RZ, P1 ;  /* 0x000000ff04047208 */ /* 0x000fe20000800000 */
[----:B------:R3:W3:Y:S01]  /*2aa0*/  MUFU.EX2 R191, R8 ;  /* 0x0000000800bf7308 */ /* 0x0006e20000000800 */
[----:B-1----:R-:W-:Y:S05]  /*2ab0*/  IMAD.WIDE.U32 R146, R147, -0x326172a9, RZ ;  /* 0xcd9e8d5793927825 */ /* 0x002fea00078e00ff */
[----:B------:R-:W-:Y:S04]  /*2ac0*/  LOP3.LUT R146, R149, R146, R228, 0x96, !PT ;  /* 0x0000009295927212 */ /* 0x000fe800078e96e4 */
[----:B------:R1:W1:Y:S01]  /*2ad0*/  MUFU.EX2 R189, R9 ;  /* 0x0000000900bd7308 */ /* 0x0002620000000800 */
[----:B----4-:R-:W-:Y:S02]  /*2ae0*/  @!P6 IADD3 R5, R144, 0x28, RZ ;  /* 0x000000289005e810 */ /* 0x010fe40007ffe0ff */
[----:B------:R-:W-:Y:S02]  /*2af0*/  LOP3.LUT R144, R225, R147, RZ, 0x3c, !PT ;  /* 0x00000093e1907212 */ /* 0x000fe400078e3cff */
[----:B------:R-:W-:Y:S04]  /*2b00*/  @!P6 IMNMX R5, R5, R204, PT ;  /* 0x000000cc0505e217 */ /* 0x000fe80003800200 */
[-C--:B------:R-:W-:Y:S01]  /*2b10*/  @!P6 ISETP.GE.AND P0, PT, R145, R5.reuse, PT ;  /* 0x000000059100e20c */ /* 0x080fe20003f06270 */
[----:B------:R-:W-:Y:S01]  /*2b20*/  IMAD.WIDE.U32 R144, R144, -0x2daee0ad, RZ ;  /* 0xd2511f5390907825 */ /* 0x000fe200078e00ff */
[CC--:B------:R-:W-:Y:S01]  /*2b30*/  @!P6 ISETP.GE.AND P2, PT, R0.reuse, R5.reuse, PT ;  /* 0x000000050000e20c */ /* 0x0c0fe20003f46270 */
[-C--:B--2---:R-:W-:Y:S01]  /*2b40*/  HMMA.16816.F32 R20, R156, R136.reuse, R20 ;  /* 0x000000889c14723c */ /* 0x084fe20000001814 */
[----:B------:R-:W-:Y:S02]  /*2b50*/  @!P6 FSEL R11, R11, -INF , !P0 ;  /* 0xff8000000b0be808 */ /* 0x000fe40004000000 */
[----:B---3--:R-:W-:Y:S02]  /*2b60*/  @!P6 IADD3 R8, R0, 0x8, RZ ;  /* 0x000000080008e810 */ /* 0x008fe40007ffe0ff */
[----:B------:R-:W-:Y:S01]  /*2b70*/  @!P6 FSEL R10, R10, -INF , !P2 ;  /* 0xff8000000a0ae808 */ /* 0x000fe20005000000 */
[--C-:B------:R-:W-:Y:S01]  /*2b80*/  FFMA.FTZ R11, R11, c[0x0][0x23c], -R4.reuse ;  /* 0x00008f000b0b7a23 */ /* 0x100fe20000010804 */
[CC--:B------:R-:W-:Y:S01]  /*2b90*/  @!P6 ISETP.GE.AND P5, PT, R8.reuse, R5.reuse, PT ;  /* 0x000000050800e20c */ /* 0x0c0fe20003fa6270 */
[C---:B------:R-:W-:Y:S01]  /*2ba0*/  HMMA.16816.F32 R24, R132.reuse, R136, R24 ;  /* 0x000000888418723c */ /* 0x040fe20000001818 */
[C---:B------:R-:W-:Y:S01]  /*2bb0*/  @!P6 ISETP.GE.AND P3, PT, R8.reuse, R6, PT ;  /* 0x000000060800e20c */ /* 0x040fe20003f66270 */
[----:B------:R-:W-:Y:S01]  /*2bc0*/  MUFU.EX2 R192, R11 ;  /* 0x0000000b00c07308 */ /* 0x000fe20000000800 */
[----:B------:R-:W-:Y:S01]  /*2bd0*/  @!P6 ISETP.GE.AND P1, PT, R8, R142, PT ;  /* 0x0000008e0800e20c */ /* 0x000fe20003f26270 */
[--C-:B------:R-:W-:Y:S01]  /*2be0*/  FFMA.FTZ R10, R10, c[0x0][0x23c], -R4.reuse ;  /* 0x00008f000a0a7a23 */ /* 0x100fe20000010804 */
[----:B-1----:R-:W-:Y:S02]  /*2bf0*/  @!P6 IADD3 R9, R0, 0x9, RZ ;  /* 0x000000090009e810 */ /* 0x002fe40007ffe0ff */
[----:B------:R-:W-:Y:S01]  /*2c00*/  @!P6 FSEL R14, R14, -INF , !P5 ;  /* 0xff8000000e0ee808 */ /* 0x000fe20006800000 */
[-C--:B------:R-:W-:Y:S01]  /*2c10*/  HMMA.16816.F32 R28, R132, R138.reuse, R28 ;  /* 0x0000008a841c723c */ /* 0x080fe2000000181c */
[CC--:B------:R-:W-:Y:S02]  /*2c20*/  @!P6 ISETP.GE.AND P4, PT, R9.reuse, R5.reuse, PT ;  /* 0x000000050900e20c */ /* 0x0c0fe40003f86270 */
[----:B------:R-:W-:Y:S01]  /*2c30*/  @!P6 ISETP.GE.AND P0, PT, R9, R6, PT ;  /* 0x000000060900e20c */ /* 0x000fe20003f06270 */
[--C-:B------:R-:W-:Y:S01]  /*2c40*/  FFMA.FTZ R14, R14, c[0x0][0x23c], -R4.reuse ;  /* 0x00008f000e0e7a23 */ /* 0x100fe20000010804 */
[----:B------:R-:W-:Y:S01]  /*2c50*/  @!P6 FSEL R15, R15, -INF , !P4 ;  /* 0xff8000000f0fe808 */ /* 0x000fe20006000000 */
[----:B------:R1:W2:Y:S01]  /*2c60*/  MUFU.EX2 R193, R10 ;  /* 0x0000000a00c17308 */ /* 0x0002a20000000800 */
[----:B------:R-:W-:Y:S01]  /*2c70*/  @!P6 FSEL R12, R12, -INF , !P3 ;  /* 0xff8000000c0ce808 */ /* 0x000fe20005800000 */
[----:B------:R-:W-:Y:S01]  /*2c80*/  HMMA.16816.F32 R32, R156, R138, R32 ;  /* 0x0000008a9c20723c */ /* 0x000fe20000001820 */
[----:B------:R-:W-:Y:S02]  /*2c90*/  @!P6 FSEL R13, R13, -INF , !P0 ;  /* 0xff8000000d0de808 */ /* 0x000fe40004000000 */
[----:B------:R-:W-:Y:S01]  /*2ca0*/  @!P6 ISETP.GE.AND P3, PT, R9, R142, PT ;  /* 0x0000008e0900e20c */ /* 0x000fe20003f66270 */
[----:B------:R-:W-:Y:S01]  /*2cb0*/  FFMA.FTZ R15, R15, c[0x0][0x23c], -R4 ;  /* 0x00008f000f0f7a23 */ /* 0x000fe20000010804 */
[----:B------:R-:W-:Y:S01]  /*2cc0*/  @!P6 FSEL R16, R16, -INF , !P1 ;  /* 0xff8000001010e808 */ /* 0x000fe20004800000 */
[--C-:B------:R-:W-:Y:S01]  /*2cd0*/  FFMA.FTZ R12, R12, c[0x0][0x23c], -R7.reuse ;  /* 0x00008f000c0c7a23 */ /* 0x100fe20000010807 */
[----:B------:R-:W-:Y:S01]  /*2ce0*/  @!P6 FSEL R17, R17, -INF , !P3 ;  /* 0xff8000001111e808 */ /* 0x000fe20005800000 */
[----:B------:R-:W-:Y:S01]  /*2cf0*/  MUFU.EX2 R187, R14 ;  /* 0x0000000e00bb7308 */ /* 0x000fe20000000800 */
[-C--:B------:R-:W-:Y:S02]  /*2d00*/  @!P6 ISETP.GE.AND P2, PT, R8, R140.reuse, PT ;  /* 0x0000008c0800e20c */ /* 0x080fe40003f46270 */
[----:B------:R-:W-:Y:S01]  /*2d10*/  @!P6 ISETP.GE.AND P0, PT, R9, R140, PT ;  /* 0x0000008c0900e20c */ /* 0x000fe20003f06270 */
[----:B------:R-:W-:Y:S01]  /*2d20*/  FFMA.FTZ R13, R13, c[0x0][0x23c], -R7 ;  /* 0x00008f000d0d7a23 */ /* 0x000fe20000010807 */
[----:B------:R-:W-:Y:S01]  /*2d30*/  @!P6 IADD3 R8, R0, 0x10, RZ ;  /* 0x000000100008e810 */ /* 0x000fe20007ffe0ff */
[--C-:B------:R-:W-:Y:S01]  /*2d40*/  FFMA.FTZ R16, R16, c[0x0][0x23c], -R143.reuse ;  /* 0x00008f0010107a23 */ /* 0x100fe2000001088f */
[----:B------:R-:W-:Y:S01]  /*2d50*/  @!P6 FSEL R18, R18, -INF , !P2 ;  /* 0xff8000001212e808 */ /* 0x000fe20005000000 */
[----:B------:R-:W-:Y:S01]  /*2d60*/  FFMA.FTZ R17, R17, c[0x0][0x23c], -R143 ;  /* 0x00008f0011117a23 */ /* 0x000fe2000001088f */
[C---:B------:R-:W-:Y:S01]  /*2d70*/  @!P6 ISETP.GE.AND P1, PT, R8.reuse, R6, PT ;  /* 0x000000060800e20c */ /* 0x040fe20003f26270 */
[----:B------:R3:W-:Y:S01]  /*2d80*/  MUFU.EX2 R188, R15 ;  /* 0x0000000f00bc7308 */ /* 0x0007e20000000800 */
[----:B------:R-:W-:Y:S01]  /*2d90*/  @!P6 ISETP.GE.AND P5, PT, R8, R142, PT ;  /* 0x0000008e0800e20c */ /* 0x000fe20003fa6270 */
[----:B------:R-:W-:Y:S01]  /*2da0*/  IMAD.WIDE.U32 R136, R150, -0x326172a9, RZ ;  /* 0xcd9e8d5796887825 */ /* 0x000fe200078e00ff */
[C---:B------:R-:W-:Y:S02]  /*2db0*/  @!P6 ISETP.GE.AND P3, PT, R8.reuse, R5, PT ;  /* 0x000000050800e20c */ /* 0x040fe40003f66270 */
[----:B------:R-:W-:Y:S01]  /*2dc0*/  @!P6 ISETP.GE.AND P4, PT, R8, R140, PT ;  /* 0x0000008c0800e20c */ /* 0x000fe20003f86270 */
[----:B-1----:R-:W-:Y:S01]  /*2dd0*/  IMAD.WIDE.U32 R10, R151, -0x326172a9, RZ ;  /* 0xcd9e8d57970a7825 */ /* 0x002fe200078e00ff */
[----:B------:R-:W-:Y:S02]  /*2de0*/  @!P6 IADD3 R8, R0, 0x11, RZ ;  /* 0x000000110008e810 */ /* 0x000fe40007ffe0ff */
[----:B------:R-:W-:Y:S01]  /*2df0*/  @!P6 FSEL R19, R19, -INF , !P0 ;  /* 0xff8000001313e808 */ /* 0x000fe20004000000 */
[----:B------:R-:W1:Y:S01]  /*2e00*/  MUFU.EX2 R185, R12 ;  /* 0x0000000c00b97308 */ /* 0x000e620000000800 */
[----:B------:R-:W-:Y:S01]  /*2e10*/  @!P6 FSEL R24, R24, -INF , !P1 ;  /* 0xff8000001818e808 */ /* 0x000fe20004800000 */
[--C-:B------:R-:W-:Y:S01]  /*2e20*/  FFMA.FTZ R18, R18, c[0x0][0x23c], -R141.reuse ;  /* 0x00008f0012127a23 */ /* 0x100fe2000001088d */
[----:B------:R-:W-:Y:S01]  /*2e30*/  @!P6 ISETP.GE.AND P2, PT, R8, R142, PT ;  /* 0x0000008e0800e20c */ /* 0x000fe20003f46270 */
[----:B------:R-:W-:Y:S01]  /*2e40*/  FFMA.FTZ R19, R19, c[0x0][0x23c], -R141 ;  /* 0x00008f0013137a23 */ /* 0x000fe2000001088d */
[----:B------:R-:W-:Y:S01]  /*2e50*/  LOP3.LUT R9, R225, R11, RZ, 0x3c, !PT ;  /* 0x0000000be1097212 */ /* 0x000fe200078e3cff */
[----:B------:R-:W-:Y:S01]  /*2e60*/  FFMA.FTZ R24, R24, c[0x0][0x23c], -R7 ;  /* 0x00008f0018187a23 */ /* 0x000fe20000010807 */
[----:B------:R-:W-:Y:S02]  /*2e70*/  @!P6 FSEL R21, R21, -INF , !P2 ;  /* 0xff8000001515e808 */ /* 0x000fe40005000000 */
[C---:B------:R-:W-:Y:S01]  /*2e80*/  @!P6 ISETP.GE.AND P0, PT, R8.reuse, R140, PT ;  /* 0x0000008c0800e20c */ /* 0x040fe20003f06270 */
[----:B------:R4:W-:Y:S01]  /*2e90*/  MUFU.EX2 R186, R13 ;  /* 0x0000000d00ba7308 */ /* 0x0009e20000000800 */
[-C--:B------:R-:W-:Y:S01]  /*2ea0*/  @!P6 ISETP.GE.AND P2, PT, R8, R5.reuse, PT ;  /* 0x000000050800e20c */ /* 0x080fe20003f46270 */
[--C-:B------:R-:W-:Y:S01]  /*2eb0*/  FFMA.FTZ R21, R21, c[0x0][0x23c], -R143.reuse ;  /* 0x00008f0015157a23 */ /* 0x100fe2000001088f */
[----:B------:R-:W-:Y:S01]  /*2ec0*/  @!P6 FSEL R20, R20, -INF , !P5 ;  /* 0xff8000001414e808 */ /* 0x000fe20006800000 */
[----:B---3--:R-:W-:Y:S01]  /*2ed0*/  IMAD.WIDE.U32 R14, R146, -0x2daee0ad, RZ ;  /* 0xd2511f53920e7825 */ /* 0x008fe200078e00ff */
[----:B------:R-:W-:Y:S02]  /*2ee0*/  @!P6 ISETP.GE.AND P5, PT, R8, R6, PT ;  /* 0x000000060800e20c */ /* 0x000fe40003fa6270 */
[----:B------:R-:W-:Y:S01]  /*2ef0*/  LOP3.LUT R10, R137, R10, R228, 0x96, !PT ;  /* 0x0000000a890a7212 */ /* 0x000fe200078e96e4 */
[----:B------:R-:W-:Y:S01]  /*2f00*/  FFMA.FTZ R20, R20, c[0x0][0x23c], -R143 ;  /* 0x00008f0014147a23 */ /* 0x000fe2000001088f */
[----:B------:R-:W-:Y:S01]  /*2f10*/  @!P6 IADD3 R8, R0, 0x18, RZ ;  /* 0x000000180008e810 */ /* 0x000fe20007ffe0ff */
[----:B------:R3:W-:Y:S01]  /*2f20*/  MUFU.EX2 R167, R16 ;  /* 0x0000001000a77308 */ /* 0x0007e20000000800 */
[----:B------:R-:W-:Y:S01]  /*2f30*/  @!P6 FSEL R22, R22, -INF , !P4 ;  /* 0xff8000001616e808 */ /* 0x000fe20006000000 */
[----:B------:R-:W-:Y:S01]  /*2f40*/  IMAD.WIDE.U32 R132, R10, -0x2daee0ad, RZ ;  /* 0xd2511f530a847825 */ /* 0x000fe200078e00ff */
[----:B------:R-:W-:Y:S02]  /*2f50*/  @!P6 IADD3 R0, R0, 0x19, RZ ;  /* 0x000000190000e810 */ /* 0x000fe40007ffe0ff */
[----:B------:R-:W-:Y:S01]  /*2f60*/  @!P6 ISETP.GE.AND P4, PT, R8, R6, PT ;  /* 0x000000060800e20c */ /* 0x000fe20003f86270 */
[----:B------:R-:W-:Y:S01]  /*2f70*/  FFMA.FTZ R22, R22, c[0x0][0x23c], -R141 ;  /* 0x00008f0016167a23 */ /* 0x000fe2000001088d */
[-C--:B------:R-:W-:Y:S02]  /*2f80*/  @!P6 ISETP.GE.AND P1, PT, R8, R5.reuse, PT ;  /* 0x000000050800e20c */ /* 0x080fe40003f26270 */
[----:B------:R-:W-:Y:S01]  /*2f90*/  @!P6 FSEL R26, R26, -INF , !P3 ;  /* 0xff8000001a1ae808 */ /* 0x000fe20005800000 */
[----:B------:R1:W-:Y:S01]  /*2fa0*/  MUFU.EX2 R166, R17 ;  /* 0x0000001100a67308 */ /* 0x0003e20000000800 */
[----:B------:R-:W-:Y:S02]  /*2fb0*/  @!P6 FSEL R25, R25, -INF , !P5 ;  /* 0xff8000001919e808 */ /* 0x000fe40006800000 */
[----:B------:R-:W-:Y:S01]  /*2fc0*/  @!P6 ISETP.GE.AND P3, PT, R8, R142, PT ;  /* 0x0000008e0800e20c */ /* 0x000fe20003f66270 */
[----:B------:R-:W-:Y:S01]  /*2fd0*/  FFMA.FTZ R26, R26, c[0x0][0x23c], -R4 ;  /* 0x00008f001a1a7a23 */ /* 0x000fe20000010804 */
[----:B------:R-:W-:Y:S01]  /*2fe0*/  @!P6 ISETP.GE.AND P5, PT, R0, R5, PT ;  /* 0x000000050000e20c */ /* 0x000fe20003fa6270 */
[----:B------:R-:W-:Y:S01]  /*2ff0*/  FFMA.FTZ R25, R25, c[0x0][0x23c], -R7 ;  /* 0x00008f0019197a23 */ /* 0x000fe20000010807 */
[----:B------:R-:W-:Y:S01]  /*3000*/  @!P6 FSEL R28, R28, -INF , !P4 ;  /* 0xff8000001c1ce808 */ /* 0x000fe20006000000 */
[----:B----4-:R-:W-:Y:S01]  /*3010*/  IMAD.WIDE.U32 R12, R9, -0x2daee0ad, RZ ;  /* 0xd2511f53090c7825 */ /* 0x010fe200078e00ff */
[----:B------:R-:W-:Y:S01]  /*3020*/  LOP3.LUT R5, R145, R152, R233, 0x96, !PT ;  /* 0x0000009891057212 */ /* 0x000fe200078e96e9 */
[----:B------:R-:W-:Y:S01]  /*3030*/  MUFU.EX2 R165, R18 ;  /* 0x0000001200a57308 */ /* 0x000fe20000000800 */
[----:B------:R-:W-:Y:S01]  /*3040*/  @!P6 ISETP.GE.AND P4, PT, R8, R140, PT ;  /* 0x0000008c0800e20c */ /* 0x000fe20003f86270 */
[----:B------:R-:W-:Y:S01]  /*3050*/  FFMA.FTZ R28, R28, c[0x0][0x23c], -R7 ;  /* 0x00008f001c1c7a23 */ /* 0x000fe20000010807 */
[--C-:B------:R-:W-:Y:S01]  /*3060*/  LOP3.LUT R134, R15, R144, R234.reuse, 0x96, !PT ;  /* 0x000000900f867212 */ /* 0x100fe200078e96ea */
[----:B------:R-:W-:Y:S01]  /*3070*/  IMAD.WIDE.U32 R8, R5, -0x326172a9, RZ ;  /* 0xcd9e8d5705087825 */ /* 0x000fe200078e00ff */
[----:B------:R-:W-:Y:S02]  /*3080*/  LOP3.LUT R5, R13, R154, R233, 0x96, !PT ;  /* 0x0000009a0d057212 */ /* 0x000fe400078e96e9 */
[----:B---3--:R-:W-:Y:S01]  /*3090*/  LOP3.LUT R16, R133, R12, R234, 0x96, !PT ;  /* 0x0000000c85107212 */ /* 0x008fe200078e96ea */
[----:B------:R-:W-:Y:S01]  /*30a0*/  IMAD.WIDE.U32 R134, R134, -0x326172a9, RZ ;  /* 0xcd9e8d5786867825 */ /* 0x000fe200078e00ff */
[--C-:B------:R-:W-:Y:S01]  /*30b0*/  LOP3.LUT R12, R9, R148, R229.reuse, 0x96, !PT ;  /* 0x00000094090c7212 */ /* 0x100fe200078e96e5 */
[----:B------:R3:W-:Y:S01]  /*30c0*/  MUFU.EX2 R164, R19 ;  /* 0x0000001300a47308 */ /* 0x0007e20000000800 */
[----:B------:R-:W-:Y:S02]  /*30d0*/  @!P6 FSEL R23, R23, -INF , !P0 ;  /* 0xff8000001717e808 */ /* 0x000fe40004000000 */
[--C-:B------:R-:W-:Y:S01]  /*30e0*/  LOP3.LUT R10, R135, R8, R230.reuse, 0x96, !PT ;  /* 0x00000008870a7212 */ /* 0x100fe200078e96e6 */
[----:B------:R-:W-:Y:S01]  /*30f0*/  IMAD.WIDE.U32 R8, R5, -0x326172a9, RZ ;  /* 0xcd9e8d5705087825 */ /* 0x000fe200078e00ff */
[----:B------:R-:W-:Y:S02]  /*3100*/  @!P6 ISETP.GE.AND P0, PT, R0, R6, PT ;  /* 0x000000060000e20c */ /* 0x000fe40003f06270 */
[----:B------:R-:W-:Y:S01]  /*3110*/  @!P6 FSEL R27, R27, -INF , !P2 ;  /* 0xff8000001b1be808 */ /* 0x000fe20005000000 */
[----:B-1----:R-:W-:Y:S01]  /*3120*/  IMAD.WIDE.U32 R16, R16, -0x326172a9, RZ ;  /* 0xcd9e8d5710107825 */ /* 0x002fe200078e00ff */
[----:B------:R-:W-:Y:S01]  /*3130*/  LOP3.LUT R15, R9, R136, R229, 0x96, !PT ;  /* 0x00000088090f7212 */ /* 0x000fe200078e96e5 */
[----:B------:R1:W-:Y:S01]  /*3140*/  MUFU.EX2 R161, R20 ;  /* 0x0000001400a17308 */ /* 0x0003e20000000800 */
[----:B------:R-:W-:Y:S01]  /*3150*/  @!P6 FSEL R29, R29, -INF , !P0 ;  /* 0xff8000001d1de808 */ /* 0x000fe20004000000 */
[----:B------:R-:W-:Y:S01]  /*3160*/  IMAD.WIDE.U32 R12, R12, -0x2daee0ad, RZ ;  /* 0xd2511f530c0c7825 */ /* 0x000fe200078e00ff */
[----:B------:R-:W-:Y:S02]  /*3170*/  LOP3.LUT R8, R17, R8, R230, 0x96, !PT ;  /* 0x0000000811087212 */ /* 0x000fe400078e96e6 */
[----:B------:R-:W-:Y:S01]  /*3180*/  @!P6 ISETP.GE.AND P2, PT, R0, R142, PT ;  /* 0x0000008e0000e20c */ /* 0x000fe20003f46270 */
[----:B------:R-:W-:Y:S01]  /*3190*/  IMAD.WIDE.U32 R10, R10, -0x2daee0ad, RZ ;  /* 0xd2511f530a0a7825 */ /* 0x000fe200078e00ff */
[--C-:B------:R-:W-:Y:S02]  /*31a0*/  LOP3.LUT R13, R13, R14, R235.reuse, 0x96, !PT ;  /* 0x0000000e0d0d7212 */ /* 0x100fe400078e96eb */
[----:B------:R-:W-:Y:S01]  /*31b0*/  @!P6 ISETP.GE.AND P0, PT, R0, R140, PT ;  /* 0x0000008c0000e20c */ /* 0x000fe20003f06270 */
[----:B------:R-:W-:Y:S01]  /*31c0*/  IMAD.WIDE.U32 R14, R15, -0x2daee0ad, RZ ;  /* 0xd2511f530f0e7825 */ /* 0x000fe200078e00ff */
[--C-:B------:R-:W-:Y:S01]  /*31d0*/  SHF.R.U32.HI R142, RZ, 0x10, R10.reuse ;  /* 0x00000010ff8e7819 */ /* 0x100fe2000001160a */
[----:B------:R-:W-:Y:S01]  /*31e0*/  MUFU.EX2 R156, R21 ;  /* 0x00000015009c7308 */ /* 0x000fe20000000800 */
[----:B------:R-:W-:Y:S01]  /*31f0*/  LOP3.LUT R135, R10, 0xffff, RZ, 0xc0, !PT ;  /* 0x0000ffff0a877812 */ /* 0x000fe200078ec0ff */
[----:B------:R-:W-:Y:S01]  /*3200*/  IMAD.WIDE.U32 R8, R8, -0x2daee0ad, RZ ;  /* 0xd2511f5308087825 */ /* 0x000fe200078e00ff */
[----:B------:R-:W-:Y:S02]  /*3210*/  LOP3.LUT R132, R15, R132, R235, 0x96, !PT ;  /* 0x000000840f847212 */ /* 0x000fe400078e96eb */
[----:B------:R-:W-:Y:S01]  /*3220*/  LOP3.LUT R5, R10, 0xff, RZ, 0xc0, !PT ;  /* 0x000000ff0a057812 */ /* 0x000fe200078ec0ff */
[----:B------:R-:W-:Y:S01]  /*3230*/  FFMA.FTZ R7, R29, c[0x0][0x23c], -R7 ;  /* 0x00008f001d077a23 */ /* 0x000fe20000010807 */
[----:B------:R-:W-:Y:S01]  /*3240*/  SHF.R.U32.HI R0, RZ, 0x18, R10 ;  /* 0x00000018ff007819 */ /* 0x000fe2000001160a */
[----:B------:R-:W-:Y:S01]  /*3250*/  FFMA.FTZ R27, R27, c[0x0][0x23c], -R4 ;  /* 0x00008f001b1b7a23 */ /* 0x000fe20000010804 */
[----:B------:R-:W-:Y:S01]  /*3260*/  LOP3.LUT R12, R11, R12, R236, 0x96, !PT ;  /* 0x0000000c0b0c7212 */ /* 0x000fe200078e96ec */
[----:B------:R-:W-:Y:S01]  /*3270*/  IMAD.WIDE.U32 R10, R13, -0x326172a9, RZ ;  /* 0xcd9e8d570d0a7825 */ /* 0x000fe200078e00ff */
[C---:B------:R-:W-:Y:S01]  /*3280*/  LOP3.LUT R133, R8.reuse, 0xff, RZ, 0xc0, !PT ;  /* 0x000000ff08857812 */ /* 0x040fe200078ec0ff */
[----:B------:R-:W-:Y:S01]  /*3290*/  MUFU.EX2 R154, R7 ;  /* 0x00000007009a7308 */ /* 0x000fe20000000800 */
[--C-:B------:R-:W-:Y:S01]  /*32a0*/  SHF.R.U32.HI R140, RZ, 0x18, R8.reuse ;  /* 0x00000018ff8c7819 */ /* 0x100fe20000011608 */
[----:B------:R-:W-:Y:S01]  /*32b0*/  FFMA.FTZ R23, R23, c[0x0][0x23c], -R141 ;  /* 0x00008f0017177a23 */ /* 0x000fe2000001088d */
[----:B------:R-:W-:Y:S02]  /*32c0*/  LOP3.LUT R137, R8, 0xffff, RZ, 0xc0, !PT ;  /* 0x0000ffff08897812 */ /* 0x000fe400078ec0ff */
[----:B------:R-:W-:Y:S02]  /*32d0*/  SHF.R.U32.HI R136, RZ, 0x10, R8 ;  /* 0x00000010ff887819 */ /* 0x000fe40000011608 */
[----:B------:R-:W-:Y:S01]  /*32e0*/  LOP3.LUT R6, R9, R14, R236, 0x96, !PT ;  /* 0x0000000e09067212 */ /* 0x000fe200078e96ec */
[----:B------:R-:W-:Y:S01]  /*32f0*/  IMAD.WIDE.U32 R8, R132, -0x326172a9, RZ ;  /* 0xcd9e8d5784087825 */ /* 0x000fe200078e00ff */
[----:B------:R-:W-:Y:S01]  /*3300*/  @!P6 FSEL R30, R30, -INF , !P1 ;  /* 0xff8000001e1ee808 */ /* 0x000fe20004800000 */
[----:B------:R-:W-:Y:S01]  /*3310*/  MUFU.EX2 R159, R22 ;  /* 0x00000016009f7308 */ /* 0x000fe20000000800 */
[----:B------:R-:W-:Y:S02]  /*3320*/  ISETP.LE.U32.AND P1, PT, R5, UR5, PT ;  /* 0x0000000505007c0c */ /* 0x000fe4000bf23070 */
[--C-:B------:R-:W-:Y:S01]  /*3330*/  LOP3.LUT R5, R11, R134, R231.reuse, 0x96, !PT ;  /* 0x000000860b057212 */ /* 0x100fe200078e96e7 */
[--C-:B------:R-:W-:Y:S01]  /*3340*/  FFMA.FTZ R30, R30, c[0x0][0x23c], -R4.reuse ;  /* 0x00008f001e1e7a23 */ /* 0x100fe20000010804 */
[----:B------:R-:W-:Y:S02]  /*3350*/  @!P6 FSEL R31, R31, -INF , !P5 ;  /* 0xff8000001f1fe808 */ /* 0x000fe40006800000 */
[----:B------:R-:W-:Y:S02]  /*3360*/  ISETP.LE.U32.AND P5, PT, R0, UR5, PT ;  /* 0x0000000500007c0c */ /* 0x000fe4000bfa3070 */
[----:B------:R-:W-:Y:S01]  /*3370*/  LOP3.LUT R0, R9, R16, R231, 0x96, !PT ;  /* 0x0000001009007212 */ /* 0x000fe200078e96e7 */
[----:B------:R-:W-:Y:S01]  /*3380*/  MUFU.EX2 R160, R24 ;  /* 0x0000001800a07308 */ /* 0x000fe20000000800 */
[----:B------:R-:W-:Y:S01]  /*3390*/  LOP3.LUT R13, R8, 0xffff, RZ, 0xc0, !PT ;  /* 0x0000ffff080d7812 */ /* 0x000fe200078ec0ff */
[----:B------:R-:W-:Y:S01]  /*33a0*/  FFMA.FTZ R4, R31, c[0x0][0x23c], -R4 ;  /* 0x00008f001f047a23 */ /* 0x000fe20000010804 */
[C---:B------:R-:W-:Y:S02]  /*33b0*/  LOP3.LUT R9, R5.reuse, 0xffff, RZ, 0xc0, !PT ;  /* 0x0000ffff05097812 */ /* 0x040fe400078ec0ff */
[C---:B------:R-:W-:Y:S02]  /*33c0*/  LOP3.LUT R17, R10.reuse, 0xffff, RZ, 0xc0, !PT ;  /* 0x0000ffff0a117812 */ /* 0x040fe400078ec0ff */
[----:B---3--:R-:W-:Y:S02]  /*33d0*/  LOP3.LUT R19, R10, 0xff, RZ, 0xc0, !PT ;  /* 0x000000ff0a137812 */ /* 0x008fe400078ec0ff */
[--C-:B------:R-:W-:Y:S01]  /*33e0*/  SHF.R.U32.HI R18, RZ, 0x10, R10.reuse ;  /* 0x00000010ff127819 */ /* 0x100fe2000001160a */
[----:B------:R-:W-:Y:S01]  /*33f0*/  MUFU.EX2 R163, R26 ;  /* 0x0000001a00a37308 */ /* 0x000fe20000000800 */
[----:B-1----:R-:W-:Y:S02]  /*3400*/  SHF.R.U32.HI R20, RZ, 0x18, R10 ;  /* 0x00000018ff147819 */ /* 0x002fe4000001160a */
[----:B------:R-:W-:Y:S02]  /*3410*/  LOP3.LUT R10, R5, 0xff, RZ, 0xc0, !PT ;  /* 0x000000ff050a7812 */ /* 0x000fe400078ec0ff */
[--C-:B------:R-:W-:Y:S02]  /*3420*/  SHF.R.U32.HI R11, RZ, 0x10, R8.reuse ;  /* 0x00000010ff0b7819 */ /* 0x100fe40000011608 */
[----:B------:R-:W-:Y:S02]  /*3430*/  LOP3.LUT R15, R8, 0xff, RZ, 0xc0, !PT ;  /* 0x000000ff080f7812 */ /* 0x000fe400078ec0ff */
[----:B------:R-:W-:Y:S01]  /*3440*/  SHF.R.U32.HI R14, RZ, 0x18, R8 ;  /* 0x00000018ff0e7819 */ /* 0x000fe20000011608 */
[----:B------:R-:W-:Y:S01]  /*3450*/  MUFU.EX2 R152, R4 ;  /* 0x0000000400987308 */ /* 0x000fe20000000800 */
[----:B------:R-:W-:Y:S02]  /*3460*/  SHF.R.U32.HI R9, RZ, 0x8, R9 ;  /* 0x00000008ff097819 */ /* 0x000fe40000011609 */
[--C-:B------:R-:W-:Y:S02]  /*3470*/  SHF.R.U32.HI R8, RZ, 0x10, R5.reuse ;  /* 0x00000010ff087819 */ /* 0x100fe40000011605 */
[----:B------:R-:W-:Y:S02]  /*3480*/  SHF.R.U32.HI R5, RZ, 0x18, R5 ;  /* 0x00000018ff057819 */ /* 0x000fe40000011605 */
[----:B------:R-:W-:Y:S02]  /*3490*/  @!P6 FSEL R33, R33, -INF , !P2 ;  /* 0xff8000002121e808 */ /* 0x000fe40005000000 */
[----:B------:R-:W-:Y:S01]  /*34a0*/  ISETP.LE.U32.AND P2, PT, R5, UR5, PT ;  /* 0x0000000505007c0c */ /* 0x000fe2000bf43070 */
[----:B------:R-:W-:Y:S01]  /*34b0*/  MUFU.EX2 R158, R23 ;  /* 0x00000017009e7308 */ /* 0x000fe20000000800 */
[----:B------:R-:W-:Y:S02]  /*34c0*/  LOP3.LUT R5, R9, 0xffff, RZ, 0xc0, !PT ;  /* 0x0000ffff09057812 */ /* 0x000fe400078ec0ff */
[----:B------:R-:W-:Y:S02]  /*34d0*/  LOP3.LUT R8, R8, 0xff, RZ, 0xc0, !PT ;  /* 0x000000ff08087812 */ /* 0x000fe400078ec0ff */
[----:B------:R-:W-:Y:S02]  /*34e0*/  @!P6 FSEL R35, R35, -INF , !P0 ;  /* 0xff8000002323e808 */ /* 0x000fe40004000000 */
[----:B------:R-:W-:Y:S02]  /*34f0*/  ISETP.LE.U32.AND P0, PT, R5, UR5, PT ;  /* 0x0000000505007c0c */ /* 0x000fe4000bf03070 */
[----:B------:R-:W-:Y:S01]  /*3500*/  @!P6 FSEL R34, R34, -INF , !P4 ;  /* 0xff8000002222e808 */ /* 0x000fe20006000000 */
[----:B------:R-:W-:Y:S01]  /*3510*/  MUFU.EX2 R157, R25 ;  /* 0x00000019009d7308 */ /* 0x000fe20000000800 */
[----:B------:R-:W-:Y:S01]  /*3520*/  ISETP.LE.U32.AND P4, PT, R8, UR5, PT ;  /* 0x0000000508007c0c */ /* 0x000fe2000bf83070 */
[----:B------:R-:W-:Y:S01]  /*3530*/  @!P2 FADD.FTZ R190, -R190, -RZ ;  /* 0x800000ffbebea221 */ /* 0x000fe20000010100 */
[----:B------:R-:W-:Y:S01]  /*3540*/  LOP3.LUT R8, R0, 0xff, RZ, 0xc0, !PT ;  /* 0x000000ff00087812 */ /* 0x000fe200078ec0ff */
[--C-:B------:R-:W-:Y:S01]  /*3550*/  FFMA.FTZ R34, R34, c[0x0][0x23c], -R141.reuse ;  /* 0x00008f0022227a23 */ /* 0x100fe2000001088d */
[----:B------:R-:W-:Y:S01]  /*3560*/  LOP3.LUT R5, R0, 0xffff, RZ, 0xc0, !PT ;  /* 0x0000ffff00057812 */ /* 0x000fe200078ec0ff */
[----:B------:R-:W-:Y:S01]  /*3570*/  FFMA.FTZ R141, R35, c[0x0][0x23c], -R141 ;  /* 0x00008f00238d7a23 */ /* 0x000fe2000001088d */
[----:B------:R-:W-:Y:S02]  /*3580*/  @!P6 FSEL R32, R32, -INF , !P3 ;  /* 0xff8000002020e808 */ /* 0x000fe40005800000 */
[----:B------:R-:W-:Y:S01]  /*3590*/  ISETP.LE.U32.AND P6, PT, R8, UR5, PT ;  /* 0x0000000508007c0c */ /* 0x000fe2000bfc3070 */
[----:B------:R-:W-:Y:S01]  /*35a0*/  @!P0 FADD.FTZ R183, -R183, -RZ ;  /* 0x800000ffb7b78221 */ /* 0x000fe20000010100 */
[--C-:B------:R-:W-:Y:S01]  /*35b0*/  SHF.R.U32.HI R8, RZ, 0x18, R0.reuse ;  /* 0x00000018ff087819 */ /* 0x100fe20000011600 */
[----:B------:R-:W-:Y:S01]  /*35c0*/  FFMA.FTZ R32, R32, c[0x0][0x23c], -R143 ;  /* 0x00008f0020207a23 */ /* 0x000fe2000001088f */
[----:B------:R-:W-:Y:S01]  /*35d0*/  SHF.R.U32.HI R9, RZ, 0x10, R0 ;  /* 0x00000010ff097819 */ /* 0x000fe20000011600 */
[----:B------:R-:W-:Y:S01]  /*35e0*/  @!P4 FADD.FTZ R182, -R182, -RZ ;  /* 0x800000ffb6b6c221 */ /* 0x000fe20000010100 */
[----:B------:R-:W-:Y:S01]  /*35f0*/  SHF.R.U32.HI R0, RZ, 0x8, R5 ;  /* 0x00000008ff007819 */ /* 0x000fe20000011605 */
[----:B------:R-:W-:Y:S01]  /*3600*/  FFMA.FTZ R143, R33, c[0x0][0x23c], -R143 ;  /* 0x00008f00218f7a23 */ /* 0x000fe2000001088f */
[----:B------:R-:W-:Y:S01]  /*3610*/  LOP3.LUT R5, R9, 0xff, RZ, 0xc0, !PT ;  /* 0x000000ff09057812 */ /* 0x000fe200078ec0ff */
[----:B------:R-:W1:Y:S01]  /*3620*/  MUFU.EX2 R151, R32 ;  /* 0x0000002000977308 */ /* 0x000e620000000800 */
[----:B------:R-:W-:Y:S02]  /*3630*/  LOP3.LUT R0, R0, 0xffff, RZ, 0xc0, !PT ;  /* 0x0000ffff00007812 */ /* 0x000fe400078ec0ff */
[----:B------:R-:W-:Y:S01]  /*3640*/  ISETP.LE.U32.AND P3, PT, R10, UR5, PT ;  /* 0x000000050a007c0c */ /* 0x000fe2000bf63070 */
[----:B------:R-:W-:Y:S01]  /*3650*/  @!P6 FADD.FTZ R191, -R191, -RZ ;  /* 0x800000ffbfbfe221 */ /* 0x000fe20000010100 */
[----:B------:R-:W-:Y:S02]  /*3660*/  ISETP.LE.U32.AND P0, PT, R0, UR5, PT ;  /* 0x0000000500007c0c */ /* 0x000fe4000bf03070 */
[----:B------:R-:W-:Y:S02]  /*3670*/  ISETP.LE.U32.AND P4, PT, R5, UR5, PT ;  /* 0x0000000505007c0c */ /* 0x000fe4000bf83070 */
[----:B------:R-:W-:Y:S01]  /*3680*/  SHF.R.U32.HI R5, RZ, 0x8, R13 ;  /* 0x00000008ff057819 */ /* 0x000fe2000001160d */
[----:B------:R-:W-:Y:S01]  /*3690*/  MUFU.EX2 R149, R143 ;  /* 0x0000008f00957308 */ /* 0x000fe20000000800 */
[----:B------:R-:W-:Y:S02]  /*36a0*/  ISETP.LE.U32.AND P2, PT, R15, UR5, PT ;  /* 0x000000050f007c0c */ /* 0x000fe4000bf43070 */
[----:B------:R-:W-:Y:S02]  /*36b0*/  LOP3.LUT R5, R5, 0xffff, RZ, 0xc0, !PT ;  /* 0x0000ffff05057812 */ /* 0x000fe400078ec0ff */
[----:B------:R-:W-:Y:S01]  /*36c0*/  LOP3.LUT R0, R11, 0xff, RZ, 0xc0, !PT ;  /* 0x000000ff0b007812 */ /* 0x000fe200078ec0ff */
[----:B------:R-:W-:Y:S01]  /*36d0*/  @!P3 FADD.FTZ R184, -R184, -RZ ;  /* 0x800000ffb8b8b221 */ /* 0x000fe20000010100 */
[----:B------:R-:W-:Y:S01]  /*36e0*/  ISETP.LE.U32.AND P3, PT, R8, UR5, PT ;  /* 0x0000000508007c0c */ /* 0x000fe2000bf63070 */
[----:B------:R-:W-:Y:S01]  /*36f0*/  @!P0 FADD.FTZ R189, -R189, -RZ ;  /* 0x800000ffbdbd8221 */ /* 0x000fe20000010100 */
[----:B------:R-:W-:Y:S01]  /*3700*/  ISETP.LE.U32.AND P0, PT, R5, UR5, PT ;  /* 0x0000000505007c0c */ /* 0x000fe2000bf03070 */
[----:B--2---:R-:W-:Y:S01]  /*3710*/  @!P4 FADD.FTZ R193, -R193, -RZ ;  /* 0x800000ffc1c1c221 */ /* 0x004fe20000010100 */
[----:B------:R-:W-:Y:S01]  /*3720*/  ISETP.LE.U32.AND P6, PT, R0, UR5, PT ;  /* 0x0000000500007c0c */ /* 0x000fe2000bfc3070 */
[----:B------:R-:W-:Y:S01]  /*3730*/  MUFU.EX2 R150, R34 ;  /* 0x0000002200967308 */ /* 0x000fe20000000800 */
[----:B------:R-:W-:Y:S01]  /*3740*/  LOP3.LUT R0, R12, 0xff, RZ, 0xc0, !PT ;  /* 0x000000ff0c007812 */ /* 0x000fe200078ec0ff */
[----:B------:R-:W-:Y:S01]  /*3750*/  @!P2 FADD.FTZ R185, -R185, -RZ ;  /* 0x800000ffb9b9a221 */ /* 0x000fe20000010100 */
[----:B------:R-:W-:Y:S01]  /*3760*/  ISETP.LE.U32.AND P2, PT, R19, UR5, PT ;  /* 0x0000000513007c0c */ /* 0x000fe2000bf43070 */
[----:B-1----:R-:W-:Y:S01]  /*3770*/  @!P1 FADD.FTZ R151, -R151, -RZ ;  /* 0x800000ff97979221 */ /* 0x002fe20000010100 */
[----:B------:R-:W-:Y:S02]  /*3780*/  ISETP.LE.U32.AND P4, PT, R0, UR5, PT ;  /* 0x0000000500007c0c */ /* 0x000fe4000bf83070 */
[----:B------:R-:W-:Y:S01]  /*3790*/  SHF.R.U32.HI R0, RZ, 0x8, R17 ;  /* 0x00000008ff007819 */ /* 0x000fe20000011611 */
[----:B------:R-:W-:Y:S01]  /*37a0*/  @!P3 FADD.FTZ R192, -R192, -RZ ;  /* 0x800000ffc0c0b221 */ /* 0x000fe20000010100 */
[----:B------:R-:W-:Y:S01]  /*37b0*/  LOP3.LUT R5, R18, 0xff, RZ, 0xc0, !PT ;  /* 0x000000ff12057812 */ /* 0x000fe200078ec0ff */
[----:B------:R-:W-:Y:S01]  /*37c0*/  @!P0 FADD.FTZ R186, -R186, -RZ ;  /* 0x800000ffbaba8221 */ /* 0x000fe20000010100 */
[----:B------:R-:W-:Y:S01]  /*37d0*/  LOP3.LUT R0, R0, 0xffff, RZ, 0xc0, !PT ;  /* 0x0000ffff00007812 */ /* 0x000fe200078ec0ff */
[----:B------:R-:W-:Y:S01]  /*37e0*/  @!P6 FADD.FTZ R187, -R187, -RZ ;  /* 0x800000ffbbbbe221 */ /* 0x000fe20000010100 */
[----:B------:R-:W-:Y:S01]  /*37f0*/  ISETP.LE.U32.AND P0, PT, R5, UR5, PT ;  /* 0x0000000505007c0c */ /* 0x000fe2000bf03070 */
[----:B------:R-:W1:Y:S01]  /*3800*/  MUFU.EX2 R148, R141 ;  /* 0x0000008d00947308 */ /* 0x000e620000000800 */
[----:B------:R-:W-:Y:S01]  /*3810*/  ISETP.LE.U32.AND P6, PT, R0, UR5, PT ;  /* 0x0000000500007c0c */ /* 0x000fe2000bfc3070 */
[----:B------:R-:W-:Y:S01]  /*3820*/  @!P2 FADD.FTZ R167, -R167, -RZ ;  /* 0x800000ffa7a7a221 */ /* 0x000fe20000010100 */
[----:B------:R-:W-:Y:S01]  /*3830*/  LOP3.LUT R0, R12, 0xffff, RZ, 0xc0, !PT ;  /* 0x0000ffff0c007812 */ /* 0x000fe200078ec0ff */
[----:B------:R-:W-:Y:S01]  /*3840*/  @!P4 FADD.FTZ R161, -R161, -RZ ;  /* 0x800000ffa1a1c221 */ /* 0x000fe20000010100 */
[----:B------:R-:W-:Y:S02]  /*3850*/  ISETP.LE.U32.AND P3, PT, R14, UR5, PT ;  /* 0x000000050e007c0c */ /* 0x000fe4000bf63070 */
[----:B------:R-:W-:Y:S02]  /*3860*/  SHF.R.U32.HI R0, RZ, 0x8, R0 ;  /* 0x00000008ff007819 */ /* 0x000fe40000011600 */
[----:B------:R-:W-:Y:S01]  /*3870*/  ISETP.LE.U32.AND P2, PT, R20, UR5, PT ;  /* 0x0000000514007c0c */ /* 0x000fe2000bf43070 */
[----:B------:R-:W2:Y:S01]  /*3880*/  MUFU.EX2 R162, R27 ;  /* 0x0000001b00a27308 */ /* 0x000ea20000000800 */
[--C-:B------:R-:W-:Y:S01]  /*3890*/  SHF.R.U32.HI R5, RZ, 0x18, R12.reuse ;  /* 0x00000018ff057819 */ /* 0x100fe2000001160c */
[----:B------:R-:W-:Y:S01]  /*38a0*/  @!P0 FADD.FTZ R165, -R165, -RZ ;  /* 0x800000ffa5a58221 */ /* 0x000fe20000010100 */
[----:B------:R-:W-:Y:S01]  /*38b0*/  SHF.R.U32.HI R12, RZ, 0x10, R12 ;  /* 0x00000010ff0c7819 */ /* 0x000fe2000001160c */
[----:B------:R-:W-:Y:S01]  /*38c0*/  @!P6 FADD.FTZ R166, -R166, -RZ ;  /* 0x800000ffa6a6e221 */ /* 0x000fe20000010100 */
[----:B------:R-:W-:Y:S02]  /*38d0*/  LOP3.LUT R0, R0, 0xffff, RZ, 0xc0, !PT ;  /* 0x0000ffff00007812 */ /* 0x000fe400078ec0ff */
[----:B------:R-:W-:Y:S01]  /*38e0*/  LOP3.LUT R12, R12, 0xff, RZ, 0xc0, !PT ;  /* 0x000000ff0c0c7812 */ /* 0x000fe200078ec0ff */
[----:B------:R-:W-:Y:S01]  /*38f0*/  @!P3 FADD.FTZ R188, -R188, -RZ ;  /* 0x800000ffbcbcb221 */ /* 0x000fe20000010100 */
[----:B------:R-:W-:Y:S01]  /*3900*/  ISETP.LE.U32.AND P0, PT, R0, UR5, PT ;  /* 0x0000000500007c0c */ /* 0x000fe2000bf03070 */
[----:B------:R-:W-:Y:S01]  /*3910*/  MUFU.EX2 R155, R28 ;  /* 0x0000001c009b7308 */ /* 0x000fe20000000800 */
[----:B------:R-:W-:Y:S01]  /*3920*/  LOP3.LUT R0, R6, 0xffff, RZ, 0xc0, !PT ;  /* 0x0000ffff06007812 */ /* 0x000fe200078ec0ff */
[----:B------:R-:W-:Y:S01]  /*3930*/  @!P2 FADD.FTZ R164, -R164, -RZ ;  /* 0x800000ffa4a4a221 */ /* 0x000fe20000010100 */
[----:B------:R-:W-:Y:S01]  /*3940*/  LOP3.LUT R7, R6, 0xff, RZ, 0xc0, !PT ;  /* 0x000000ff06077812 */ /* 0x000fe200078ec0ff */
[----:B-1----:R-:W-:Y:S01]  /*3950*/  @!P5 FADD.FTZ R148, -R148, -RZ ;  /* 0x800000ff9494d221 */ /* 0x002fe20000010100 */
[----:B------:R-:W-:Y:S02]  /*3960*/  ISETP.LE.U32.AND P6, PT, R12, UR5, PT ;  /* 0x000000050c007c0c */ /* 0x000fe4000bfc3070 */
[----:B------:R-:W-:Y:S02]  /*3970*/  ISETP.LE.U32.AND P3, PT, R5, UR5, PT ;  /* 0x0000000505007c0c */ /* 0x000fe4000bf63070 */
[----:B------:R-:W-:Y:S01]  /*3980*/  SHF.R.U32.HI R5, RZ, 0x10, R6 ;  /* 0x00000010ff057819 */ /* 0x000fe20000011606 */
[----:B------:R-:W1:Y:S01]  /*3990*/  MUFU.EX2 R153, R30 ;  /* 0x0000001e00997308 */ /* 0x000e620000000800 */
[----:B------:R-:W-:Y:S01]  /*39a0*/  SHF.R.U32.HI R0, RZ, 0x8, R0 ;  /* 0x00000008ff007819 */ /* 0x000fe20000011600 */
[----:B------:R-:W-:Y:S01]  /*39b0*/  @!P0 FADD.FTZ R156, -R156, -RZ ;  /* 0x800000ff9c9c8221 */ /* 0x000fe20000010100 */
[----:B------:R-:W-:Y:S02]  /*39c0*/  ISETP.LE.U32.AND P2, PT, R7, UR5, PT ;  /* 0x0000000507007c0c */ /* 0x000fe4000bf43070 */
[----:B------:R-:W-:Y:S02]  /*39d0*/  LOP3.LUT R5, R5, 0xff, RZ, 0xc0, !PT ;  /* 0x000000ff05057812 */ /* 0x000fe400078ec0ff */
[----:B------:R-:W-:Y:S01]  /*39e0*/  LOP3.LUT R0, R0, 0xffff, RZ, 0xc0, !PT ;  /* 0x0000ffff00007812 */ /* 0x000fe200078ec0ff */
[----:B------:R-:W-:Y:S01]  /*39f0*/  @!P6 FADD.FTZ R159, -R159, -RZ ;  /* 0x800000ff9f9fe221 */ /* 0x000fe20000010100 */
[----:B------:R-:W-:Y:S01]  /*3a00*/  ISETP.LE.U32.AND P4, PT, R5, UR5, PT ;  /* 0x0000000505007c0c */ /* 0x000fe2000bf83070 */
[----:B------:R-:W-:Y:S01]  /*3a10*/  @!P3 FADD.FTZ R158, -R158, -RZ ;  /* 0x800000ff9e9eb221 */ /* 0x000fe20000010100 */
[----:B------:R-:W-:Y:S02]  /*3a20*/  SHF.R.U32.HI R5, RZ, 0x8, R135 ;  /* 0x00000008ff057819 */ /* 0x000fe40000011687 */
[----:B------:R-:W-:Y:S02]  /*3a30*/  ISETP.LE.U32.AND P0, PT, R0, UR5, PT ;  /* 0x0000000500007c0c */ /* 0x000fe4000bf03070 */
[----:B------:R-:W-:Y:S01]  /*3a40*/  LOP3.LUT R0, R142, 0xff, RZ, 0xc0, !PT ;  /* 0x000000ff8e007812 */ /* 0x000fe200078ec0ff */
[----:B------:R-:W-:Y:S01]  /*3a50*/  @!P2 FADD.FTZ R160, -R160, -RZ ;  /* 0x800000ffa0a0a221 */ /* 0x000fe20000010100 */
[----:B------:R-:W-:Y:S02]  /*3a60*/  F2FP.RELU.PACK_AB R7, R190, R182 ;  /* 0x000000b6be07723e */ /* 0x000fe400000008ff */
[----:B------:R-:W-:Y:S02]  /*3a70*/  ISETP.LE.U32.AND P6, PT, R0, UR5, PT ;  /* 0x0000000500007c0c */ /* 0x000fe4000bfc3070 */
[----:B------:R-:W-:Y:S01]  /*3a80*/  LOP3.LUT R0, R5, 0xffff, RZ, 0xc0, !PT ;  /* 0x0000ffff05007812 */ /* 0x000fe200078ec0ff */
[----:B------:R-:W-:Y:S01]  /*3a90*/  @!P4 FADD.FTZ R163, -R163, -RZ ;  /* 0x800000ffa3a3c221 */ /* 0x000fe20000010100 */
[----:B------:R-:W-:Y:S01]  /*3aa0*/  SHF.R.U32.HI R5, RZ, 0x8, R137 ;  /* 0x00000008ff057819 */ /* 0x000fe20000011689 */
[----:B------:R3:W-:Y:S01]  /*3ab0*/  STS [R197+0x19400], R7 ;  /* 0x01940007c5007388 */ /* 0x0007e20000000800 */
[----:B------:R-:W-:Y:S01]  /*3ac0*/  ISETP.LE.U32.AND P2, PT, R0, UR5, PT ;  /* 0x0000000500007c0c */ /* 0x000fe2000bf43070 */
[----:B------:R-:W-:Y:S01]  /*3ad0*/  @!P0 FADD.FTZ R157, -R157, -RZ ;  /* 0x800000ff9d9d8221 */ /* 0x000fe20000010100 */
[----:B------:R-:W-:Y:S02]  /*3ae0*/  F2FP.RELU.PACK_AB R0, R183, R184 ;  /* 0x000000b8b700723e */ /* 0x000fe400000008ff */
[----:B------:R-:W-:Y:S02]  /*3af0*/  SHF.R.U32.HI R6, RZ, 0x18, R6 ;  /* 0x00000018ff067819 */ /* 0x000fe40000011606 */
[----:B------:R-:W-:Y:S01]  /*3b00*/  LOP3.LUT R5, R5, 0xffff, RZ, 0xc0, !PT ;  /* 0x0000ffff05057812 */ /* 0x000fe200078ec0ff */
[----:B------:R4:W-:Y:S01]  /*3b10*/  STS [R197+0x19000], R0 ;  /* 0x01900000c5007388 */ /* 0x0009e20000000800 */
[----:B------:R-:W-:Y:S01]  /*3b20*/  ISETP.LE.U32.AND P4, PT, R6, UR5, PT ;  /* 0x0000000506007c0c */ /* 0x000fe2000bf83070 */
[----:B------:R-:W-:Y:S01]  /*3b30*/  @!P6 FADD.FTZ R150, -R150, -RZ ;  /* 0x800000ff9696e221 */ /* 0x000fe20000010100 */
[----:B------:R-:W-:Y:S02]  /*3b40*/  LOP3.LUT R6, R136, 0xff, RZ, 0xc0, !PT ;  /* 0x000000ff88067812 */ /* 0x000fe400078ec0ff */
[----:B------:R-:W-:Y:S01]  /*3b50*/  F2FP.RELU.PACK_AB R4, R192, R193 ;  /* 0x000000c1c004723e */ /* 0x000fe200000008ff */
[----:B------:R-:W-:Y:S01]  /*3b60*/  @!P2 FADD.FTZ R149, -R149, -RZ ;  /* 0x800000ff9595a221 */ /* 0x000fe20000010100 */
[----:B------:R-:W-:Y:S02]  /*3b70*/  ISETP.LE.U32.AND P2, PT, R5, UR5, PT ;  /* 0x0000000505007c0c */ /* 0x000fe4000bf43070 */
[----:B------:R-:W-:Y:S02]  /*3b80*/  F2FP.RELU.PACK_AB R5, R166, R167 ;  /* 0x000000a7a605723e */ /* 0x000fe400000008ff */
[----:B------:R-:W-:Y:S02]  /*3b90*/  ISETP.LE.U32.AND P1, PT, R6, UR5, PT ;  /* 0x0000000506007c0c */ /* 0x000fe4000bf23070 */
[----:B------:R-:W-:Y:S01]  /*3ba0*/  F2FP.RELU.PACK_AB R6, R189, R191 ;  /* 0x000000bfbd06723e */ /* 0x000fe200000008ff */
[----:B------:R4:W-:Y:S01]  /*3bb0*/  STS [R196+0x19000], R5 ;  /* 0x01900005c4007388 */ /* 0x0009e20000000800 */
[----:B------:R-:W-:Y:S01]  /*3bc0*/  ISETP.LE.U32.AND P3, PT, R133, UR5, PT ;  /* 0x0000000585007c0c */ /* 0x000fe2000bf63070 */
[----:B--2---:R-:W-:Y:S01]  /*3bd0*/  @!P4 FADD.FTZ R162, -R162, -RZ ;  /* 0x800000ffa2a2c221 */ /* 0x004fe20000010100 */
[----:B---3--:R-:W-:Y:S02]  /*3be0*/  F2FP.RELU.PACK_AB R7, R186, R185 ;  /* 0x000000b9ba07723e */ /* 0x008fe400000008ff */
[----:B------:R-:W-:Y:S01]  /*3bf0*/  ISETP.LE.U32.AND P0, PT, R140, UR5, PT ;  /* 0x000000058c007c0c */ /* 0x000fe2000bf03070 */
[----:B------:R-:W-:Y:S01]  /*3c00*/  @!P2 FADD.FTZ R154, -R154, -RZ ;  /* 0x800000ff9a9aa221 */ /* 0x000fe20000010100 */
[----:B------:R-:W-:Y:S02]  /*3c10*/  FSETP.GE.FTZ.AND P2, PT, R184, RZ, PT ;  /* 0x000000ffb800720b */ /* 0x000fe40003f56000 */
[----:B------:R-:W-:Y:S01]  /*3c20*/  FSETP.GE.FTZ.AND P5, PT, R167, RZ, PT ;  /* 0x000000ffa700720b */ /* 0x000fe20003fb6000 */
[----:B-1----:R-:W-:Y:S01]  /*3c30*/  @!P1 FADD.FTZ R153, -R153, -RZ ;  /* 0x800000ff99999221 */ /* 0x002fe20000010100 */
[----:B----4-:R-:W-:Y:S02]  /*3c40*/  F2FP.RELU.PACK_AB R0, R164, R165 ;  /* 0x000000a5a400723e */ /* 0x010fe400000008ff */
[----:B------:R-:W-:Y:S01]  /*3c50*/  FSETP.GE.FTZ.AND P1, PT, R183, RZ, PT ;  /* 0x000000ffb700720b */ /* 0x000fe20003f36000 */
[----:B------:R-:W-:Y:S01]  /*3c60*/  @!P3 FADD.FTZ R155, -R155, -RZ ;  /* 0x800000ff9b9bb221 */ /* 0x000fe20000010100 */
[----:B------:R-:W-:Y:S01]  /*3c70*/  FSETP.GE.FTZ.AND P4, PT, R166, RZ, PT ;  /* 0x000000ffa600720b */ /* 0x000fe20003f96000 */
[----:B------:R1:W-:Y:S01]  /*3c80*/  STS [R196+0x19400], R0 ;  /* 0x01940000c4007388 */ /* 0x0003e20000000800 */
[----:B------:R-:W-:Y:S01]  /*3c90*/  FSETP.GE.FTZ.AND P3, PT, R161, RZ, PT ;  /* 0x000000ffa100720b */ /* 0x000fe20003f76000 */
[----:B------:R-:W-:Y:S02]  /*3ca0*/  @!P0 FADD.FTZ R152, -R152, -RZ ;  /* 0x800000ff98988221 */ /* 0x000fe40000010100 */
[----:B------:R2:W-:Y:S04]  /*3cb0*/  STS [R197+0x1a000], R6 ;  /* 0x01a00006c5007388 */ /* 0x0005e80000000800 */
[----:B------:R3:W-:Y:S01]  /*3cc0*/  STS [R197+0x1a400], R4 ;  /* 0x01a40004c5007388 */ /* 0x0007e20000000800 */
[----:B------:R-:W-:Y:S03]  /*3cd0*/  F2FP.RELU.PACK_AB R5, R156, R161 ;  /* 0x000000a19c05723e */ /* 0x000fe600000008ff */
[----:B------:R4:W-:Y:S01]  /*3ce0*/  STS [R196+0x1a000], R7 ;  /* 0x01a00007c4007388 */ /* 0x0009e20000000800 */
        /* <DEDUP_REMOVED lines=93> */
[----:B------:R-:W-:Y:S01]  /*42c0*/  IMAD.MOV.U32 R6, RZ, RZ, c[0x0][0x1c0] ;  /* 0x00007000ff067624 */ /* 0x000fe200078e00ff */
[----:B------:R-:W-:Y:S01]  /*42d0*/  FSEL R4, R4, R145, P1 ;  /* 0x0000009104047208 */ /* 0x000fe20000800000 */
[----:B------:R-:W-:Y:S01]  /*42e0*/  FADD.FTZ R7, -R144, R7 ;  /* 0x0000000790077221 */ /* 0x000fe20000010100 */
[----:B------:R-:W1:Y:S01]  /*42f0*/  LDSM.16.M88.4 R140, [R172+0x8800] ;  /* 0x00880000ac8c783b */ /* 0x000e620000000200 */
[----:B------:R-:W-:Y:S01]  /*4300*/  IMAD R6, R6, c[0x0][0x22c], RZ ;  /* 0x00008b0006067a24 */ /* 0x000fe200078e02ff */
[----:B------:R-:W-:Y:S01]  /*4310*/  FSEL R0, R0, R144, P0 ;  /* 0x0000009000007208 */ /* 0x000fe20000000000 */
[----:B------:R-:W-:Y:S01]  /*4320*/  FMUL.FTZ R183, R183, R4 ;  /* 0x00000004b7b77220 */ /* 0x000fe20000410000 */
[----:B------:R-:W-:Y:S01]  /*4330*/  FSETP.GE.FTZ.AND P1, PT, R151, RZ, PT ;  /* 0x000000ff9700720b */ /* 0x000fe20003f36000 */
[----:B------:R-:W-:Y:S01]  /*4340*/  IMAD.U32 R6, R6, -0x40, RZ ;  /* 0xffffffc006067824 */ /* 0x000fe200078e00ff */
[----:B------:R-:W-:Y:S01]  /*4350*/  FSETP.GE.FTZ.AND P2, PT, R156, RZ, PT ;  /* 0x000000ff9c00720b */ /* 0x000fe20003f56000 */
[----:B------:R-:W-:Y:S01]  /*4360*/  FMUL.FTZ R182, R182, R0 ;  /* 0x00000000b6b67220 */ /* 0x000fe20000410000 */
[----:B------:R-:W2:Y:S01]  /*4370*/  LDG.E R4, [R146.64+0x80] ;  /* 0x0000801092047981 */ /* 0x000ea2000c1e1900 */
[----:B------:R-:W-:Y:S01]  /*4380*/  FMUL.FTZ R184, R184, R5 ;  /* 0x00000005b8b87220 */ /* 0x000fe20000410000 */
[C---:B------:R-:W-:Y:S02]  /*4390*/  LEA R180, P0, R6.reuse, R180, 0x2 ;  /* 0x000000b406b47211 */ /* 0x040fe400078010ff */
[----:B------:R-:W3:Y:S02]  /*43a0*/  LDG.E R0, [R146.64+0xa0] ;  /* 0x0000a01092007981 */ /* 0x000ee4000c1e1900 */
[----:B------:R-:W-:Y:S02]  /*43b0*/  LEA.HI.X.SX32 R181, R6, R181, 0x2, P0 ;  /* 0x000000b506b57211 */ /* 0x000fe400000f16ff */
[----:B------:R-:W-:Y:S01]  /*43c0*/  FSETP.GE.FTZ.AND P0, PT, R149, RZ, PT ;  /* 0x000000ff9500720b */ /* 0x000fe20003f16000 */
        /* <DEDUP_REMOVED lines=61> */
[C---:B------:R-:W-:Y:S01]  /*47a0*/  FADD.FTZ R24, -R4.reuse, R24 ;  /* 0x0000001804187221 */ /* 0x040fe20000010100 */
        /* <DEDUP_REMOVED lines=26> */
[----:B------:R-:W-:Y:S01]  /*4950*/  FSEL R7, R7, R0, P4 ;  /* 0x0000000007077208 */ /* 0x000fe20002000000 */
[----:B------:R-:W-:Y:S01]  /*4960*/  FMUL.FTZ R9, R187, R5 ;  /* 0x00000005bb097220 */ /* 0x000fe20000410000 */
[----:B------:R-:W-:Y:S01]  /*4970*/  ISETP.GT.AND P4, PT, R194, R222, PT ;  /* 0x000000dec200720c */ /* 0x000fe20003f84270 */
[----:B------:R-:W-:Y:S01]  /*4980*/  FADD.FTZ R5, -R0, R27 ;  /* 0x0000001b00057221 */ /* 0x000fe20000010100 */
[----:B------:R-:W-:Y:S01]  /*4990*/  FSETP.GE.FTZ.AND P2, PT, R193, RZ, PT ;  /* 0x000000ffc100720b */ /* 0x000fe20003f56000 */
[----:B------:R-:W-:Y:S01]  /*49a0*/  FMUL.FTZ R144, R148, R144 ;  /* 0x0000009094907220 */ /* 0x000fe20000410000 */
[----:B------:R-:W-:Y:S01]  /*49b0*/  FSETP.GE.FTZ.AND P1, PT, R192, RZ, PT ;  /* 0x000000ffc000720b */ /* 0x000fe20003f36000 */
[----:B------:R-:W-:Y:S01]  /*49c0*/  FMUL.FTZ R22, R185, R12 ;  /* 0x0000000cb9167220 */ /* 0x000fe20000410000 */
[-C--:B------:R-:W-:Y:S01]  /*49d0*/  FSEL R10, R10, R0.reuse, P2 ;  /* 0x000000000a0a7208 */ /* 0x080fe20001000000 */
[----:B------:R-:W-:Y:S01]  /*49e0*/  FMUL.FTZ R8, R186, R13 ;  /* 0x0000000dba087220 */ /* 0x000fe20000410000 */
        /* <DEDUP_REMOVED lines=8> */
[-C--:B------:R-:W-:Y:S01]  /*4a70*/  FSEL R6, R6, R0.reuse, P3 ;  /* 0x0000000006067208 */ /* 0x080fe20001800000 */
        /* <DEDUP_REMOVED lines=11> */
[----:B------:R-:W-:Y:S01]  /*4b30*/  LOP3.LUT R0, R194, 0x1, RZ, 0xc0, !PT ;  /* 0x00000001c2007812 */ /* 0x000fe200078ec0ff */
[----:B------:R-:W-:Y:S02]  /*4b40*/  IMAD.MOV.U32 R6, RZ, RZ, -0x3000 ;  /* 0xffffd000ff067424 */ /* 0x000fe400078e00ff */
[----:B------:R-:W-:Y:S01]  /*4b50*/  IMAD.U32 R4, R4, -0x40, RZ ;  /* 0xffffffc004047824 */ /* 0x000fe200078e00ff */
[----:B------:R-:W-:Y:S04]  /*4b60*/  ISETP.NE.U32.AND P1, PT, R0, 0x1, PT ;  /* 0x000000010000780c */ /* 0x000fe80003f25070 */
[----:B------:R-:W-:Y:S02]  /*4b70*/  LEA R5, P0, R4, R200, 0x1 ;  /* 0x000000c804057211 */ /* 0x000fe400078008ff */
[----:B------:R-:W-:Y:S02]  /*4b80*/  SEL R0, R6, 0x3000, !P1 ;  /* 0x0000300006007807 */ /* 0x000fe40004800000 */
[----:B------:R-:W-:Y:S01]  /*4b90*/  LEA.HI.X.SX32 R4, R4, R201, 0x1, P0 ;  /* 0x000000c904047211 */ /* 0x000fe200000f0eff */
[----:B------:R-:W-:Y:S01]  /*4ba0*/  IMAD.MOV.U32 R200, RZ, RZ, R5 ;  /* 0x000000ffffc87224 */ /* 0x000fe200078e0005 */
[-C--:B------:R-:W-:Y:S02]  /*4bb0*/  IADD3 R199, R199, R0.reuse, RZ ;  /* 0x00000000c7c77210 */ /* 0x080fe40007ffe0ff */
[----:B------:R-:W-:Y:S01]  /*4bc0*/  IADD3 R170, R170, R0, RZ ;  /* 0x00000000aaaa7210 */ /* 0x000fe20007ffe0ff */
[----:B------:R-:W-:Y:S05]  /*4bd0*/  IMAD.MOV.U32 R201, RZ, RZ, R4 ;  /* 0x000000ffffc97224 */ /* 0x000fea00078e0004 */
[----:B------:R-:W-:Y:S01]  /*4be0*/  @!PT LDS RZ, [RZ] ;  /* 0x00000000fffff984 */ /* 0x000fe20000000800 */
[----:B------:R-:W-:Y:S01]  /*4bf0*/  @!PT LDS RZ, [RZ] ;  /* 0x00000000fffff984 */ /* 0x000fe20000000800 */
[----:B------:R-:W-:Y:S01]  /*4c00*/  @!PT LDS RZ, [RZ] ;  /* 0x00000000fffff984 */ /* 0x000fe20000000800 */
[----:B------:R1:W-:Y:S04]  /*4c10*/  LDGSTS.E.BYPASS.LTC128B.128 [R199], [R200.64] ;  /* 0x00000000c8c77fae */ /* 0x0003e8000b901d50 */
[----:B------:R1:W-:Y:S04]  /*4c20*/  LDGSTS.E.BYPASS.LTC128B.128 [R199+0x1000], [R200.64+0x40] ;  /* 0x01000040c8c77fae */ /* 0x0003e8000b901d50 */
[----:B------:R1:W-:Y:S04]  /*4c30*/  LDGSTS.E.BYPASS.LTC128B.128 [R199+0x2000], [R200.64+0x80] ;  /* 0x02000080c8c77fae */ /* 0x0003e8000b901d50 */
[----:B------:R-:W0:Y:S02]  /*4c40*/  LDGDEPBAR ;  /* 0x00000000000079af */ /* 0x000e240000000000 */
.L_x_488:
        /* <DEDUP_REMOVED lines=104> */
[----:B------:R-:W-:Y:S04]  /*52d0*/  IMAD.MOV.U32 R4, RZ, RZ, c[0x0][0x370] ;  /* 0x0000dc00ff047624 */ /* 0x000fe800078e00ff */
[----:B------:R-:W-:Y:S05]  /*52e0*/  IMAD.U32 R4, R4, -0x40, RZ ;  /* 0xffffffc004047824 */ /* 0x000fea00078e00ff */
        /* <DEDUP_REMOVED lines=11> */
.L_x_489:
[----:B------:R-:W-:Y:S01]  /*53a0*/  LDSM.16.M88.4 R24, [R173] ;  /* 0x00000000ad18783b */ /* 0x000fe20000000200 */
[----:B------:R-:W-:Y:S02]  /*53b0*/  IMAD.MOV.U32 R156, RZ, RZ, c[0x0][0x1c0] ;  /* 0x00007000ff9c7624 */ /* 0x000fe400078e00ff */
[----:B------:R-:W-:Y:S01]  /*53c0*/  IMAD.MOV.U32 R159, RZ, RZ, c[0x0][0x1c0] ;  /* 0x00007000ff9f7624 */ /* 0x000fe200078e00ff */
[----:B------:R-:W2:Y:S01]  /*53d0*/  LDSM.16.MT88.4 R8, [R0+0x9000] ;  /* 0x009000000008783b */ /* 0x000ea20000004200 */
[----:B------:R-:W-:Y:S02]  /*53e0*/  IMAD R156, R156, c[0x0][0x22c], RZ ;  /* 0x00008b009c9c7a24 */ /* 0x000fe400078e02ff */
[----:B------:R-:W-:Y:S01]  /*53f0*/  IMAD R159, R159, c[0x0][0x22c], RZ ;  /* 0x00008b009f9f7a24 */ /* 0x000fe200078e02ff */
[----:B------:R-:W3:Y:S01]  /*5400*/  LDSM.16.MT88.4 R16, [R0+0xb000] ;  /* 0x00b000000010783b */ /* 0x000ee20000004200 */
[----:B------:R-:W-:Y:S02]  /*5410*/  IMAD R156, R156, 0x18, RZ ;  /* 0x000000189c9c7824 */ /* 0x000fe400078e02ff */
[----:B------:R-:W-:Y:S01]  /*5420*/  IMAD.SHL.U32 R159, R159, 0x20, RZ ;  /* 0x000000209f9f7824 */ /* 0x000fe200078e00ff */
[----:B------:R-:W4:Y:S01]  /*5430*/  LDSM.16.MT88.4 R28, [R0+0xd000] ;  /* 0x00d00000001c783b */ /* 0x000f220000004200 */
[----:B------:R-:W-:Y:S02]  /*5440*/  IMAD.MOV.U32 R158, RZ, RZ, c[0x0][0x1c0] ;  /* 0x00007000ff9e7624 */ /* 0x000fe400078e00ff */
[----:B------:R-:W-:Y:S01]  /*5450*/  IMAD.MOV.U32 R157, RZ, RZ, c[0x0][0x1c0] ;  /* 0x00007000ff9d7624 */ /* 0x000fe200078e00ff */
[----:B------:R-:W-:Y:S01]  /*5460*/  LDSM.16.M88.4 R32, [R174] ;  /* 0x00000000ae20783b */ /* 0x000fe20000000200 */
[----:B------:R-:W-:Y:S02]  /*5470*/  IMAD R158, R158, c[0x0][0x22c], RZ ;  /* 0x00008b009e9e7a24 */ /* 0x000fe400078e02ff */
[----:B------:R-:W-:Y:S01]  /*5480*/  IMAD R157, R157, c[0x0][0x22c], RZ ;  /* 0x00008b009d9d7a24 */ /* 0x000fe200078e02ff */
[----:B------:R-:W1:Y:S01]  /*5490*/  LDSM.16.MT88.4 R132, [R0+0x9400] ;  /* 0x009400000084783b */ /* 0x000e620000004200 */
[----:B------:R-:W-:Y:S02]  /*54a0*/  IMAD R158, R158, 0x28, RZ ;  /* 0x000000289e9e7824 */ /* 0x000fe400078e02ff */
[----:B------:R-:W-:Y:S01]  /*54b0*/  IMAD R157, R157, 0x30, RZ ;  /* 0x000000309d9d7824 */ /* 0x000fe200078e02ff */
[----:B------:R-:W1:Y:S04]  /*54c0*/  LDSM.16.MT88.4 R136, [R0+0xb400] ;  /* 0x00b400000088783b */ /* 0x000e680000004200 */
[----:B------:R-:W1:Y:S04]  /*54d0*/  LDSM.16.MT88.4 R140, [R0+0xd400] ;  /* 0x00d40000008c783b */ /* 0x000e680000004200 */
[----:B------:R-:W-:Y:S04]  /*54e0*/  LDSM.16.M88.4 R144, [R176] ;  /* 0x00000000b090783b */ /* 0x000fe80000000200 */
[----:B------:R-:W1:Y:S04]  /*54f0*/  LDSM.16.MT88.4 R148, [R0+0x9800] ;  /* 0x009800000094783b */ /* 0x000e680000004200 */
[----:B------:R-:W-:Y:S01]  /*5500*/  LDSM.16.MT88.4 R152, [R0+0x9c00] ;  /* 0x009c00000098783b */ /* 0x000fe20000004200 */
[C---:B--2---:R-:W-:Y:S08]  /*5510*/  HMMA.16816.F32 R4, R24.reuse, R8, RZ ;  /* 0x000000081804723c */ /* 0x044ff000000018ff */
[C---:B------:R-:W-:Y:S08]  /*5520*/  HMMA.16816.F32 R8, R24.reuse, R10, RZ ;  /* 0x0000000a1808723c */ /* 0x040ff000000018ff */
[C---:B---3--:R-:W-:Y:S08]  /*5530*/  HMMA.16816.F32 R12, R24.reuse, R16, RZ ;  /* 0x00000010180c723c */ /* 0x048ff000000018ff */
[C---:B------:R-:W-:Y:S08]  /*5540*/  HMMA.16816.F32 R16, R24.reuse, R18, RZ ;  /* 0x000000121810723c */ /* 0x040ff000000018ff */
[C---:B----4-:R-:W-:Y:S08]  /*5550*/  HMMA.16816.F32 R20, R24.reuse, R28, RZ ;  /* 0x0000001c1814723c */ /* 0x050ff000000018ff */
[----:B------:R-:W-:Y:S01]  /*5560*/  HMMA.16816.F32 R24, R24, R30, RZ ;  /* 0x0000001e1818723c */ /* 0x000fe200000018ff */
[----:B------:R-:W2:Y:S07]  /*5570*/  LDSM.16.MT88.4 R28, [R0+0xb800] ;  /* 0x00b80000001c783b */ /* 0x000eae0000004200 */
[C---:B-1----:R-:W-:Y:S08]  /*5580*/  HMMA.16816.F32 R4, R32.reuse, R132, R4 ;  /* 0x000000842004723c */ /* 0x042ff00000001804 */
[C---:B------:R-:W-:Y:S01]  /*5590*/  HMMA.16816.F32 R8, R32.reuse, R134, R8 ;  /* 0x000000862008723c */ /* 0x040fe20000001808 */
[----:B------:R-:W1:Y:S07]  /*55a0*/  LDSM.16.MT88.4 R132, [R0+0xd800] ;  /* 0x00d800000084783b */ /* 0x000e6e0000004200 */
[C---:B------:R-:W-:Y:S08]  /*55b0*/  HMMA.16816.F32 R12, R32.reuse, R136, R12 ;  /* 0x00000088200c723c */ /* 0x040ff0000000180c */
[C---:B------:R-:W-:Y:S01]  /*55c0*/  HMMA.16816.F32 R16, R32.reuse, R138, R16 ;  /* 0x0000008a2010723c */ /* 0x040fe20000001810 */
[----:B------:R-:W3:Y:S07]  /*55d0*/  LDSM.16.M88.4 R136, [R175] ;  /* 0x00000000af88783b */ /* 0x000eee0000000200 */
[C---:B------:R-:W-:Y:S08]  /*55e0*/  HMMA.16816.F32 R20, R32.reuse, R140, R20 ;  /* 0x0000008c2014723c */ /* 0x040ff00000001814 */
[----:B------:R-:W-:Y:S01]  /*55f0*/  HMMA.16816.F32 R24, R32, R142, R24 ;  /* 0x0000008e2018723c */ /* 0x000fe20000001818 */
[----:B------:R-:W4:Y:S04]  /*5600*/  LDSM.16.MT88.4 R32, [R0+0xbc00] ;  /* 0x00bc00000020783b */ /* 0x000f280000004200 */
[----:B------:R-:W3:Y:S03]  /*5610*/  LDSM.16.MT88.4 R140, [R0+0xdc00] ;  /* 0x00dc0000008c783b */ /* 0x000ee60000004200 */
[C---:B------:R-:W-:Y:S08]  /*5620*/  HMMA.16816.F32 R4, R144.reuse, R148, R4 ;  /* 0x000000949004723c */ /* 0x040ff00000001804 */
[C---:B------:R-:W-:Y:S01]  /*5630*/  HMMA.16816.F32 R8, R144.reuse, R150, R8 ;  /* 0x000000969008723c */ /* 0x040fe20000001808 */
[----:B------:R-:W-:Y:S07]  /*5640*/  LDSM.16.MT88.4 R148, [R0+0xa000] ;  /* 0x00a000000094783b */ /* 0x000fee0000004200 */
[C---:B--2---:R-:W-:Y:S08]  /*5650*/  HMMA.16816.F32 R12, R144.reuse, R28, R12 ;  /* 0x0000001c900c723c */ /* 0x044ff0000000180c */
[C---:B------:R-:W-:Y:S01]  /*5660*/  HMMA.16816.F32 R16, R144.reuse, R30, R16 ;  /* 0x0000001e9010723c */ /* 0x040fe20000001810 */
[----:B------:R-:W2:Y:S07]  /*5670*/  LDSM.16.M88.4 R28, [R173+0x2000] ;  /* 0x00200000ad1c783b */ /* 0x000eae0000000200 */
[C---:B-1----:R-:W-:Y:S08]  /*5680*/  HMMA.16816.F32 R20, R144.reuse, R132, R20 ;  /* 0x000000849014723c */ /* 0x042ff00000001814 */
[----:B------:R-:W-:Y:S01]  /*5690*/  HMMA.16816.F32 R24, R144, R134, R24 ;  /* 0x000000869018723c */ /* 0x000fe20000001818 */
[----:B------:R-:W1:Y:S04]  /*56a0*/  LDSM.16.MT88.4 R132, [R0+0xc000] ;  /* 0x00c000000084783b */ /* 0x000e680000004200 */
[----:B------:R-:W1:Y:S03]  /*56b0*/  LDSM.16.MT88.4 R144, [R0+0xe000] ;  /* 0x00e000000090783b */ /* 0x000e660000004200 */
[C---:B---3--:R-:W-:Y:S08]  /*56c0*/  HMMA.16816.F32 R4, R136.reuse, R152, R4 ;  /* 0x000000988804723c */ /* 0x048ff00000001804 */
[C---:B------:R-:W-:Y:S01]  /*56d0*/  HMMA.16816.F32 R8, R136.reuse, R154, R8 ;  /* 0x0000009a8808723c */ /* 0x040fe20000001808 */
[----:B------:R-:W-:Y:S07]  /*56e0*/  LDSM.16.MT88.4 R152, [R0+0xa800] ;  /* 0x00a800000098783b */ /* 0x000fee0000004200 */
[C---:B----4-:R-:W-:Y:S08]  /*56f0*/  HMMA.16816.F32 R12, R136.reuse, R32, R12 ;  /* 0x00000020880c723c */ /* 0x050ff0000000180c */
[C---:B------:R-:W-:Y:S01]  /*5700*/  HMMA.16816.F32 R16, R136.reuse, R34, R16 ;  /* 0x000000228810723c */ /* 0x040fe20000001810 */
[----:B------:R-:W-:Y:S07]  /*5710*/  LDSM.16.M88.4 R32, [R174+0x2000] ;  /* 0x00200000ae20783b */ /* 0x000fee0000000200 */
[C---:B------:R-:W-:Y:S08]  /*5720*/  HMMA.16816.F32 R20, R136.reuse, R140, R20 ;  /* 0x0000008c8814723c */ /* 0x040ff00000001814 */
[----:B------:R-:W-:Y:S01]  /*5730*/  HMMA.16816.F32 R24, R136, R142, R24 ;  /* 0x0000008e8818723c */ /* 0x000fe20000001818 */
[----:B------:R-:W3:Y:S04]  /*5740*/  LDSM.16.MT88.4 R136, [R0+0xa400] ;  /* 0x00a400000088783b */ /* 0x000ee80000004200 */
[----:B------:R-:W4:Y:S03]  /*5750*/  LDSM.16.MT88.4 R140, [R0+0xc400] ;  /* 0x00c40000008c783b */ /* 0x000f260000004200 */
[C---:B--2---:R-:W-:Y:S08]  /*5760*/  HMMA.16816.F32 R4, R28.reuse, R148, R4 ;  /* 0x000000941c04723c */ /* 0x044ff00000001804 */
[C---:B------:R-:W-:Y:S01]  /*5770*/  HMMA.16816.F32 R8, R28.reuse, R150, R8 ;  /* 0x000000961c08723c */ /* 0x040fe20000001808 */
[----:B------:R-:W2:Y:S07]  /*5780*/  LDSM.16.MT88.4 R148, [R0+0xe400] ;  /* 0x00e400000094783b */ /* 0x000eae0000004200 */
[C---:B-1----:R-:W-:Y:S08]  /*5790*/  HMMA.16816.F32 R12, R28.reuse, R132, R12 ;  /* 0x000000841c0c723c */ /* 0x042ff0000000180c */
[C---:B------:R-:W-:Y:S01]  /*57a0*/  HMMA.16816.F32 R16, R28.reuse, R134, R16 ;  /* 0x000000861c10723c */ /* 0x040fe20000001810 */
[----:B------:R-:W1:Y:S07]  /*57b0*/  LDSM.16.M88.4 R132, [R176+0x2000] ;  /* 0x00200000b084783b */ /* 0x000e6e0000000200 */
[C---:B------:R-:W-:Y:S08]  /*57c0*/  HMMA.16816.F32 R20, R28.reuse, R144, R20 ;  /* 0x000000901c14723c */ /* 0x040ff00000001814 */
[----:B------:R-:W-:Y:S01]  /*57d0*/  HMMA.16816.F32 R24, R28, R146, R24 ;  /* 0x000000921c18723c */ /* 0x000fe20000001818 */
[----:B------:R-:W1:Y:S04]  /*57e0*/  LDSM.16.MT88.4 R28, [R0+0xc800] ;  /* 0x00c80000001c783b */ /* 0x000e680000004200 */
[----:B------:R-:W-:Y:S03]  /*57f0*/  LDSM.16.MT88.4 R144, [R0+0xcc00] ;  /* 0x00cc00000090783b */ /* 0x000fe60000004200 */
[C---:B---3--:R-:W-:Y:S08]  /*5800*/  HMMA.16816.F32 R4, R32.reuse, R136, R4 ;  /* 0x000000882004723c */ /* 0x048ff00000001804 */
[C---:B------:R-:W-:Y:S01]  /*5810*/  HMMA.16816.F32 R8, R32.reuse, R138, R8 ;  /* 0x0000008a2008723c */ /* 0x040fe20000001808 */
[----:B------:R-:W3:Y:S07]  /*5820*/  LDSM.16.MT88.4 R136, [R0+0xe800] ;  /* 0x00e800000088783b */ /* 0x000eee0000004200 */
[C---:B----4-:R-:W-:Y:S08]  /*5830*/  HMMA.16816.F32 R12, R32.reuse, R140, R12 ;  /* 0x0000008c200c723c */ /* 0x050ff0000000180c */
[C---:B------:R-:W-:Y:S01]  /*5840*/  HMMA.16816.F32 R16, R32.reuse, R142, R16 ;  /* 0x0000008e2010723c */ /* 0x040fe20000001810 */
[----:B------:R-:W-:Y:S07]  /*5850*/  LDSM.16.MT88.4 R140, [R0+0xac00] ;  /* 0x00ac0000008c783b */ /* 0x000fee0000004200 */
[C---:B--2---:R-:W-:Y:S08]  /*5860*/  HMMA.16816.F32 R20, R32.reuse, R148, R20 ;  /* 0x000000942014723c */ /* 0x044ff00000001814 */
[----:B------:R-:W-:Y:S01]  /*5870*/  HMMA.16816.F32 R24, R32, R150, R24 ;  /* 0x000000962018723c */ /* 0x000fe20000001818 */
[----:B------:R-:W2:Y:S04]  /*5880*/  LDSM.16.M88.4 R32, [R175+0x2000] ;  /* 0x00200000af20783b */ /* 0x000ea80000000200 */
[----:B------:R4:W2:Y:S03]  /*5890*/  LDSM.16.MT88.4 R148, [R0+0xec00] ;  /* 0x00ec00000094783b */ /* 0x0008a60000004200 */
[C---:B-1----:R-:W-:Y:S08]  /*58a0*/  HMMA.16816.F32 R4, R132.reuse, R152, R4 ;  /* 0x000000988404723c */ /* 0x042ff00000001804 */
[C---:B------:R-:W-:Y:S08]  /*58b0*/  HMMA.16816.F32 R8, R132.reuse, R154, R8 ;  /* 0x0000009a8408723c */ /* 0x040ff00000001808 */
[C---:B------:R-:W-:Y:S04]  /*58c0*/  HMMA.16816.F32 R12, R132.reuse, R28, R12 ;  /* 0x0000001c840c723c */ /* 0x040fe8000000180c */
[C---:B----4-:R-:W-:Y:S03]  /*58d0*/  IMAD.IADD R0, R215.reuse, 0x1, R242 ;  /* 0x00000001d7007824 */ /* 0x050fe600078e02f2 */
[CC--:B------:R-:W-:Y:S01]  /*58e0*/  LEA R28, P1, R215.reuse, R180.reuse, 0x2 ;  /* 0x000000b4d71c7211 */ /* 0x0c0fe200078210ff */
[C---:B------:R-:W-:Y:S04]  /*58f0*/  HMMA.16816.F32 R16, R132.reuse, R30, R16 ;  /* 0x0000001e8410723c */ /* 0x040fe80000001810 */
[-C--:B------:R-:W-:Y:S03]  /*5900*/  LEA.HI.X.SX32 R29, R215, R181.reuse, 0x2, P1 ;  /* 0x000000b5d71d7211 */ /* 0x080fe600008f16ff */
[----:B------:R-:W-:Y:S01]  /*5910*/  @P4 IADD3 R30, R208, -0x40, RZ ;  /* 0xffffffc0d01e4810 */ /* 0x000fe20007ffe0ff */
[C---:B---3--:R-:W-:Y:S04]  /*5920*/  HMMA.16816.F32 R20, R132.reuse, R136, R20 ;  /* 0x000000888414723c */ /* 0x048fe80000001814 */
[----:B------:R-:W-:Y:S04]  /*5930*/  @P4 IMAD.WIDE R30, R30, 0x4, R206 ;  /* 0x000000041e1e4825 */ /* 0x000fe800078e02ce */
[----:B------:R-:W-:Y:S01]  /*5940*/  HMMA.16816.F32 R24, R132, R138, R24 ;  /* 0x0000008a8418723c */ /* 0x000fe20000001818 */
[----:B------:R-:W-:Y:S04]  /*5950*/  LDSM.16.MT88.4 R136, [R2+0x18800] ;  /* 0x018800000288783b */ /* 0x000fe80000004200 */
[----:B------:R1:W5:Y:S02]  /*5960*/  @P4 LDG.E R212, [R30.64] ;  /* 0x000000101ed44981 */ /* 0x000364000c1e1900 */
[CC--:B------:R-:W-:Y:S01]  /*5970*/  LEA R132, P0, R245.reuse, R180.reuse, 0x2 ;  /* 0x000000b4f5847211 */ /* 0x0c0fe200078010ff */
[C---:B--2---:R-:W-:Y:S01]  /*5980*/  HMMA.16816.F32 R4, R32.reuse, R140, R4 ;  /* 0x0000008c2004723c */ /* 0x044fe20000001804 */
[----:B------:R1:W5:Y:S04]  /*5990*/  @P4 LDG.E R211, [R30.64+0x20] ;  /* 0x000020101ed34981 */ /* 0x000368000c1e1900 */
[----:B------:R1:W5:Y:S01]  /*59a0*/  @P4 LDG.E R210, [R30.64+0x80] ;  /* 0x000080101ed24981 */ /* 0x000362000c1e1900 */
[-C--:B------:R-:W-:Y:S02]  /*59b0*/  LEA.HI.X.SX32 R133, R245, R181.reuse, 0x2, P0 ;  /* 0x000000b5f5857211 */ /* 0x080fe400000f16ff */
[C---:B------:R-:W-:Y:S01]  /*59c0*/  HMMA.16816.F32 R8, R32.reuse, R142, R8 ;  /* 0x0000008e2008723c */ /* 0x040fe20000001808 */
[----:B------:R1:W5:Y:S04]  /*59d0*/  @P4 LDG.E R209, [R30.64+0xa0] ;  /* 0x0000a0101ed14981 */ /* 0x000368000c1e1900 */
[----:B------:R-:W-:Y:S03]  /*59e0*/  LDSM.16.MT88.4 R140, [R3+0x1c00] ;  /* 0x001c0000038c783b */ /* 0x000fe60000004200 */
[C---:B------:R-:W-:Y:S07]  /*59f0*/  HMMA.16816.F32 R12, R32.reuse, R144, R12 ;  /* 0x00000090200c723c */ /* 0x040fee000000180c */
[----:B------:R2:W-:Y:S01]  /*5a00*/  RED.E.ADD.F32.FTZ.RN.STRONG.GPU [R180.64], R4 ;  /* 0x00000004b400798e */ /* 0x0005e2000c10e790 */
[C---:B------:R-:W-:Y:S03]  /*5a10*/  HMMA.16816.F32 R16, R32.reuse, R146, R16 ;  /* 0x000000922010723c */ /* 0x040fe60000001810 */
[----:B------:R3:W-:Y:S04]  /*5a20*/  RED.E.ADD.F32.FTZ.RN.STRONG.GPU [R28.64], R5 ;  /* 0x000000051c00798e */ /* 0x0007e8000c10e790 */
[----:B------:R4:W-:Y:S01]  /*5a30*/  RED.E.ADD.F32.FTZ.RN.STRONG.GPU [R132.64], R6 ;  /* 0x000000068400798e */ /* 0x0009e2000c10e790 */
[C---:B------:R-:W-:Y:S03]  /*5a40*/  HMMA.16816.F32 R20, R32.reuse, R148, R20 ;  /* 0x000000942014723c */ /* 0x040fe60000001814 */
[----:B------:R-:W-:Y:S01]  /*5a50*/  LDSM.16.MT88.4 R132, [R3+0x1400] ;  /* 0x001400000384783b */ /* 0x000fe20000004200 */
[CC--:B-1----:R-:W-:Y:S04]  /*5a60*/  LEA R30, P2, R158.reuse, R180.reuse, 0x2 ;  /* 0x000000b49e1e7211 */ /* 0x0c2fe800078410ff */
[----:B------:R-:W-:Y:S04]  /*5a70*/  HMMA.16816.F32 R24, R32, R150, R24 ;  /* 0x000000962018723c */ /* 0x000fe80000001818 */
[-C--:B------:R-:W-:Y:S03]  /*5a80*/  LEA.HI.X.SX32 R31, R158, R181.reuse, 0x2, P2 ;  /* 0x000000b59e1f7211 */ /* 0x080fe600010f16ff */
[CC--:B------:R-:W-:Y:S02]  /*5a90*/  LEA R32, P0, R159.reuse, R180.reuse, 0x2 ;  /* 0x000000b49f207211 */ /* 0x0c0fe400078010ff */
[CC--:B--2---:R-:W-:Y:S03]  /*5aa0*/  LEA R4, P1, R156.reuse, R180.reuse, 0x2 ;  /* 0x000000b49c047211 */ /* 0x0c4fe600078210ff */
[-C--:B------:R-:W-:Y:S02]  /*5ab0*/  LEA.HI.X.SX32 R33, R159, R181.reuse, 0x2, P0 ;  /* 0x000000b59f217211 */ /* 0x080fe400000f16ff */
[-C--:B---3--:R-:W-:Y:S01]  /*5ac0*/  LEA.HI.X.SX32 R5, R156, R181.reuse, 0x2, P1 ;  /* 0x000000b59c057211 */ /* 0x088fe200008f16ff */
[----:B------:R-:W-:Y:S01]  /*5ad0*/  IMAD.MOV.U32 R156, RZ, RZ, c[0x0][0x1c0] ;  /* 0x00007000ff9c7624 */ /* 0x000fe200078e00ff */
[CC--:B----4-:R-:W-:Y:S03]  /*5ae0*/  LEA R6, P1, R157.reuse, R180.reuse, 0x2 ;  /* 0x000000b49d067211 */ /* 0x0d0fe600078210ff */
[----:B------:R1:W-:Y:S01]  /*5af0*/  RED.E.ADD.F32.FTZ.RN.STRONG.GPU [R4.64], R7 ;  /* 0x000000070400798e */ /* 0x0003e2000c10e790 */
[----:B------:R-:W-:Y:S03]  /*5b00*/  IMAD R156, R156, c[0x0][0x22c], RZ ;  /* 0x00008b009c9c7a24 */ /* 0x000fe600078e02ff */
[----:B------:R2:W-:Y:S01]  /*5b10*/  RED.E.ADD.F32.FTZ.RN.STRONG.GPU [R32.64], R8 ;  /* 0x000000082000798e */ /* 0x0005e2000c10e790 */
[----:B------:R-:W-:Y:S03]  /*5b20*/  IMAD R156, R156, 0x38, RZ ;  /* 0x000000389c9c7824 */ /* 0x000fe600078e02ff */
[----:B------:R3:W-:Y:S04]  /*5b30*/  RED.E.ADD.F32.FTZ.RN.STRONG.GPU [R30.64], R9 ;  /* 0x000000091e00798e */ /* 0x0007e8000c10e790 */
[----:B------:R-:W-:Y:S01]  /*5b40*/  LDSM.16.MT88.4 R32, [R2+0x17800] ;  /* 0x017800000220783b */ /* 0x000fe20000004200 */
[-C--:B-1----:R-:W-:Y:S02]  /*5b50*/  LEA.HI.X.SX32 R7, R157, R181.reuse, 0x2, P1 ;  /* 0x000000b59d077211 */ /* 0x082fe400008f16ff */
[CC--:B------:R-:W-:Y:S03]  /*5b60*/  LEA R4, P0, R156.reuse, R180.reuse, 0x2 ;  /* 0x000000b49c047211 */ /* 0x0c0fe600078010ff */
[----:B------:R1:W-:Y:S01]  /*5b70*/  RED.E.ADD.F32.FTZ.RN.STRONG.GPU [R6.64], R10 ;  /* 0x0000000a0600798e */ /* 0x0003e2000c10e790 */
[-C--:B------:R-:W-:Y:S01]  /*5b80*/  LEA.HI.X.SX32 R5, R156, R181.reuse, 0x2, P0 ;  /* 0x000000b59c057211 */ /* 0x080fe200000f16ff */
[----:B------:R-:W-:Y:S01]  /*5b90*/  IMAD.IADD R156, R215, 0x1, R243 ;  /* 0x00000001d79c7824 */ /* 0x000fe200078e02f3 */
[CC--:B--2---:R-:W-:Y:S03]  /*5ba0*/  LEA R8, P0, R247.reuse, R180.reuse, 0x2 ;  /* 0x000000b4f7087211 */ /* 0x0c4fe600078010ff */
[----:B------:R2:W-:Y:S01]  /*5bb0*/  RED.E.ADD.F32.FTZ.RN.STRONG.GPU [R4.64], R11 ;  /* 0x0000000b0400798e */ /* 0x0005e2000c10e790 */
[-C--:B---3--:R-:W-:Y:S03]  /*5bc0*/  LEA.HI.X.SX32 R9, R247, R181.reuse, 0x2, P0 ;  /* 0x000000b5f7097211 */ /* 0x088fe600000f16ff */
[----:B------:R-:W-:Y:S04]  /*5bd0*/  RED.E.ADD.F32.FTZ.RN.STRONG.GPU [R180.64+0x80], R12 ;  /* 0x0000800cb400798e */ /* 0x000fe8000c10e790 */
[----:B------:R-:W-:Y:S04]  /*5be0*/  RED.E.ADD.F32.FTZ.RN.STRONG.GPU [R28.64+0x80], R13 ;  /* 0x0000800d1c00798e */ /* 0x000fe8000c10e790 */
[----:B------:R3:W-:Y:S01]  /*5bf0*/  RED.E.ADD.F32.FTZ.RN.STRONG.GPU [R8.64], R14 ;  /* 0x0000000e0800798e */ /* 0x0007e2000c10e790 */
[-C--:B-1----:R-:W-:Y:S02]  /*5c00*/  LEA R6, P1, R243, R180.reuse, 0x2 ;  /* 0x000000b4f3067211 */ /* 0x082fe400078210ff */
[-C--:B------:R-:W-:Y:S02]  /*5c10*/  LEA R10, P2, R221, R180.reuse, 0x2 ;  /* 0x000000b4dd0a7211 */ /* 0x080fe400078410ff */
[-C--:B------:R-:W-:Y:S02]  /*5c20*/  LEA.HI.X.SX32 R7, R243, R181.reuse, 0x2, P1 ;  /* 0x000000b5f3077211 */ /* 0x080fe400008f16ff */
[CC--:B--2---:R-:W-:Y:S02]  /*5c30*/  LEA R4, P0, R156.reuse, R180.reuse, 0x2 ;  /* 0x000000b49c047211 */ /* 0x0c4fe400078010ff */
[-C--:B------:R-:W-:Y:S01]  /*5c40*/  LEA.HI.X.SX32 R11, R221, R181.reuse, 0x2, P2 ;  /* 0x000000b5dd0b7211 */ /* 0x080fe200010f16ff */
[----:B------:R1:W-:Y:S01]  /*5c50*/  RED.E.ADD.F32.FTZ.RN.STRONG.GPU [R6.64], R15 ;  /* 0x0000000f0600798e */ /* 0x0003e2000c10e790 */
[-C--:B------:R-:W-:Y:S05]  /*5c60*/  LEA.HI.X.SX32 R5, R156, R181.reuse, 0x2, P0 ;  /* 0x000000b59c057211 */ /* 0x080fea00000f16ff */
[----:B------:R2:W-:Y:S01]  /*5c70*/  RED.E.ADD.F32.FTZ.RN.STRONG.GPU [R4.64], R16 ;  /* 0x000000100400798e */ /* 0x0005e2000c10e790 */
[CC--:B---3--:R-:W-:Y:S03]  /*5c80*/  LEA R8, P1, R220.reuse, R180.reuse, 0x2 ;  /* 0x000000b4dc087211 */ /* 0x0c8fe600078210ff */
[----:B------:R3:W-:Y:S01]  /*5c90*/  RED.E.ADD.F32.FTZ.RN.STRONG.GPU [R10.64], R17 ;  /* 0x000000110a00798e */ /* 0x0007e2000c10e790 */
[-C--:B------:R-:W-:Y:S05]  /*5ca0*/  LEA.HI.X.SX32 R9, R220, R181.reuse, 0x2, P1 ;  /* 0x000000b5dc097211 */ /* 0x080fea00008f16ff */
[----:B------:R4:W-:Y:S01]  /*5cb0*/  RED.E.ADD.F32.FTZ.RN.STRONG.GPU [R8.64], R18 ;  /* 0x000000120800798e */ /* 0x0009e2000c10e790 */
[CC--:B-1----:R-:W-:Y:S04]  /*5cc0*/  LEA R6, P0, R224.reuse, R180.reuse, 0x2 ;  /* 0x000000b4e0067211 */ /* 0x0c2fe800078010ff */
[-C--:B------:R-:W-:Y:S02]  /*5cd0*/  LEA.HI.X.SX32 R7, R224, R181.reuse, 0x2, P0 ;  /* 0x000000b5e0077211 */ /* 0x080fe400000f16ff */
[-C--:B--2---:R-:W-:Y:S02]  /*5ce0*/  LEA R4, P1, R246, R180.reuse, 0x2 ;  /* 0x000000b4f6047211 */ /* 0x084fe400078210ff */
[-C--:B------:R-:W-:Y:S01]  /*5cf0*/  LEA R12, P0, R242, R180.reuse, 0x2 ;  /* 0x000000b4f20c7211 */ /* 0x080fe200078010ff */
[----:B------:R1:W-:Y:S01]  /*5d00*/  RED.E.ADD.F32.FTZ.RN.STRONG.GPU [R6.64], R19 ;  /* 0x000000130600798e */ /* 0x0003e2000c10e790 */
[-C--:B------:R-:W-:Y:S02]  /*5d10*/  LEA.HI.X.SX32 R5, R246, R181.reuse, 0x2, P1 ;  /* 0x000000b5f6057211 */ /* 0x080fe400008f16ff */
[-C--:B---3--:R-:W-:Y:S01]  /*5d20*/  LEA R10, P3, R0, R180.reuse, 0x2 ;  /* 0x000000b4000a7211 */ /* 0x088fe200078610ff */
[----:B------:R-:W-:Y:S01]  /*5d30*/  RED.E.ADD.F32.FTZ.RN.STRONG.GPU [R180.64+0x100], R20 ;  /* 0x00010014b400798e */ /* 0x000fe2000c10e790 */
[-C--:B------:R-:W-:Y:S02]  /*5d40*/  LEA.HI.X.SX32 R13, R242, R181.reuse, 0x2, P0 ;  /* 0x000000b5f20d7211 */ /* 0x080fe400000f16ff */
[-C--:B------:R-:W-:Y:S01]  /*5d50*/  LEA.HI.X.SX32 R11, R0, R181.reuse, 0x2, P3 ;  /* 0x000000b5000b7211 */ /* 0x080fe200018f16ff */
[----:B------:R-:W-:Y:S01]  /*5d60*/  RED.E.ADD.F32.FTZ.RN.STRONG.GPU [R28.64+0x100], R21 ;  /* 0x000100151c00798e */ /* 0x000fe2000c10e790 */
[C---:B----4-:R-:W-:Y:S02]  /*5d70*/  LEA R8, P2, R219.reuse, R180, 0x2 ;  /* 0x000000b4db087211 */ /* 0x050fe400078410ff */
[C---:B------:R-:W-:Y:S01]  /*5d80*/  LOP3.LUT R0, R194.reuse, 0x1, RZ, 0xc0, !PT ;  /* 0x00000001c2007812 */ /* 0x040fe200078ec0ff */
[----:B------:R2:W-:Y:S01]  /*5d90*/  RED.E.ADD.F32.FTZ.RN.STRONG.GPU [R4.64], R22 ;  /* 0x000000160400798e */ /* 0x0005e2000c10e790 */
[-C--:B------:R-:W-:Y:S02]  /*5da0*/  LEA.HI.X.SX32 R9, R219, R181.reuse, 0x2, P2 ;  /* 0x000000b5db097211 */ /* 0x080fe400010f16ff */
[----:B------:R-:W-:Y:S01]  /*5db0*/  ISETP.GT.AND P3, PT, R194, R222, PT ;  /* 0x000000dec200720c */ /* 0x000fe20003f64270 */
[----:B------:R-:W-:Y:S04]  /*5dc0*/  RED.E.ADD.F32.FTZ.RN.STRONG.GPU [R12.64], R23 ;  /* 0x000000170c00798e */ /* 0x000fe8000c10e790 */
[----:B------:R-:W-:Y:S04]  /*5dd0*/  RED.E.ADD.F32.FTZ.RN.STRONG.GPU [R10.64], R24 ;  /* 0x000000180a00798e */ /* 0x000fe8000c10e790 */
[----:B------:R-:W-:Y:S01]  /*5de0*/  RED.E.ADD.F32.FTZ.RN.STRONG.GPU [R8.64], R25 ;  /* 0x000000190800798e */ /* 0x000fe2000c10e790 */
[CC--:B-1----:R-:W-:Y:S03]  /*5df0*/  LEA R6, P1, R218.reuse, R180.reuse, 0x2 ;  /* 0x000000b4da067211 */ /* 0x0c2fe600078210ff */
[----:B------:R-:W-:Y:S01]  /*5e00*/  LDSM.16.MT88.4 R8, [R3] ;  /* 0x000000000308783b */ /* 0x000fe20000004200 */
[-C--:B------:R-:W-:Y:S03]  /*5e10*/  LEA.HI.X.SX32 R7, R218, R181.reuse, 0x2, P1 ;  /* 0x000000b5da077211 */ /* 0x080fe600008f16ff */
[----:B------:R-:W-:Y:S01]  /*5e20*/  LDSM.16.MT88.4 R12, [R2+0x17000] ;  /* 0x01700000020c783b */ /* 0x000fe20000004200 */
[----:B------:R-:W-:Y:S03]  /*5e30*/  @P4 IADD3 R214, P1, R214, -0x100, RZ ;  /* 0xffffff00d6d64810 */ /* 0x000fe60007f3e0ff */
[----:B------:R-:W-:Y:S01]  /*5e40*/  RED.E.ADD.F32.FTZ.RN.STRONG.GPU [R6.64], R26 ;  /* 0x0000001a0600798e */ /* 0x000fe2000c10e790 */
[----:B------:R-:W-:Y:S02]  /*5e50*/  @P4 IADD3.X R213, R213, -0x1, RZ, P1, !PT ;  /* 0xffffffffd5d54810 */ /* 0x000fe40000ffe4ff */
[C---:B--2---:R-:W-:Y:S01]  /*5e60*/  LEA R4, P0, R223.reuse, R180, 0x2 ;  /* 0x000000b4df047211 */ /* 0x044fe200078010ff */
[----:B------:R-:W-:Y:S03]  /*5e70*/  LDSM.16.MT88.4 R16, [R3+0x1000] ;  /* 0x001000000310783b */ /* 0x000fe60000004200 */
[----:B------:R-:W-:Y:S01]  /*5e80*/  LEA.HI.X.SX32 R5, R223, R181, 0x2, P0 ;  /* 0x000000b5df057211 */ /* 0x000fe200000f16ff */
[----:B------:R-:W-:Y:S01]  /*5e90*/  LDSM.16.MT88.4 R20, [R3+0x2000] ;  /* 0x002000000314783b */ /* 0x000fe20000004200 */
[----:B------:R-:W-:Y:S02]  /*5ea0*/  ISETP.NE.U32.AND P0, PT, R0, 0x1, PT ;  /* 0x000000010000780c */ /* 0x000fe40003f05070 */
[C---:B------:R-:W-:Y:S01]  /*5eb0*/  IADD3 R0, R3.reuse, -0x3000, RZ ;  /* 0xffffd00003007810 */ /* 0x040fe20007ffe0ff */
[----:B------:R-:W-:Y:S04]  /*5ec0*/  RED.E.ADD.F32.FTZ.RN.STRONG.GPU [R4.64], R27 ;  /* 0x0000001b0400798e */ /* 0x000fe8000c10e790 */
[----:B------:R-:W1:Y:S04]  /*5ed0*/  LDSM.16.MT88.4 R4, [R2+0x15000] ;  /* 0x015000000204783b */ /* 0x000e680000004200 */
[----:B------:R-:W-:Y:S02]  /*5ee0*/  LDSM.16.MT88.4 R28, [R2+0x15800] ;  /* 0x01580000021c783b */ /* 0x000fe40000004200 */
        /* <DEDUP_REMOVED lines=67> */
.L_x_487:
[----:B------:R-:W-:Y:S01]  /*6320*/  BAR.SYNC.DEFER_BLOCKING 0x0 ;  /* 0x0000000000007b1d */ /* 0x000fe20000010000 */
[----:B------:R-:W-:-:S02]  /*6330*/  FMUL.FTZ R84, R84, c[0x0][0x2e0] ;  /* 0x0000b80054547a20 */ /* 0x000fc40000410000 */
[----:B-1----:R-:W-:Y:S02]  /*6340*/  FMUL.FTZ R0, R85, c[0x0][0x2e0] ;  /* 0x0000b80055007a20 */ /* 0x002fe40000410000 */
        /* <DEDUP_REMOVED lines=14> */
[----:B------:R1:W-:Y:S01]  /*6430*/  STS [R238], R0 ;  /* 0x00000000ee007388 */ /* 0x0003e20000000800 */
[----:B------:R-:W-:Y:S01]  /*6440*/  FMUL.FTZ R12, R91, c[0x0][0x2e0] ;  /* 0x0000b8005b0c7a20 */ /* 0x000fe20000410000 */
[----:B------:R-:W-:Y:S01]  /*6450*/  F2FP.PACK_AB R13, R13, R88 ;  /* 0x000000580d0d723e */ /* 0x000fe200000000ff */
[----:B------:R-:W-:Y:S01]  /*6460*/  FMUL.FTZ R36, R39, c[0x0][0x2dc] ;  /* 0x0000b70027247a20 */ /* 0x000fe20000410000 */
[----:B------:R-:W-:Y:S01]  /*6470*/  STS [R238+0x200], R9 ;  /* 0x00020009ee007388 */ /* 0x000fe20000000800 */
[----:B------:R-:W-:Y:S01]  /*6480*/  FMUL.FTZ R5, R40, c[0x0][0x2dc] ;  /* 0x0000b70028057a20 */ /* 0x000fe20000410000 */
[----:B------:R-:W-:Y:S01]  /*6490*/  F2FP.PACK_AB R12, R12, R90 ;  /* 0x0000005a0c0c723e */ /* 0x000fe200000000ff */
[----:B------:R-:W-:Y:S01]  /*64a0*/  FMUL.FTZ R92, R92, c[0x0][0x2e0] ;  /* 0x0000b8005c5c7a20 */ /* 0x000fe20000410000 */
[----:B------:R2:W-:Y:S01]  /*64b0*/  STS [R239], R8 ;  /* 0x00000008ef007388 */ /* 0x0005e20000000800 */
[----:B------:R-:W-:-:S02]  /*64c0*/  FMUL.FTZ R11, R93, c[0x0][0x2e0] ;  /* 0x0000b8005d0b7a20 */ /* 0x000fc40000410000 */
[----:B------:R-:W-:Y:S01]  /*64d0*/  FMUL.FTZ R94, R94, c[0x0][0x2e0] ;  /* 0x0000b8005e5e7a20 */ /* 0x000fe20000410000 */
[----:B------:R3:W-:Y:S01]  /*64e0*/  STS [R239+0x200], R3 ;  /* 0x00020003ef007388 */ /* 0x0007e20000000800 */
        /* <DEDUP_REMOVED lines=47> */
[----:B------:R-:W1:Y:S01]  /*67e0*/  S2R R44, SR_CTAID.Y ;  /* 0x00000000002c7919 */ /* 0x000e620000002600 */
        /* <DEDUP_REMOVED lines=61> */
[----:B------:R-:W1:Y:S01]  /*6bc0*/  S2R R43, SR_CTAID.Z ;  /* 0x00000000002b7919 */ /* 0x000e620000002700 */
        /* <DEDUP_REMOVED lines=27> */
[----:B------:R-:W-:Y:S01]  /*6d80*/  SHF.R.S32.HI R5, RZ, 0x1f, R250 ;  /* 0x0000001fff057819 */ /* 0x000fe200000114fa */
        /* <DEDUP_REMOVED lines=10> */
[----:B------:R-:W-:Y:S01]  /*6e30*/  IMAD R4, R252, c[0x0][0x3a8], RZ ;  /* 0x0000ea00fc047a24 */ /* 0x000fe200078e02ff */
[----:B------:R-:W-:Y:S01]  /*6e40*/  STS [R238+0x9000], R27 ;  /* 0x0090001bee007388 */ /* 0x000fe20000000800 */
[----:B------:R-:W-:Y:S01]  /*6e50*/  FMUL.FTZ R76, R76, c[0x0][0x2dc] ;  /* 0x0000b7004c4c7a20 */ /* 0x000fe20000410000 */
[----:B------:R-:W-:Y:S01]  /*6e60*/  F2FP.PACK_AB R18, R18, R74 ;  /* 0x0000004a1212723e */ /* 0x000fe200000000ff */
[----:B------:R-:W-:Y:S01]  /*6e70*/  FMUL.FTZ R15, R77, c[0x0][0x2dc] ;  /* 0x0000b7004d0f7a20 */ /* 0x000fe20000410000 */
[----:B------:R-:W-:Y:S01]  /*6e80*/  STS [R238+0x9200], R26 ;  /* 0x0092001aee007388 */ /* 0x000fe20000000800 */
[----:B------:R-:W-:-:S02]  /*6e90*/  FMUL.FTZ R78, R78, c[0x0][0x2dc] ;  /* 0x0000b7004e4e7a20 */ /* 0x000fc40000410000 */
[----:B------:R-:W-:Y:S01]  /*6ea0*/  FMUL.FTZ R14, R79, c[0x0][0x2dc] ;  /* 0x0000b7004f0e7a20 */ /* 0x000fe20000410000 */
[----:B------:R-:W-:Y:S01]  /*6eb0*/  F2FP.PACK_AB R15, R15, R76 ;  /* 0x0000004c0f0f723e */ /* 0x000fe200000000ff */
[C---:B------:R-:W-:Y:S01]  /*6ec0*/  IMAD R41, R249.reuse, c[0x0][0x3ac], R4 ;  /* 0x0000eb00f9297a24 */ /* 0x040fe200078e0204 */
[----:B------:R-:W-:Y:S01]  /*6ed0*/  MOV R4, R250 ;  /* 0x000000fa00047202 */ /* 0x000fe20000000f00 */
[----:B------:R-:W-:Y:S01]  /*6ee0*/  IMAD R6, R252, c[0x0][0x3a0], RZ ;  /* 0x0000e800fc067a24 */ /* 0x000fe200078e02ff */
[----:B------:R-:W-:Y:S01]  /*6ef0*/  F2FP.PACK_AB R14, R14, R78 ;  /* 0x0000004e0e0e723e */ /* 0x000fe200000000ff */
[----:B------:R-:W-:Y:S02]  /*6f00*/  STS [R239+0x9000], R23 ;  /* 0x00900017ef007388 */ /* 0x000fe40000000800 */
[C---:B-1----:R-:W-:Y:S02]  /*6f10*/  IMAD R0, R249.reuse, c[0x0][0x3a4], R6 ;  /* 0x0000e900f9007a24 */ /* 0x042fe400078e0206 */
[----:B------:R-:W-:Y:S01]  /*6f20*/  STS [R239+0x9200], R22 ;  /* 0x00920016ef007388 */ /* 0x000fe20000000800 */
[----:B------:R-:W-:-:S03]  /*6f30*/  IMAD.WIDE.U32 R6, R249, c[0x0][0x3a0], R4 ;  /* 0x0000e800f9067a25 */ /* 0x000fc600078e0004 */
[----:B------:R-:W-:Y:S01]  /*6f40*/  STS [R238+0xa000], R21 ;  /* 0x00a00015ee007388 */ /* 0x000fe20000000800 */
[----:B------:R-:W-:Y:S01]  /*6f50*/  IMAD.WIDE.U32 R4, R249, c[0x0][0x3a8], R4 ;  /* 0x0000ea00f9047a25 */ /* 0x000fe200078e0004 */
[----:B------:R-:W-:Y:S02]  /*6f60*/  IADD3 R7, R7, R0, RZ ;  /* 0x0000000007077210 */ /* 0x000fe40007ffe0ff */
[----:B------:R-:W-:Y:S01]  /*6f70*/  STS [R238+0xa200], R20 ;  /* 0x00a20014ee007388 */ /* 0x000fe20000000800 */
[----:B------:R-:W-:Y:S02]  /*6f80*/  SHF.R.S32.HI R0, RZ, 0x1f, R44 ;  /* 0x0000001fff007819 */ /* 0x000fe4000001142c */
[----:B------:R-:W-:Y:S01]  /*6f90*/  IADD3 R5, R5, R41, RZ ;  /* 0x0000002905057210 */ /* 0x000fe20007ffe0ff */
[----:B------:R-:W-:Y:S01]  /*6fa0*/  STS [R239+0xa000], R17 ;  /* 0x00a00011ef007388 */ /* 0x000fe20000000800 */
[----:B------:R-:W-:-:S03]  /*6fb0*/  IMAD.WIDE.U32 R6, R44, c[0x0][0x388], R6 ;  /* 0x0000e2002c067a25 */ /* 0x000fc600078e0006 */
[----:B------:R-:W-:Y:S01]  /*6fc0*/  STS [R239+0xa200], R16 ;  /* 0x00a20010ef007388 */ /* 0x000fe20000000800 */
[C---:B--2---:R-:W-:Y:S02]  /*6fd0*/  IMAD R8, R0.reuse, c[0x0][0x388], RZ ;  /* 0x0000e20000087a24 */ /* 0x044fe400078e02ff */
[----:B---3--:R-:W-:Y:S01]  /*6fe0*/  IMAD R3, R0, c[0x0][0x390], RZ ;  /* 0x0000e40000037a24 */ /* 0x008fe200078e02ff */
[----:B------:R-:W-:Y:S01]  /*6ff0*/  STS [R238+0xb000], R19 ;  /* 0x00b00013ee007388 */ /* 0x000fe20000000800 */
[C---:B------:R-:W-:Y:S01]  /*7000*/  IMAD R0, R44.reuse, c[0x0][0x38c], R8 ;  /* 0x0000e3002c007a24 */ /* 0x040fe200078e0208 */
[----:B------:R-:W-:Y:S01]  /*7010*/  SHF.R.S32.HI R8, RZ, 0x1f, R43 ;  /* 0x0000001fff087819 */ /* 0x000fe2000001142b */
[C---:B------:R-:W-:Y:S01]  /*7020*/  IMAD R3, R44.reuse, c[0x0][0x394], R3 ;  /* 0x0000e5002c037a24 */ /* 0x040fe200078e0203 */
[----:B------:R-:W-:Y:S01]  /*7030*/  STS [R238+0xb200], R18 ;  /* 0x00b20012ee007388 */ /* 0x000fe20000000800 */
[----:B------:R-:W-:Y:S01]  /*7040*/  IMAD.WIDE.U32 R4, R44, c[0x0][0x390], R4 ;  /* 0x0000e4002c047a25 */ /* 0x000fe200078e0004 */
[----:B------:R-:W-:-:S02]  /*7050*/  IADD3 R7, R7, R0, RZ ;  /* 0x0000000007077210 */ /* 0x000fc40007ffe0ff */
[----:B------:R-:W-:Y:S01]  /*7060*/  STS [R239+0xb000], R15 ;  /* 0x00b0000fef007388 */ /* 0x000fe20000000800 */
[C---:B------:R-:W-:Y:S01]  /*7070*/  IMAD R0, R8.reuse, c[0x0][0x3b8], RZ ;  /* 0x0000ee0008007a24 */ /* 0x040fe200078e02ff */
[----:B------:R-:W-:Y:S01]  /*7080*/  IADD3 R5, R5, R3, RZ ;  /* 0x0000000305057210 */ /* 0x000fe20007ffe0ff */
[----:B------:R-:W-:Y:S01]  /*7090*/  IMAD R3, R8, c[0x0][0x3c0], RZ ;  /* 0x0000f00008037a24 */ /* 0x000fe200078e02ff */
[----:B------:R-:W-:Y:S01]  /*70a0*/  STS [R239+0xb200], R14 ;  /* 0x00b2000eef007388 */ /* 0x000fe20000000800 */
[C---:B------:R-:W-:Y:S02]  /*70b0*/  IMAD R0, R43.reuse, c[0x0][0x3bc], R0 ;  /* 0x0000ef002b007a24 */ /* 0x040fe400078e0200 */
[C---:B------:R-:W-:Y:S01]  /*70c0*/  IMAD R3, R43.reuse, c[0x0][0x3c4], R3 ;  /* 0x0000f1002b037a24 */ /* 0x040fe200078e0203 */
[----:B------:R-:W-:Y:S01]  /*70d0*/  BAR.SYNC.DEFER_BLOCKING 0x0 ;  /* 0x0000000000007b1d */ /* 0x000fe20000010000 */
[----:B------:R-:W-:-:S04]  /*70e0*/  IMAD.WIDE.U32 R6, R43, c[0x0][0x3b8], R6 ;  /* 0x0000ee002b067a25 */ /* 0x000fc800078e0006 */
[----:B------:R-:W-:Y:S01]  /*70f0*/  IMAD.WIDE.U32 R4, R43, c[0x0][0x3c0], R4 ;  /* 0x0000f0002b047a25 */ /* 0x000fe200078e0004 */
[----:B------:R-:W-:-:S04]  /*7100*/  IADD3 R7, R7, R0, RZ ;  /* 0x0000000007077210 */ /* 0x000fc80007ffe0ff */
[----:B------:R-:W-:Y:S01]  /*7110*/  IADD3 R5, R5, R3, RZ ;  /* 0x0000000305057210 */ /* 0x000fe20007ffe0ff */
[----:B----4-:R-:W-:Y:S01]  /*7120*/  IMAD.WIDE.U32 R10, R248, c[0x0][0x3a0], R6 ;  /* 0x0000e800f80a7a25 */ /* 0x010fe200078e0006 */
[----:B------:R-:W-:-:S03]  /*7130*/  SHF.R.S32.HI R3, RZ, 0x1f, R248 ;  /* 0x0000001fff037819 */ /* 0x000fc600000114f8 */
[----:B------:R-:W-:Y:S01]  /*7140*/  IMAD.WIDE.U32 R8, R248, c[0x0][0x3a8], R4 ;  /* 0x0000ea00f8087a25 */ /* 0x000fe200078e0004 */
[----:B------:R-:W-:-:S03]  /*7150*/  LEA R6, P1, R10, c[0x0][0x340], 0x1 ;  /* 0x0000d0000a067a11 */ /* 0x000fc600078208ff */
[C---:B------:R-:W-:Y:S01]  /*7160*/  IMAD R0, R3.reuse, c[0x0][0x3a0], RZ ;  /* 0x0000e80003007a24 */ /* 0x040fe200078e02ff */
[----:B------:R-:W-:Y:S01]  /*7170*/  LEA R4, P0, R8, c[0x0][0x348], 0x1 ;  /* 0x0000d20008047a11 */ /* 0x000fe200078008ff */
[----:B------:R-:W-:Y:S02]  /*7180*/  IMAD R3, R3, c[0x0][0x3a8], RZ ;  /* 0x0000ea0003037a24 */ /* 0x000fe400078e02ff */
[C---:B------:R-:W-:Y:S01]  /*7190*/  IMAD R0, R248.reuse, c[0x0][0x3a4], R0 ;  /* 0x0000e900f8007a24 */ /* 0x040fe200078e0200 */
[----:B------:R-:W1:Y:S01]  /*71a0*/  LDS.128 R56, [R205+0x9000] ;  /* 0x00900000cd387984 */ /* 0x000e620000000c00 */
[----:B------:R-:W-:-:S03]  /*71b0*/  IMAD R3, R248, c[0x0][0x3ac], R3 ;  /* 0x0000eb00f8037a24 */ /* 0x000fc600078e0203 */
[----:B------:R-:W2:Y:S01]  /*71c0*/  LDS.128 R48, [R205+0xb000] ;  /* 0x00b00000cd307984 */ /* 0x000ea20000000c00 */
[----:B------:R-:W-:Y:S02]  /*71d0*/  IADD3 R0, R11, R0, RZ ;  /* 0x000000000b007210 */ /* 0x000fe40007ffe0ff */
[----:B------:R-:W-:Y:S01]  /*71e0*/  IADD3 R3, R9, R3, RZ ;  /* 0x0000000309037210 */ /* 0x000fe20007ffe0ff */
[----:B------:R-:W3:Y:S01]  /*71f0*/  LDS.128 R40, [R205+0xd000] ;  /* 0x00d00000cd287984 */ /* 0x000ee20000000c00 */
[----:B------:R-:W-:Y:S02]  /*7200*/  LEA.HI.X R7, R10, c[0x0][0x344], R0, 0x1, P1 ;  /* 0x0000d1000a077a11 */ /* 0x000fe400008f0c00 */
[----:B------:R-:W-:Y:S01]  /*7210*/  LEA.HI.X R5, R8, c[0x0][0x34c], R3, 0x1, P0 ;  /* 0x0000d30008057a11 */ /* 0x000fe200000f0c03 */
[----:B------:R-:W4:Y:S01]  /*7220*/  LDS.128 R52, [R205+0xa000] ;  /* 0x00a00000cd347984 */ /* 0x000f220000000c00 */
[----:B------:R-:W-:Y:S02]  /*7230*/  MOV R3, c[0x0][0x3a0] ;  /* 0x0000e80000037a02 */ /* 0x000fe40000000f00 */
[----:B------:R-:W-:Y:S01]  /*7240*/  MOV R0, c[0x0][0x3a8] ;  /* 0x0000ea0000007a02 */ /* 0x000fe20000000f00 */
[----:B------:R-:W3:Y:S01]  /*7250*/  LDS.128 R44, [R205+0xc000] ;  /* 0x00c00000cd2c7984 */ /* 0x000ee20000000c00 */
[----:B------:R-:W-:-:S02]  /*7260*/  MOV R11, c[0x0][0x3a4] ;  /* 0x0000e900000b7a02 */ /* 0x000fc40000000f00 */
[C---:B------:R-:W-:Y:S01]  /*7270*/  LEA R10, P1, R3.reuse, R6, 0x7 ;  /* 0x00000006030a7211 */ /* 0x040fe200078238ff */
[----:B------:R-:W4:Y:S01]  /*7280*/  LDS.128 R36, [R205+0xe000] ;  /* 0x00e00000cd247984 */ /* 0x000f220000000c00 */
[----:B------:R-:W-:Y:S02]  /*7290*/  MOV R9, c[0x0][0x3ac] ;  /* 0x0000eb0000097a02 */ /* 0x000fe40000000f00 */
[C---:B------:R-:W-:Y:S01]  /*72a0*/  LEA R8, P0, R0.reuse, R4, 0x7 ;  /* 0x0000000400087211 */ /* 0x040fe200078038ff */
[----:B------:R-:W4:Y:S01]  /*72b0*/  LDS.128 R32, [R205+0xf000] ;  /* 0x00f00000cd207984 */ /* 0x000f220000000c00 */
[----:B------:R-:W-:Y:S02]  /*72c0*/  LEA.HI.X R11, R3, R7, R11, 0x7, P1 ;  /* 0x00000007030b7211 */ /* 0x000fe400008f3c0b */
[----:B------:R-:W-:Y:S01]  /*72d0*/  LEA.HI.X R9, R0, R5, R9, 0x7, P0 ;  /* 0x0000000500097211 */ /* 0x000fe200000f3c09 */
[----:B------:R-:W4:Y:S04]  /*72e0*/  LDS.128 R24, [R205+0x11000] ;  /* 0x01100000cd187984 */ /* 0x000f280000000c00 */
[----:B------:R-:W4:Y:S04]  /*72f0*/  LDS.128 R16, [R205+0x13000] ;  /* 0x01300000cd107984 */ /* 0x000f280000000c00 */
[----:B------:R-:W4:Y:S04]  /*7300*/  LDS.128 R28, [R205+0x10000] ;  /* 0x01000000cd1c7984 */ /* 0x000f280000000c00 */
[----:B------:R-:W4:Y:S04]  /*7310*/  LDS.128 R20, [R205+0x12000] ;  /* 0x01200000cd147984 */ /* 0x000f280000000c00 */
[----:B------:R-:W4:Y:S04]  /*7320*/  LDS.128 R12, [R205+0x14000] ;  /* 0x01400000cd0c7984 */ /* 0x000f280000000c00 */
        /* <DEDUP_REMOVED lines=12> */
.L_x_484:
        /* <DEDUP_REMOVED lines=9> */
.L_x_491:
[----:B------:R-:W-:Y:S05]  /*7480*/  EXIT ;  /* 0x000000000000794d */ /* 0x000fea0003800000 */
.L_x_493:
        /* <DEDUP_REMOVED lines=15> */
.L_x_682:


//--------------------- .text._ZN5flash44flash_bwd_dq_dk_dv_loop_seqk_parallel_kernelI23Flash_bwd_kernel_traitsILi96ELi64ELi128ELi8ELi2ELi4ELi4ELb0ELb0EN7cutlass6half_tE19Flash_kernel_traitsILi96ELi64ELi128ELi8ES3_EELb0ELb1ELb0ELb0ELb1ELb1ELb1EEEvNS_16Flash_bwd_paramsE --------------------------
	.section	.text._ZN5flash44flash_bwd_dq_dk_dv_loop_seqk_parallel_kernelI23Flash_bwd_kernel_traitsILi96ELi64ELi128ELi8ELi2ELi4ELi4ELb0ELb0EN7cutlass6half_tE19Flash_kernel_traitsILi96ELi64ELi128ELi8ES3_EELb0ELb1ELb0ELb0ELb1ELb1ELb1EEEvNS_16Flash_bwd_paramsE,"ax",@progbits
	.sectioninfo	@"SHI_REGISTERS=255"
	.align	128
        .global         _ZN5flash44flash_bwd_dq_dk_dv_loop_seqk_parallel_kernelI23Flash_bwd_kernel_traitsILi96ELi64ELi128ELi8ELi2ELi4ELi4ELb0ELb0EN7cutlass6half_tE19Flash_kernel_traitsILi96ELi64ELi128ELi8ES3_EELb0ELb1ELb0ELb0ELb1ELb1ELb1EEEvNS_16Flash_bwd_paramsE
        .type           _ZN5flash44flash_bwd_dq_dk_dv_loop_seqk_parallel_kernelI23Flash_bwd_kernel_traitsILi96ELi64ELi128ELi8ELi2ELi4ELi4ELb0ELb0EN7cutlass6half_tE19Flash_kernel_traitsILi96ELi64ELi128ELi8ES3_EELb0ELb1ELb0ELb0ELb1ELb1ELb1EEEvNS_16Flash_bwd_paramsE,@function
        .size           _ZN5flash44flash_bwd_dq_dk_dv_loop_seqk_parallel_kernelI23Flash_bwd_kernel_traitsILi96ELi64ELi128ELi8ELi2ELi4ELi4ELb0ELb0EN7cutlass6half_tE19Flash_kernel_traitsILi96ELi64ELi128ELi8ES3_EELb0ELb1ELb0ELb0ELb1ELb1ELb1EEEvNS_16Flash_bwd_paramsE,(.L_x_683 - _ZN5flash44flash_bwd_dq_dk_dv_loop_seqk_parallel_kernelI23Flash_bwd_kernel_traitsILi96ELi64ELi128ELi8ELi2ELi4ELi4ELb0ELb0EN7cutlass6half_tE19Flash_kernel_traitsILi96ELi64ELi128ELi8ES3_EELb0ELb1ELb0ELb0ELb1ELb1ELb1EEEvNS_16Flash_bwd_paramsE)
        .other          _ZN5flash44flash_bwd_dq_dk_dv_loop_seqk_parallel_kernelI23Flash_bwd_kernel_traitsILi96ELi64ELi128ELi8ELi2ELi4ELi4ELb0ELb0EN7cutlass6half_tE19Flash_kernel_traitsILi96ELi64ELi128ELi8ES3_EELb0ELb1ELb0ELb0ELb1ELb1ELb1EEEvNS_16Flash_bwd_paramsE,@"STO_CUDA_ENTRY STV_DEFAULT"
_ZN5flash44flash_bwd_dq_dk_dv_loop_seqk_parallel_kernelI23Flash_bwd_kernel_traitsILi96ELi64ELi128ELi8ELi2ELi4ELi4ELb0ELb0EN7cutlass6half_tE19Flash_kernel_traitsILi96ELi64ELi128ELi8ES3_EELb0ELb1ELb0ELb0ELb1ELb1ELb1EEEvNS_16Flash_bwd_paramsE:
.text._ZN5flash44flash_bwd_dq_dk_dv_loop_seqk_parallel_kernelI23Flash_bwd_kernel_traitsILi96ELi64ELi128ELi8ELi2ELi4ELi4ELb0ELb0EN7cutlass6half_tE19Flash_kernel_traitsILi96ELi64ELi128ELi8ES3_EELb0ELb1ELb0ELb0ELb1ELb1ELb1EEEvNS_16Flash_bwd_paramsE:
        /* <DEDUP_REMOVED lines=28> */
[----:B------:R-:W-:Y:S01]  /*01c0*/  ULDC UR14, c[0x0][0x1c0] ;  /* 0x00007000000e7ab9 */ /* 0x000fe20000000800 */
[CC--:B------:R-:W-:Y:S01]  /*01d0*/  LEA.HI R5, R20.reuse, R21.reuse, RZ, 0x2 ;  /* 0x0000001514057211 */ /* 0x0c0fe200078f10ff */
[----:B------:R-:W-:Y:S01]  /*01e0*/  ULDC UR13, c[0x0][0x224] ;  /* 0x00008900000d7ab9 */ /* 0x000fe20000000800 */
[CC--:B------:R-:W-:Y:S01]  /*01f0*/  LEA.HI R11, R20.reuse, R21.reuse, RZ, 0x4 ;  /* 0x00000015140b7211 */ /* 0x0c0fe200078f20ff */
[----:B------:R-:W-:Y:S01]  /*0200*/  UMOV UR15, 0x4 ;  /* 0x00000004000f7882 */ /* 0x000fe20000000000 */
[--C-:B------:R-:W-:Y:S01]  /*0210*/  SHF.R.S32.HI R7, RZ, 0x2, R5.reuse ;  /* 0x00000002ff077819 */ /* 0x100fe20000011405 */
[----:B------:R-:W-:Y:S01]  /*0220*/  ULDC.64 UR26, c[0x0][0x200] ;  /* 0x00008000001a7ab9 */ /* 0x000fe20000000a00 */
[----:B------:R-:W-:Y:S01]  /*0230*/  LEA.HI R9, R20, R21, RZ, 0x5 ;  /* 0x0000001514097211 */ /* 0x000fe200078f28ff */
[----:B------:R-:W-:Y:S01]  /*0240*/  ULDC.64 UR24, c[0x0][0x3c8] ;  /* 0x0000f20000187ab9 */ /* 0x000fe20000000a00 */
[----:B------:R-:W-:Y:S01]  /*0250*/  SHF.R.S32.HI R0, RZ, 0x1f, R5 ;  /* 0x0000001fff007819 */ /* 0x000fe20000011405 */
[----:B------:R-:W-:Y:S01]  /*0260*/  ULDC UR12, c[0x0][0x224] ;  /* 0x00008900000c7ab9 */ /* 0x000fe20000000800 */
        /* <DEDUP_REMOVED lines=18> */
[--C-:B------:R-:W-:Y:S01]  /*0390*/  SHF.R.S32.HI R0, RZ, 0x5, R9.reuse ;  /* 0x00000005ff007819 */ /* 0x100fe20000011409 */
[----:B------:R-:W-:Y:S01]  /*03a0*/  IMAD.IADD R15, R8, 0x1, -R2 ;  /* 0x00000001080f7824 */ /* 0x000fe200078e0a02 */
[----:B------:R-:W-:Y:S01]  /*03b0*/  SHF.R.S32.HI R2, RZ, 0x1f, R9 ;  /* 0x0000001fff027819 */ /* 0x000fe20000011409 */
[----:B------:R-:W-:Y:S01]  /*03c0*/  UIMAD UR17, UR4, UR17, URZ ;  /* 0x00000011041172a4 */ /* 0x000fe2000f8e023f */
[----:B------:R-:W-:Y:S01]  /*03d0*/  LEA.HI R13, R20, R21, RZ, 0x3 ;  /* 0x00000015140d7211 */ /* 0x000fe200078f18ff */
[----:B------:R-:W-:Y:S01]  /*03e0*/  IMAD R247, R0, 0x8, R6 ;  /* 0x0000000800f77824 */ /* 0x000fe200078e0206 */
[----:B------:R-:W-:Y:S01]  /*03f0*/  LEA.HI R22, R4, R3, RZ, 0x2 ;  /* 0x0000000304167211 */ /* 0x000fe200078f10ff */
[----:B------:R-:W-:Y:S01]  /*0400*/  USHF.R.S32.HI UR18, URZ, 0x1f, UR19 ;  /* 0x0000001f3f127899 */ /* 0x000fe20008011413 */
[-C--:B------:R-:W-:Y:S01]  /*0410*/  LEA.HI R3, R9, R0.reuse, RZ, 0x1 ;  /* 0x0000000009037211 */ /* 0x080fe200078f08ff */
[----:B------:R-:W-:Y:S01]  /*0420*/  ULDC.64 UR28, c[0x0][0x118] ;  /* 0x00004600001c7ab9 */ /* 0x000fe20000000a00 */
[----:B------:R-:W-:-:S02]  /*0430*/  LEA.HI R2, R2, R0, RZ, 0x2 ;  /* 0x0000000002027211 */ /* 0x000fc400078f10ff */
[----:B------:R-:W-:Y:S02]  /*0440*/  SHF.R.S32.HI R7, RZ, 0x3, R13 ;  /* 0x00000003ff077819 */ /* 0x000fe4000001140d */
[----:B------:R-:W-:Y:S02]  /*0450*/  LOP3.LUT R5, R5, 0xfffffffc, RZ, 0xc0, !PT ;  /* 0xfffffffc05057812 */ /* 0x000fe400078ec0ff */
[----:B------:R-:W-:Y:S01]  /*0460*/  LOP3.LUT R4, R3, 0xfffffffe, RZ, 0xc0, !PT ;  /* 0xfffffffe03047812 */ /* 0x000fe200078ec0ff */
[----:B------:R-:W-:Y:S01]  /*0470*/  IMAD.SHL.U32 R3, R7, 0x40, RZ ;  /* 0x0000004007037824 */ /* 0x000fe200078e00ff */
[----:B------:R-:W-:Y:S01]  /*0480*/  LOP3.LUT R2, R2, 0xfffffffc, RZ, 0xc0, !PT ;  /* 0xfffffffc02027812 */ /* 0x000fe200078ec0ff */
[----:B------:R-:W-:Y:S01]  /*0490*/  IMAD.IADD R17, R21, 0x1, -R5 ;  /* 0x0000000115117824 */ /* 0x000fe200078e0a05 */
[----:B------:R-:W-:Y:S01]  /*04a0*/  LEA.HI R7, R20, R21, RZ, 0x6 ;  /* 0x0000001514077211 */ /* 0x000fe200078f30ff */
[C---:B------:R-:W-:Y:S01]  /*04b0*/  IMAD.IADD R183, R0.reuse, 0x1, -R4 ;  /* 0x0000000100b77824 */ /* 0x040fe200078e0a04 */
[----:B------:R-:W-:Y:S01]  /*04c0*/  LOP3.LUT R4, R13, 0xfffffff8, RZ, 0xc0, !PT ;  /* 0xfffffff80d047812 */ /* 0x000fe200078ec0ff */
[----:B------:R-:W-:Y:S01]  /*04d0*/  IMAD.IADD R14, R0, 0x1, -R2 ;  /* 0x00000001000e7824 */ /* 0x000fe200078e0a02 */
[----:B------:R-:W-:Y:S01]  /*04e0*/  LOP3.LUT R0, R3, 0xc0, RZ, 0xc0, !PT ;  /* 0x000000c003007812 */ /* 0x000fe200078ec0ff */
[----:B------:R-:W-:Y:S01]  /*04f0*/  IMAD.SHL.U32 R18, R17, 0x8, RZ ;  /* 0x0000000811127824 */ /* 0x000fe200078e00ff */
[----:B------:R-:W-:Y:S01]  /*0500*/  LOP3.LUT R2, R11, 0xfffffff0, RZ, 0xc0, !PT ;  /* 0xfffffff00b027812 */ /* 0x000fe200078ec0ff */
[----:B------:R-:W-:Y:S01]  /*0510*/  IMAD.IADD R4, R21, 0x1, -R4 ;  /* 0x0000000115047824 */ /* 0x000fe200078e0a04 */
[----:B------:R-:W-:-:S02]  /*0520*/  SHF.R.U32.HI R5, RZ, 0x3, R0 ;  /* 0x00000003ff057819 */ /* 0x000fc40000011600 */
[----:B------:R-:W-:Y:S01]  /*0530*/  LOP3.LUT R3, R0, 0x18, R18, 0xf8, !PT ;  /* 0x0000001800037812 */ /* 0x000fe200078ef812 */
[----:B------:R-:W-:Y:S01]  /*0540*/  IMAD.IADD R0, R21, 0x1, -R2 ;  /* 0x0000000115007824 */ /* 0x000fe200078e0a02 */
[----:B------:R-:W-:Y:S01]  /*0550*/  LEA.HI R2, R4, R4, RZ, 0x1 ;  /* 0x0000000404027211 */ /* 0x000fe200078f08ff */
[----:B------:R1:W-:Y:S01]  /*0560*/  STL [R1+0x10], R18 ;  /* 0x0000101201007387 */ /* 0x0003e20000100800 */
[----:B------:R-:W-:Y:S02]  /*0570*/  LOP3.LUT R9, R3, R5, RZ, 0x3c, !PT ;  /* 0x0000000503097212 */ /* 0x000fe400078e3cff */
[----:B------:R-:W-:Y:S02]  /*0580*/  SHF.R.S32.HI R6, RZ, 0x1f, R0 ;  /* 0x0000001fff067819 */ /* 0x000fe40000011400 */
[-C--:B------:R-:W-:Y:S01]  /*0590*/  LEA.HI R3, R0, R0.reuse, RZ, 0x1 ;  /* 0x0000000000037211 */ /* 0x080fe200078f08ff */
[----:B------:R-:W-:Y:S01]  /*05a0*/  IMAD.U32 R247, R247, 0x20, R9 ;  /* 0x00000020f7f77824 */ /* 0x000fe200078e0009 */
[----:B------:R-:W-:-:S02]  /*05b0*/  LEA.HI R12, R6, R0, RZ, 0x3 ;  /* 0x00000000060c7211 */ /* 0x000fc400078f18ff */
[----:B------:R-:W-:Y:S02]  /*05c0*/  LOP3.LUT R5, R2, 0x3fffffe, RZ, 0xc0, !PT ;  /* 0x03fffffe02057812 */ /* 0x000fe400078ec0ff */
[----:B------:R-:W-:Y:S02]  /*05d0*/  SHF.R.S32.HI R11, RZ, 0x6, R7 ;  /* 0x00000006ff0b7819 */ /* 0x000fe40000011407 */
[----:B------:R-:W-:Y:S01]  /*05e0*/  LOP3.LUT R8, R3, 0x7fffffe, RZ, 0xc0, !PT ;  /* 0x07fffffe03087812 */ /* 0x000fe200078ec0ff */
[----:B------:R-:W-:Y:S01]  /*05f0*/  IMAD.IADD R7, R4, 0x1, -R5 ;  /* 0x0000000104077824 */ /* 0x000fe200078e0a05 */
[----:B------:R-:W-:Y:S01]  /*0600*/  LOP3.LUT R6, R12, 0xfffffff8, RZ, 0xc0, !PT ;  /* 0xfffffff80c067812 */ /* 0x000fe200078ec0ff */
[----:B------:R-:W-:Y:S01]  /*0610*/  IMAD R5, R11, 0x4, R15 ;  /* 0x000000040b057824 */ /* 0x000fe200078e020f */
[----:B------:R-:W-:Y:S01]  /*0620*/  LOP3.LUT P4, RZ, R10, 0x2, RZ, 0xc0, !PT ;  /* 0x000000020aff7812 */ /* 0x000fe2000788c0ff */
[----:B------:R-:W-:Y:S01]  /*0630*/  IMAD.IADD R9, R0, 0x1, -R8 ;  /* 0x0000000100097824 */ /* 0x000fe200078e0a08 */
[----:B------:R-:W-:Y:S01]  /*0640*/  LEA.HI R8, R20, R21, RZ, 0x7 ;  /* 0x0000001514087211 */ /* 0x000fe200078f38ff */
[----:B------:R-:W-:Y:S01]  /*0650*/  IMAD.IADD R16, R0, 0x1, -R6 ;  /* 0x0000000100107824 */ /* 0x000fe200078e0a06 */
[----:B------:R-:W-:Y:S01]  /*0660*/  SHF.R.S32.HI R0, RZ, 0x1, R2 ;  /* 0x00000001ff007819 */ /* 0x000fe20000011402 */
[----:B------:R-:W-:Y:S01]  /*0670*/  IMAD R19, R5, 0x8, R7 ;  /* 0x0000000805137824 */ /* 0x000fe200078e0207 */
[--C-:B------:R-:W-:Y:S01]  /*0680*/  SHF.R.S32.HI R7, RZ, 0x1, R3.reuse ;  /* 0x00000001ff077819 */ /* 0x100fe20000011403 */
[----:B------:R-:W-:Y:S01]  /*0690*/  IMAD.SHL.U32 R4, R4, 0x40, RZ ;  /* 0x0000004004047824 */ /* 0x000fe200078e00ff */
[C---:B------:R-:W-:Y:S01]  /*06a0*/  LOP3.LUT P6, RZ, R0.reuse, 0x2, RZ, 0xc0, !PT ;  /* 0x0000000200ff7812 */ /* 0x040fe200078cc0ff */
[----:B------:R-:W-:Y:S01]  /*06b0*/  IMAD.SHL.U32 R0, R0, 0x40, RZ ;  /* 0x0000004000007824 */ /* 0x000fe200078e00ff */
[----:B------:R-:W-:Y:S01]  /*06c0*/  SHF.R.S32.HI R3, RZ, 0x1f, R3 ;  /* 0x0000001fff037819 */ /* 0x000fe20000011403 */
[----:B------:R-:W-:Y:S01]  /*06d0*/  IMAD.SHL.U32 R2, R14, 0x10, RZ ;  /* 0x000000100e027824 */ /* 0x000fe200078e00ff */
[----:B------:R-:W-:Y:S01]  /*06e0*/  LOP3.LUT R5, R4, 0x1c0, RZ, 0xc0, !PT ;  /* 0x000001c004057812 */ /* 0x000fe200078ec0ff */
[----:B------:R-:W-:Y:S01]  /*06f0*/  IMAD.SHL.U32 R21, R21, 0x2, RZ ;  /* 0x0000000215157824 */ /* 0x000fe200078e00ff */
[----:B------:R-:W-:-:S02]  /*0700*/  LEA.HI R3, R3, R7, RZ, 0x2 ;  /* 0x0000000703037211 */ /* 0x000fc400078f10ff */
[----:B------:R-:W-:Y:S02]  /*0710*/  LOP3.LUT R0, R0, 0xc0, RZ, 0xc0, !PT ;  /* 0x000000c000007812 */ /* 0x000fe400078ec0ff */
[----:B------:R-:W-:Y:S02]  /*0720*/  LOP3.LUT R4, R3, 0xfffffffc, RZ, 0xc0, !PT ;  /* 0xfffffffc03047812 */ /* 0x000fe400078ec0ff */
[----:B------:R-:W-:Y:S02]  /*0730*/  LOP3.LUT R3, R0, 0x8, R13, 0xf8, !PT ;  /* 0x0000000800037812 */ /* 0x000fe400078ef80d */
[----:B------:R-:W-:Y:S02]  /*0740*/  SHF.R.U32.HI R0, RZ, 0x3, R0 ;  /* 0x00000003ff007819 */ /* 0x000fe40000011600 */
[----:B------:R-:W-:Y:S02]  /*0750*/  LOP3.LUT R6, R10, 0x1, RZ, 0xc0, !PT ;  /* 0x000000010a067812 */ /* 0x000fe400078ec0ff */
[----:B------:R-:W-:-:S02]  /*0760*/  LOP3.LUT R2, R5, 0x30, R2, 0xf8, !PT ;  /* 0x0000003005027812 */ /* 0x000fc400078ef802 */
[----:B------:R-:W-:Y:S02]  /*0770*/  LOP3.LUT R173, R3, R0, RZ, 0x3c, !PT ;  /* 0x0000000003ad7212 */ /* 0x000fe400078e3cff */
[----:B------:R-:W-:Y:S02]  /*0780*/  ISETP.NE.U32.AND P5, PT, R6, 0x1, PT ;  /* 0x000000010600780c */ /* 0x000fe40003fa5070 */
[----:B------:R-:W-:Y:S01]  /*0790*/  LOP3.LUT R2, R2, 0x8, R13, 0xf8, !PT ;  /* 0x0000000802027812 */ /* 0x000fe200078ef80d */
[----:B------:R-:W-:Y:S01]  /*07a0*/  IMAD.IADD R13, R7, 0x1, -R4 ;  /* 0x00000001070d7824 */ /* 0x000fe200078e0a04 */
[----:B------:R-:W-:Y:S01]  /*07b0*/  SHF.R.U32.HI R0, RZ, 0x3, R5 ;  /* 0x00000003ff007819 */ /* 0x000fe20000011605 */
[----:B------:R-:W-:Y:S01]  /*07c0*/  IMAD.SHL.U32 R5, R17, 0x2, RZ ;  /* 0x0000000211057824 */ /* 0x000fe200078e00ff */
[----:B------:R-:W-:Y:S01]  /*07d0*/  LEA.HI R6, R10, R10, RZ, 0x1 ;  /* 0x0000000a0a067211 */ /* 0x000fe200078f08ff */
[----:B------:R-:W-:Y:S01]  /*07e0*/  IMAD.U32 R173, R19, 0x20, R173 ;  /* 0x0000002013ad7824 */ /* 0x000fe200078e00ad */
[----:B-1----:R-:W-:Y:S01]  /*07f0*/  LOP3.LUT R18, R2, R0, RZ, 0x3c, !PT ;  /* 0x0000000002127212 */ /* 0x002fe200078e3cff */
[----:B------:R-:W-:Y:S01]  /*0800*/  IMAD.SHL.U32 R2, R10, 0x40, RZ ;  /* 0x000000400a027824 */ /* 0x000fe200078e00ff */
[----:B------:R-:W-:-:S02]  /*0810*/  LOP3.LUT R0, R6, 0x3fffffe, RZ, 0xc0, !PT ;  /* 0x03fffffe06007812 */ /* 0x000fc400078ec0ff */
[----:B------:R-:W-:Y:S02]  /*0820*/  SHF.R.S32.HI R3, RZ, 0x3, R12 ;  /* 0x00000003ff037819 */ /* 0x000fe4000001140c */
[----:B------:R-:W-:Y:S01]  /*0830*/  LOP3.LUT R2, R2, 0x1c0, RZ, 0xc0, !PT ;  /* 0x000001c002027812 */ /* 0x000fe200078ec0ff */
[----:B------:R-:W-:Y:S01]  /*0840*/  IMAD.IADD R7, R10, 0x1, -R0 ;  /* 0x000000010a077824 */ /* 0x000fe200078e0a00 */
[----:B------:R-:W-:Y:S01]  /*0850*/  SEL R172, R182, 0xffffffe0, !P6 ;  /* 0xffffffe0b6ac7807 */ /* 0x000fe20007000000 */
[----:B------:R-:W-:Y:S01]  /*0860*/  IMAD.SHL.U32 R0, R11, 0x20, RZ ;  /* 0x000000200b007824 */ /* 0x000fe200078e00ff */
[----:B------:R-:W-:Y:S01]  /*0870*/  SEL R186, R186, 0x10, !P5 ;  /* 0x00000010baba7807 */ /* 0x000fe20006800000 */
[----:B------:R-:W-:Y:S02]  /*0880*/  IMAD R11, R3, 0x8, R9 ;  /* 0x00000008030b7824 */ /* 0x000fe400078e0209 */
[----:B------:R-:W-:Y:S01]  /*0890*/  IMAD R177, R14, 0x2, R3 ;  /* 0x000000020eb17824 */ /* 0x000fe200078e0203 */
[----:B------:R-:W-:Y:S01]  /*08a0*/  LOP3.LUT R10, R0, 0x6, R21, 0xf8, !PT ;  /* 0x00000006000a7812 */ /* 0x000fe200078ef815 */
[C---:B------:R-:W-:Y:S01]  /*08b0*/  IMAD R172, R173.reuse, 0x2, R172 ;  /* 0x00000002adac7824 */ /* 0x040fe200078e02ac */
[----:B------:R-:W-:Y:S01]  /*08c0*/  LOP3.LUT R4, R2, 0x20, R0, 0xf8, !PT ;  /* 0x0000002002047812 */ /* 0x000fe200078ef800 */
[----:B------:R-:W-:Y:S01]  /*08d0*/  IMAD R0, R14, 0x200, R5 ;  /* 0x000002000e007824 */ /* 0x000fe200078e0205 */
[----:B------:R-:W-:Y:S01]  /*08e0*/  SHF.R.U32.HI R2, RZ, 0x3, R2 ;  /* 0x00000003ff027819 */ /* 0x000fe20000011602 */
[----:B------:R1:W-:Y:S01]  /*08f0*/  STL [R1+0x8], R10 ;  /* 0x0000080a01007387 */ /* 0x0003e20000100800 */
[----:B------:R-:W-:-:S02]  /*0900*/  IMAD.SHL.U32 R173, R173, 0x2, RZ ;  /* 0x00000002adad7824 */ /* 0x000fc400078e00ff */
[----:B------:R-:W-:Y:S01]  /*0910*/  LOP3.LUT R9, R4, R2, RZ, 0x3c, !PT ;  /* 0x0000000204097212 */ /* 0x000fe200078e3cff */
[----:B------:R-:W-:Y:S01]  /*0920*/  IMAD.SHL.U32 R4, R15, 0x10, RZ ;  /* 0x000000100f047824 */ /* 0x000fe200078e00ff */
[----:B------:R-:W-:-:S05]  /*0930*/  SHF.R.S32.HI R2, RZ, 0x7, R8 ;  /* 0x00000007ff027819 */ /* 0x000fca0000011408 */
[C---:B------:R-:W-:Y:S02]  /*0940*/  IMAD R3, R2.reuse, 0x1000, R5 ;  /* 0x0000100002037824 */ /* 0x040fe400078e0205 */
[----:B------:R-:W-:Y:S02]  /*0950*/  IMAD.SHL.U32 R2, R2, 0x8, RZ ;  /* 0x0000000802027824 */ /* 0x000fe400078e00ff */
[----:B------:R-:W-:-:S03]  /*0960*/  IMAD R5, R183, 0x400, R3 ;  /* 0x00000400b7057824 */ /* 0x000fc600078e0203 */
[----:B------:R-:W-:Y:S01]  /*0970*/  LOP3.LUT R2, R2, 0x8, RZ, 0xc0, !PT ;  /* 0x0000000802027812 */ /* 0x000fe200078ec0ff */
[----:B------:R-:W-:Y:S02]  /*0980*/  IMAD.IADD R9, R9, 0x1, R5 ;  /* 0x0000000109097824 */ /* 0x000fe400078e0205 */
[----:B------:R-:W-:Y:S02]  /*0990*/  IMAD.SHL.U32 R5, R15, 0x8, RZ ;  /* 0x000000080f057824 */ /* 0x000fe400078e00ff */
[----:B------:R-:W-:Y:S02]  /*09a0*/  IMAD.SHL.U32 R189, R9, 0x2, RZ ;  /* 0x0000000209bd7824 */ /* 0x000fe400078e00ff */
[----:B-1----:R-:W-:Y:S01]  /*09b0*/  IMAD R10, R7, 0x20, R0 ;  /* 0x00000020070a7824 */ /* 0x002fe200078e0200 */
[----:B------:R-:W-:Y:S01]  /*09c0*/  SHF.R.S32.HI R0, RZ, 0x1, R6 ;  /* 0x00000001ff007819 */ /* 0x000fe20000011406 */
[----:B------:R-:W-:Y:S01]  /*09d0*/  IMAD.IADD R187, R189, 0x1, R186 ;  /* 0x00000001bdbb7824 */ /* 0x000fe200078e02ba */
[----:B------:R-:W-:-:S02]  /*09e0*/  LOP3.LUT R7, R2, 0x10, R4, 0xf8, !PT ;  /* 0x0000001002077812 */ /* 0x000fc400078ef804 */
[C---:B------:R-:W-:Y:S01]  /*09f0*/  LOP3.LUT P3, RZ, R0.reuse, 0x2, RZ, 0xc0, !PT ;  /* 0x0000000200ff7812 */ /* 0x040fe2000786c0ff */
[----:B------:R-:W-:Y:S01]  /*0a00*/  IMAD.SHL.U32 R0, R0, 0x40, RZ ;  /* 0x0000004000007824 */ /* 0x000fe200078e00ff */
[----:B------:R-:W-:Y:S02]  /*0a10*/  LOP3.LUT R5, R5, 0x8, RZ, 0xc0, !PT ;  /* 0x0000000805057812 */ /* 0x000fe400078ec0ff */
[----:B------:R-:W-:Y:S02]  /*0a20*/  R2P PR, R16, 0x6 ;  /* 0x0000000610007804 */ /* 0x000fe40000000000 */
[----:B------:R-:W-:Y:S02]  /*0a30*/  LOP3.LUT R0, R0, 0xc0, RZ, 0xc0, !PT ;  /* 0x000000c000007812 */ /* 0x000fe400078ec0ff */
[----:B------:R-:W-:Y:S02]  /*0a40*/  IADD3 R188, R189, 0x20, RZ ;  /* 0x00000020bdbc7810 */ /* 0x000fe40007ffe0ff */
[----:B------:R-:W-:-:S02]  /*0a50*/  SHF.R.U32.HI R3, RZ, 0x3, R0 ;  /* 0x00000003ff037819 */ /* 0x000fc40000011600 */
[----:B------:R-:W-:Y:S02]  /*0a60*/  SEL R178, R182, 0xffffffe0, !P1 ;  /* 0xffffffe0b6b27807 */ /* 0x000fe40004800000 */
[----:B------:R-:W-:Y:S01]  /*0a70*/  LOP3.LUT R8, R3, R0, R2, 0x1e, !PT ;  /* 0x0000000003087212 */ /* 0x000fe200078e1e02 */
[----:B------:R-:W-:Y:S01]  /*0a80*/  IMAD.SHL.U32 R0, R16, 0x40, RZ ;  /* 0x0000004010007824 */ /* 0x000fe200078e00ff */
[----:B------:R-:W-:Y:S01]  /*0a90*/  SEL R179, R179, 0x40, P2 ;  /* 0x00000040b3b37807 */ /* 0x000fe20001000000 */
[----:B------:R-:W-:Y:S01]  /*0aa0*/  IMAD.SHL.U32 R2, R13, 0x40, RZ ;  /* 0x000000400d027824 */ /* 0x000fe200078e00ff */
[----:B------:R-:W-:Y:S01]  /*0ab0*/  @P4 IADD3 R188, R189, -0x20, RZ ;  /* 0xffffffe0bdbc4810 */ /* 0x000fe20007ffe0ff */
        /* <DEDUP_REMOVED lines=11> */
[----:B------:R-:W-:Y:S01]  /*0b70*/  IMAD.U32 R177, R177, 0x200, R6 ;  /* 0x00000200b1b17824 */ /* 0x000fe200078e0006 */
[----:B------:R-:W-:Y:S02]  /*0b80*/  SHF.R.S32.HI R4, RZ, 0x2, R22 ;  /* 0x00000002ff047819 */ /* 0x000fe40000011416 */
[----:B------:R-:W-:Y:S01]  /*0b90*/  LEA R245, R8, 0x9000, 0x1 ;  /* 0x0000900008f57811 */ /* 0x000fe200078e08ff */
[----:B------:R-:W-:Y:S01]  /*0ba0*/  IMAD.IADD R181, R0, 0x1, R2 ;  /* 0x0000000100b57824 */ /* 0x000fe200078e0202 */
[----:B------:R-:W-:Y:S01]  /*0bb0*/  LEA R177, R177, 0x15000, 0x1 ;  /* 0x00015000b1b17811 */ /* 0x000fe200078e08ff */
[----:B------:R-:W-:Y:S01]  /*0bc0*/  IMAD R12, R183, 0x10, R4 ;  /* 0x00000010b70c7824 */ /* 0x000fe200078e0204 */
[----:B------:R-:W-:Y:S01]  /*0bd0*/  LOP3.LUT P0, RZ, R13, 0x2, RZ, 0xc0, !PT ;  /* 0x000000020dff7812 */ /* 0x000fe2000780c0ff */
[----:B------:R-:W-:Y:S01]  /*0be0*/  IMAD R183, R183, 0x200, R0 ;  /* 0x00000200b7b77824 */ /* 0x000fe200078e0200 */
[----:B------:R-:W-:Y:S01]  /*0bf0*/  IADD3 R246, R245, 0x20, RZ ;  /* 0x00000020f5f67810 */ /* 0x000fe20007ffe0ff */
[----:B------:R-:W-:Y:S01]  /*0c00*/  IMAD.MOV.U32 R4, RZ, RZ, 0x1 ;  /* 0x00000001ff047424 */ /* 0x000fe200078e00ff */
[C---:B------:R-:W-:Y:S01]  /*0c10*/  IADD3 R0, R12.reuse, -0x40, RZ ;  /* 0xffffffc00c007810 */ /* 0x040fe20007ffe0ff */
[C---:B------:R-:W-:Y:S01]  /*0c20*/  IMAD.IADD R178, R177.reuse, 0x1, R178 ;  /* 0x00000001b1b27824 */ /* 0x040fe200078e02b2 */
[----:B------:R-:W-:Y:S01]  /*0c30*/  STL [R1+0x18], R12 ;  /* 0x0000180c01007387 */ /* 0x000fe20000100800 */
[----:B------:R-:W-:Y:S01]  /*0c40*/  IMAD.IADD R180, R177, 0x1, R179 ;  /* 0x00000001b1b47824 */ /* 0x000fe200078e02b3 */
[----:B------:R-:W-:Y:S01]  /*0c50*/  SHF.R.S32.HI R2, RZ, 0x1f, R0 ;  /* 0x0000001fff027819 */ /* 0x000fe20000011400 */
[----:B------:R-:W-:Y:S01]  /*0c60*/  IMAD.IADD R183, R183, 0x1, R5 ;  /* 0x00000001b7b77824 */ /* 0x000fe200078e0205 */
[----:B------:R-:W-:Y:S01]  /*0c70*/  IADD3 R4, R12, -c[0x0][0x214], R4 ;  /* 0x800085000c047a10 */ /* 0x000fe20007ffe004 */
[C---:B------:R-:W-:Y:S01]  /*0c80*/  IMAD.SHL.U32 R252, R0.reuse, 0x4, RZ ;  /* 0x0000000400fc7824 */ /* 0x040fe200078e00ff */
[----:B------:R-:W-:Y:S01]  /*0c90*/  SHF.L.U64.HI R2, R0, 0x2, R2 ;  /* 0x0000000200027819 */ /* 0x000fe20000010202 */
[----:B------:R-:W-:Y:S01]  /*0ca0*/  IMAD.IADD R179, R178, 0x1, R179 ;  /* 0x00000001b2b37824 */ /* 0x000fe200078e02b3 */
[----:B------:R-:W-:Y:S01]  /*0cb0*/  SEL R182, R182, 0xffffffe0, !P0 ;  /* 0xffffffe0b6b67807 */ /* 0x000fe20004000000 */
[----:B------:R-:W-:Y:S01]  /*0cc0*/  STL [R1+0x4], R4 ;  /* 0x0000040401007387 */ /* 0x000fe20000100800 */
[----:B------:R-:W-:-:S03]  /*0cd0*/  @P3 IADD3 R246, R245, -0x20, RZ ;  /* 0xffffffe0f5f63810 */ /* 0x000fc60007ffe0ff */
[----:B------:R1:W-:Y:S02]  /*0ce0*/  STL [R1], R2 ;  /* 0x0000000201007387 */ /* 0x0003e40000100800 */
[----:B-1----:R-:W-:Y:S02]  /*0cf0*/  IMAD.SHL.U32 R2, R3, 0x2, RZ ;  /* 0x0000000203027824 */ /* 0x002fe400078e00ff */
.L_x_502:
[----:B------:R-:W-:Y:S01]  /*0d00*/  ULDC.64 UR4, c[0x0][0x258] ;  /* 0x0000960000047ab9 */ /* 0x000fe20000000a00 */
[----:B------:R-:W-:Y:S01]  /*0d10*/  ISETP.NE.U32.AND P1, PT, RZ, c[0x0][0x250], PT ;  /* 0x00009400ff007a0c */ /* 0x000fe20003f25070 */
[----:B------:R-:W-:Y:S02]  /*0d20*/  UISETP.NE.U32.AND UP1, UPT, URZ, UR4, UPT ;  /* 0x000000043f00728c */ /* 0x000fe4000bf25070 */
[----:B------:R-:W-:Y:S01]  /*0d30*/  ULDC.64 UR6, c[0x0][0x258] ;  /* 0x0000960000067ab9 */ /* 0x000fe20000000a00 */
[----:B------:R-:W-:Y:S01]  /*0d40*/  ISETP.NE.AND.EX P1, PT, RZ, c[0x0][0x254], PT, P1 ;  /* 0x00009500ff007a0c */ /* 0x000fe20003f25310 */
[----:B------:R-:W-:Y:S02]  /*0d50*/  UISETP.NE.AND.EX UP1, UPT, URZ, UR5, UPT, UP1 ;  /* 0x000000053f00728c */ /* 0x000fe4000bf25310 */
[----:B------:R-:W-:-:S04]  /*0d60*/  ULDC.64 UR40, c[0x0][0x118] ;  /* 0x0000460000287ab9 */ /* 0x000fc80000000a00 */
[----:B------:R-:W-:-:S05]  /*0d70*/  PLOP3.LUT P0, PT, PT, PT, UP1, 0x80, 0x0 ;  /* 0x000000000000781c */ /* 0x000fca0003f0f018 */
[----:B------:R-:W-:Y:S01]  /*0d80*/  @UP1 UMOV UR4, 0x4 ;  /* 0x0000000400041882 */ /* 0x000fe20000000000 */
[----:B---3--:R-:W1:Y:S01]  /*0d90*/  @P1 S2R R7, SR_CTAID.Y ;  /* 0x0000000000071919 */ /* 0x008e620000002600 */
[----:B------:R-:W-:-:S06]  /*0da0*/  @P1 IMAD.MOV.U32 R6, RZ, RZ, 0x4 ;  /* 0x00000004ff061424 */ /* 0x000fcc00078e00ff */
[----:B------:R-:W2:Y:S01]  /*0db0*/  @P0 S2R R0, SR_CTAID.Y ;  /* 0x0000000000000919 */ /* 0x000ea20000002600 */
[----:B-1----:R-:W-:-:S06]  /*0dc0*/  @P1 IMAD.WIDE R6, R7, R6, c[0x0][0x250] ;  /* 0x0000940007061625 */ /* 0x002fcc00078e0206 */
[----:B------:R-:W3:Y:S01]  /*0dd0*/  @P1 LDG.E R6, [R6.64] ;  /* 0x0000002806061981 */ /* 0x000ee2000c1e1900 */
[----:B--2---:R-:W1:Y:S02]  /*0de0*/  @P0 R2UR UR5, R0 ;  /* 0x00000000000503c2 */ /* 0x004e6400000e0000 */
[----:B-1----:R-:W-:-:S06]  /*0df0*/  @UP1 UIMAD.WIDE UR4, UR5, UR4, UR6 ;  /* 0x00000004050412a5 */ /* 0x002fcc000f8e0206 */
[----:B------:R-:W-:Y:S02]  /*0e00*/  IMAD.U32 R4, RZ, RZ, UR4 ;  /* 0x00000004ff047e24 */ /* 0x000fe4000f8e00ff */
[----:B------:R-:W-:Y:S01]  /*0e10*/  IMAD.U32 R5, RZ, RZ, UR5 ;  /* 0x00000005ff057e24 */ /* 0x000fe2000f8e00ff */
[----:B------:R-:W-:Y:S02]  /*0e20*/  UMOV UR34, URZ ;  /* 0x0000003f00227c82 */ /* 0x000fe40008000000 */
[----:B------:R-:W-:Y:S02]  /*0e30*/  ULDC.64 UR4, c[0x0][0x268] ;  /* 0x00009a0000047ab9 */ /* 0x000fe40000000a00 */
[----:B------:R-:W2:Y:S01]  /*0e40*/  @P0 LDG.E R0, [R4.64] ;  /* 0x0000002804000981 */ /* 0x000ea2000c1e1900 */
[----:B------:R-:W-:-:S04]  /*0e50*/  @!UP1 UISETP.NE.U32.AND UP0, UPT, URZ, UR4, UPT ;  /* 0x000000043f00928c */ /* 0x000fc8000bf05070 */
[----:B------:R-:W-:-:S03]  /*0e60*/  @!UP1 UISETP.NE.AND.EX UP0, UPT, URZ, UR5, UPT, UP0 ;  /* 0x000000053f00928c */ /* 0x000fc6000bf05300 */
[----:B------:R-:W-:Y:S02]  /*0e70*/  ULDC.64 UR4, c[0x0][0x218] ;  /* 0x0000860000047ab9 */ /* 0x000fe40000000a00 */
[----:B------:R-:W-:Y:S02]  /*0e80*/  @!UP1 USEL UR5, URZ, UR5, !UP0 ;  /* 0x000000053f059287 */ /* 0x000fe4000c000000 */
[----:B------:R-:W-:Y:S01]  /*0e90*/  USHF.L.U32 UR35, UR23, 0x7, URZ ;  /* 0x0000000717237899 */ /* 0x000fe2000800063f */
[----:B---3--:R-:W1:Y:S08]  /*0ea0*/  @P1 R2UR UR34, R6 ;  /* 0x00000000062213c2 */ /* 0x008e7000000e0000 */
[----:B--2---:R-:W1:Y:S02]  /*0eb0*/  @P0 R2UR UR36, R0 ;  /* 0x00000000002403c2 */ /* 0x004e6400000e0000 */
[----:B-1----:R-:W-:-:S02]  /*0ec0*/  @UP1 UIADD3 UR36, UR36, -UR34, URZ ;  /* 0x8000002224241290 */ /* 0x002fc4000fffe03f */
[----:B------:R-:W-:-:S04]  /*0ed0*/  @!UP1 UIADD3 UR36, UR5, UR4, -UR34 ;  /* 0x0000000405249290 */ /* 0x000fc8000fffe822 */
[----:B------:R-:W-:-:S06]  /*0ee0*/  UISETP.GE.AND UP0, UPT, UR35, UR36, UPT ;  /* 0x000000242300728c */ /* 0x000fcc000bf06270 */
[----:B------:R-:W-:-:S13]  /*0ef0*/  PLOP3.LUT P0, PT, PT, PT, UP0, 0x80, 0x0 ;  /* 0x000000000000781c */ /* 0x000fda0003f0f008 */
[----:B-----5:R-:W-:Y:S05]  /*0f00*/  @P0 BRA `(.L_x_494) ;  /* 0x0000624000000947 */ /* 0x020fea0003800000 */
[----:B------:R-:W-:Y:S01]  /*0f10*/  IABS R6, c[0x0][0x1c8] ;  /* 0x0000720000067a13 */ /* 0x000fe20000000000 */
[----:B------:R-:W1:Y:S01]  /*0f20*/  S2R R3, SR_CTAID.Z ;  /* 0x0000000000037919 */ /* 0x000e620000002700 */
[----:B------:R-:W2:Y:S01]  /*0f30*/  S2UR UR38, SR_CTAID.Z ;  /* 0x00000000002679c3 */ /* 0x000ea20000002700 */
[----:B------:R-:W-:Y:S01]  /*0f40*/  ULDC UR45, c[0x0][0x1c8] ;  /* 0x00007200002d7ab9 */ /* 0x000fe20000000800 */
[----:B------:R-:W3:Y:S01]  /*0f50*/  I2F.RP R4, R6 ;  /* 0x0000000600047306 */ /* 0x000ee20000209400 */
[----:B------:R-:W4:Y:S01]  /*0f60*/  S2R R7, SR_CTAID.X ;  /* 0x0000000000077919 */ /* 0x000f220000002500 */
[----:B------:R-:W-:Y:S01]  /*0f70*/  ULDC UR48, c[0x0][0x214] ;  /* 0x0000850000307ab9 */ /* 0x000fe20000000800 */
[----:B------:R-:W-:Y:S01]  /*0f80*/  ISETP.NE.AND P2, PT, RZ, c[0x0][0x1c8], PT ;  /* 0x00007200ff007a0c */ /* 0x000fe20003f45270 */
[----:B------:R-:W-:Y:S02]  /*0f90*/  ULDC.U8 UR7, c[0x0][0x328] ;  /* 0x0000ca0000077ab9 */ /* 0x000fe40000000000 */
[----:B------:R-:W5:Y:S01]  /*0fa0*/  S2UR UR39, SR_CTAID.Y ;  /* 0x00000000002779c3 */ /* 0x000f620000002600 */
[----:B------:R-:W-:-:S02]  /*0fb0*/  UIADD3 UR48, UR48, 0x3f, URZ ;  /* 0x0000003f30307890 */ /* 0x000fc4000fffe03f */
[----:B------:R-:W-:Y:S02]  /*0fc0*/  ULDC.64 UR4, c[0x0][0x240] ;  /* 0x0000900000047ab9 */ /* 0x000fe40000000a00 */
[----:B------:R-:W-:Y:S02]  /*0fd0*/  UISETP.NE.AND UP0, UPT, UR7, URZ, UPT ;  /* 0x0000003f0700728c */ /* 0x000fe4000bf05270 */
[----:B------:R-:W-:Y:S02]  /*0fe0*/  UISETP.NE.U32.AND UP1, UPT, URZ, UR4, UPT ;  /* 0x000000043f00728c */ /* 0x000fe4000bf25070 */
[----:B------:R-:W-:Y:S01]  /*0ff0*/  USHF.R.S32.HI UR46, URZ, 0x1f, UR48 ;  /* 0x0000001f3f2e7899 */ /* 0x000fe20008011430 */
[----:B---3--:R-:W3:Y:S01]  /*1000*/  MUFU.RCP R4, R4 ;  /* 0x0000000400047308 */ /* 0x008ee20000001000 */
[----:B------:R-:W-:Y:S02]  /*1010*/  UISETP.NE.AND.EX UP1, UPT, URZ, UR5, UPT, UP1 ;  /* 0x000000053f00728c */ /* 0x000fe4000bf25310 */
[----:B------:R-:W-:Y:S01]  /*1020*/  ULDC UR4, c[0x0][0x214] ;  /* 0x0000850000047ab9 */ /* 0x000fe20000000800 */
[----:B-1----:R-:W-:Y:S01]  /*1030*/  IABS R3, R3 ;  /* 0x0000000300037213 */ /* 0x002fe20000000000 */
[----:B--2---:R-:W-:-:S02]  /*1040*/  ULOP3.LUT UR45, UR38, UR45, URZ, 0x3c, !UPT ;  /* 0x0000002d262d7292 */ /* 0x004fc4000f8e3c3f */
[----:B------:R-:W-:Y:S02]  /*1050*/  ULDC UR53, c[0x0][0x22c] ;  /* 0x00008b0000357ab9 */ /* 0x000fe40000000800 */
[----:B------:R-:W-:Y:S02]  /*1060*/  ULDC UR5, c[0x0][0x1c0] ;  /* 0x0000700000057ab9 */ /* 0x000fe40000000800 */
[----:B------:R-:W-:Y:S01]  /*1070*/  ISETP.LE.AND P1, PT, RZ, UR45, PT ;  /* 0x0000002dff007c0c */ /* 0x000fe2000bf23270 */
[----:B------:R-:W-:Y:S02]  /*1080*/  ULEA.HI UR45, UR46, UR48, URZ, 0x6 ;  /* 0x000000302e2d7291 */ /* 0x000fe4000f8f303f */
[----:B-----5:R-:W-:Y:S01]  /*1090*/  UIMAD.WIDE UR50, UR39, 0x80, URZ ;  /* 0x00000080273278a5 */ /* 0x020fe2000f8e023f */
[----:B---3--:R-:W-:Y:S01]  /*10a0*/  IADD3 R4, R4, 0xffffffe, RZ ;  /* 0x0ffffffe04047810 */ /* 0x008fe20007ffe0ff */
[----:B------:R-:W-:Y:S02]  /*10b0*/  @UP0 UIMAD UR7, UR39, UR4, URZ ;  /* 0x00000004270702a4 */ /* 0x000fe4000f8e023f */
[----:B------:R-:W-:Y:S01]  /*10c0*/  USEL UR48, UR50, URZ, UP1 ;  /* 0x0000003f32307287 */ /* 0x000fe20008800000 */
[----:B------:R-:W1:Y:S01]  /*10d0*/  F2I.FTZ.U32.TRUNC.NTZ R5, R4 ;  /* 0x0000000400057305 */ /* 0x000e62000021f000 */
[----:B------:R-:W-:-:S02]  /*10e0*/  ULOP3.LUT UR50, UR45, 0xffffffc0, URZ, 0xc0, !UPT ;  /* 0xffffffc02d327892 */ /* 0x000fc4000f8ec03f */
[----:B------:R-:W-:Y:S02]  /*10f0*/  UIMAD UR53, UR38, UR53, URZ ;  /* 0x00000035263572a4 */ /* 0x000fe4000f8e023f */
[----:B------:R-:W-:Y:S02]  /*1100*/  @!UP0 UIMAD UR5, UR39, UR5, UR38 ;  /* 0x00000005270582a4 */ /* 0x000fe4000f8e0226 */
[----:B------:R-:W-:Y:S02]  /*1110*/  UIADD3 UR50, UR50, -0x40, URZ ;  /* 0xffffffc032327890 */ /* 0x000fe4000fffe03f */
[----:B------:R-:W-:Y:S02]  /*1120*/  ULDC.U8 UR43, c[0x0][0x3d0] ;  /* 0x0000f400002b7ab9 */ /* 0x000fe40000000000 */
[----:B------:R-:W-:Y:S02]  /*1130*/  ULDC UR44, c[0x0][0x234] ;  /* 0x00008d00002c7ab9 */ /* 0x000fe40000000800 */
[----:B------:R-:W-:-:S02]  /*1140*/  ULDC UR49, c[0x0][0x1c0] ;  /* 0x0000700000317ab9 */ /* 0x000fc40000000800 */
[----:B------:R-:W-:Y:S01]  /*1150*/  USEL UR46, UR51, URZ, UP1 ;  /* 0x0000003f332e7287 */ /* 0x000fe20008800000 */
[--C-:B-1----:R-:W-:Y:S01]  /*1160*/  IMAD.MOV R0, RZ, RZ, -R5.reuse ;  /* 0x000000ffff007224 */ /* 0x102fe200078e0a05 */
[----:B------:R-:W-:Y:S01]  /*1170*/  @UP0 UIMAD UR44, UR38, UR44, UR7 ;  /* 0x0000002c262c02a4 */ /* 0x000fe2000f8e0207 */
        /* <DEDUP_REMOVED lines=10> */
[----:B------:R-:W-:Y:S01]  /*1220*/  USHF.R.S32.HI UR45, URZ, 0x6, UR45 ;  /* 0x000000063f2d7899 */ /* 0x000fe2000801142d */
[----:B------:R-:W-:Y:S01]  /*1230*/  IMAD.HI.U32 R0, R0, R4, RZ ;  /* 0x0000000400007227 */ /* 0x000fe200078e00ff */
[----:B------:R-:W-:Y:S02]  /*1240*/  @!UP0 UIMAD UR44, UR5, UR4, URZ ;  /* 0x00000004052c82a4 */ /* 0x000fe4000f8e023f */
[----:B------:R-:W-:Y:S01]  /*1250*/  USHF.R.S32.HI UR51, URZ, 0x1f, UR50 ;  /* 0x0000001f3f337899 */ /* 0x000fe20008011432 */
[----:B------:R-:W-:-:S04]  /*1260*/  IMAD.MOV R3, RZ, RZ, -R0 ;  /* 0x000000ffff037224 */ /* 0x000fc800078e0a00 */
[----:B------:R-:W-:Y:S02]  /*1270*/  IMAD R3, R6, R3, R4 ;  /* 0x0000000306037224 */ /* 0x000fe400078e0204 */
[----:B----4-:R-:W-:-:S03]  /*1280*/  IMAD.WIDE.U32 R4, R7, c[0x0][0x3d8], RZ ;  /* 0x0000f60007047a25 */ /* 0x010fc600078e00ff */
[----:B------:R-:W-:-:S13]  /*1290*/  ISETP.GT.U32.AND P3, PT, R6, R3, PT ;  /* 0x000000030600720c */ /* 0x000fda0003f64070 */
[----:B------:R-:W-:Y:S01]  /*12a0*/  @!P3 IMAD.IADD R3, R3, 0x1, -R6 ;  /* 0x000000010303b824 */ /* 0x000fe200078e0a06 */
[----:B------:R-:W-:Y:S02]  /*12b0*/  @!P3 IADD3 R0, R0, 0x1, RZ ;  /* 0x000000010000b810 */ /* 0x000fe40007ffe0ff */
[----:B------:R-:W-:Y:S02]  /*12c0*/  ISETP.NE.AND P3, PT, RZ, UR43, PT ;  /* 0x0000002bff007c0c */ /* 0x000fe4000bf65270 */
[----:B------:R-:W-:Y:S01]  /*12d0*/  ISETP.GE.U32.AND P0, PT, R3, R6, PT ;  /* 0x000000060300720c */ /* 0x000fe20003f06070 */
[----:B------:R-:W-:Y:S01]  /*12e0*/  IMAD R3, R7, c[0x0][0x3dc], R5 ;  /* 0x0000f70007037a24 */ /* 0x000fe200078e0205 */
[----:B------:R-:W-:-:S04]  /*12f0*/  SEL R17, R4, RZ, P3 ;  /* 0x000000ff04117207 */ /* 0x000fc80001800000 */
[----:B------:R-:W-:-:S07]  /*1300*/  SEL R20, R3, RZ, P3 ;  /* 0x000000ff03147207 */ /* 0x000fce0001800000 */
        /* <DEDUP_REMOVED lines=9> */
.L_x_495:
[----:B------:R-:W-:-:S04]  /*13a0*/  UIMAD UR43, UR39, UR14, UR38 ;  /* 0x0000000e272b72a4 */ /* 0x000fc8000f8e0226 */
[----:B------:R-:W-:Y:S02]  /*13b0*/  UIMAD UR43, UR43, UR13, URZ ;  /* 0x0000000d2b2b72a4 */ /* 0x000fe4000f8e023f */
.L_x_496:
[----:B------:R-:W2:Y:S04]  /*13c0*/  LDL.64 R4, [R1+0x10] ;  /* 0x0000100001047983 */ /* 0x000ea80000100a00 */
[----:B------:R1:W2:Y:S01]  /*13d0*/  LDL.64 R12, [R1+0x10] ;  /* 0x00001000010c7983 */ /* 0x0002a20000100a00 */
[----:B------:R-:W-:Y:S01]  /*13e0*/  IMAD.U32 R16, RZ, RZ, UR53 ;  /* 0x00000035ff107e24 */ /* 0x000fe2000f8e00ff */
[----:B------:R-:W-:Y:S01]  /*13f0*/  ULDC.64 UR4, c[0x0][0x368] ;  /* 0x0000da0000047ab9 */ /* 0x000fe20000000a00 */
[----:B------:R-:W-:Y:S01]  /*1400*/  MOV R19, UR52 ;  /* 0x0000003400137c02 */ /* 0x000fe20008000f00 */
[----:B------:R-:W3:Y:S01]  /*1410*/  S2R R11, SR_TID.X ;  /* 0x00000000000b7919 */ /* 0x000ee20000002100 */
[----:B------:R-:W-:Y:S02]  /*1420*/  UIMAD UR4, UR47, UR4, URZ ;  /* 0x000000042f0472a4 */ /* 0x000fe4000f8e023f */
[----:B------:R-:W-:Y:S01]  /*1430*/  UIADD3 UR34, UP0, UR35, UR34, URZ ;  /* 0x0000002223227290 */ /* 0x000fe2000ff1e03f */
[----:B------:R-:W4:Y:S01]  /*1440*/  S2R R22, SR_CTAID.Y ;  /* 0x0000000000167919 */ /* 0x000f220000002600 */
[----:B------:R-:W-:-:S02]  /*1450*/  UIMAD UR54, UR39, UR5, UR4 ;  /* 0x00000005273672a4 */ /* 0x000fc4000f8e0204 */
[----:B------:R-:W-:Y:S02]  /*1460*/  UIADD3.X UR37, UR6, UR37, URZ, UP0, !UPT ;  /* 0x0000002506257290 */ /* 0x000fe400087fe43f */
[----:B------:R-:W-:Y:S01]  /*1470*/  ULDC.64 UR4, c[0x0][0x1a0] ;  /* 0x0000680000047ab9 */ /* 0x000fe20000000a00 */
[----:B------:R-:W-:Y:S01]  /*1480*/  IMAD.U32 R6, RZ, RZ, UR34 ;  /* 0x00000022ff067e24 */ /* 0x000fe2000f8e00ff */
[----:B------:R-:W-:Y:S02]  /*1490*/  UIMAD UR4, UR37, UR4, URZ ;  /* 0x00000004250472a4 */ /* 0x000fe4000f8e023f */
[----:B------:R-:W-:Y:S02]  /*14a0*/  ULDC.64 UR6, c[0x0][0x198] ;  /* 0x0000660000067ab9 */ /* 0x000fe40000000a00 */
[----:B------:R-:W-:Y:S02]  /*14b0*/  UIMAD UR4, UR34, UR5, UR4 ;  /* 0x00000005220472a4 */ /* 0x000fe4000f8e0204 */
[----:B------:R-:W-:-:S04]  /*14c0*/  UIMAD UR6, UR37, UR6, URZ ;  /* 0x00000006250672a4 */ /* 0x000fc8000f8e023f */
[----:B------:R-:W-:Y:S01]  /*14d0*/  UIMAD UR6, UR34, UR7, UR6 ;  /* 0x00000007220672a4 */ /* 0x000fe2000f8e0206 */
[----:B---3--:R-:W-:-:S04]  /*14e0*/  SHF.R.S32.HI R14, RZ, 0x1f, R11 ;  /* 0x0000001fff0e7819 */ /* 0x008fc8000001140b */
[CC--:B------:R-:W-:Y:S02]  /*14f0*/  LEA.HI R10, R14.reuse, R11.reuse, RZ, 0x5 ;  /* 0x0000000b0e0a7211 */ /* 0x0c0fe400078f28ff */
[----:B------:R-:W-:Y:S02]  /*1500*/  LEA.HI R14, R14, R11, RZ, 0x2 ;  /* 0x0000000b0e0e7211 */ /* 0x000fe400078f10ff */
[----:B------:R-:W-:Y:S02]  /*1510*/  LOP3.LUT R3, R10, 0xffffffe0, RZ, 0xc0, !PT ;  /* 0xffffffe00a037812 */ /* 0x000fe400078ec0ff */
[----:B------:R-:W-:Y:S02]  /*1520*/  SHF.R.S32.HI R10, RZ, 0x5, R10 ;  /* 0x00000005ff0a7819 */ /* 0x000fe4000001140a */
[----:B------:R-:W-:Y:S01]  /*1530*/  SHF.R.S32.HI R14, RZ, 0x2, R14 ;  /* 0x00000002ff0e7819 */ /* 0x000fe2000001140e */
[----:B------:R-:W-:-:S03]  /*1540*/  IMAD.IADD R3, R11, 0x1, -R3 ;  /* 0x000000010b037824 */ /* 0x000fc600078e0a03 */
[----:B------:R-:W-:Y:S01]  /*1550*/  SHF.R.S32.HI R21, RZ, 0x1f, R14 ;  /* 0x0000001fff157819 */ /* 0x000fe2000001140e */
[----:B------:R-:W-:-:S05]  /*1560*/  IMAD R3, R10, UR20, R3 ;  /* 0x000000140a037c24 */ /* 0x000fca000f8e0203 */
[----:B------:R-:W-:Y:S02]  /*1570*/  IADD3 R16, P1, P0, R3, UR19, R16 ;  /* 0x0000001303107c10 */ /* 0x000fe4000f83e010 */
[----:B------:R-:W-:Y:S02]  /*1580*/  SHF.R.S32.HI R10, RZ, 0x1f, R3 ;  /* 0x0000001fff0a7819 */ /* 0x000fe40000011403 */
[----:B------:R-:W-:Y:S02]  /*1590*/  IADD3 R3, P2, R14, UR50, RZ ;  /* 0x000000320e037c10 */ /* 0x000fe4000ff5e0ff */
[----:B------:R-:W-:Y:S02]  /*15a0*/  IADD3.X R19, R10, UR18, R19, P1, P0 ;  /* 0x000000120a137c10 */ /* 0x000fe40008fe0413 */
[----:B------:R-:W-:Y:S02]  /*15b0*/  IADD3.X R15, R21, UR51, RZ, P2, !PT ;  /* 0x00000033150f7c10 */ /* 0x000fe400097fe4ff */
[----:B------:R-:W-:-:S03]  /*15c0*/  IADD3 R16, P0, R16, R17, RZ ;  /* 0x0000001110107210 */ /* 0x000fc60007f1e0ff */
[----:B------:R-:W-:Y:S01]  /*15d0*/  IMAD R17, R15, c[0x0][0x190], RZ ;  /* 0x000064000f117a24 */ /* 0x000fe200078e02ff */
[----:B------:R-:W-:Y:S01]  /*15e0*/  UIMAD UR49, UR49, UR11, UR17 ;  /* 0x0000000b313172a4 */ /* 0x000fe2000f8e0211 */
[----:B------:R-:W-:Y:S01]  /*15f0*/  @P3 BAR.SYNC.DEFER_BLOCKING 0x0 ;  /* 0x0000000000003b1d */ /* 0x000fe20000010000 */
[----:B--2---:R-:W-:Y:S02]  /*1600*/  IMAD.MOV.U32 R12, RZ, RZ, R4 ;  /* 0x000000ffff0c7224 */ /* 0x004fe400078e0004 */
[----:B------:R-:W-:-:S03]  /*1610*/  IMAD.U32 R4, RZ, RZ, UR34 ;  /* 0x00000022ff047e24 */ /* 0x000fc6000f8e00ff */
[----:B------:R-:W-:-:S05]  /*1620*/  SHF.R.S32.HI R13, RZ, 0x1f, R12 ;  /* 0x0000001fff0d7819 */ /* 0x000fca000001140c */
[----:B------:R2:W-:Y:S01]  /*1630*/  STL [R1+0x14], R13 ;  /* 0x0000140d01007387 */ /* 0x0005e20000100800 */
[----:B----4-:R-:W-:-:S03]  /*1640*/  IMAD.WIDE.U32 R8, R22, c[0x0][0x368], R12 ;  /* 0x0000da0016087a25 */ /* 0x010fc600078e000c */
[----:B------:R-:W3:Y:S01]  /*1650*/  LDL R23, [R1+0x18] ;  /* 0x0000180001177983 */ /* 0x000ee20000100800 */
[----:B------:R-:W-:Y:S01]  /*1660*/  IMAD.WIDE.U32 R4, R4, c[0x0][0x1a0], R12 ;  /* 0x0000680004047a25 */ /* 0x000fe200078e000c */
[----:B------:R-:W-:-:S03]  /*1670*/  IADD3 R9, R9, UR54, RZ ;  /* 0x0000003609097c10 */ /* 0x000fc6000fffe0ff */
[----:B------:R-:W-:Y:S01]  /*1680*/  IMAD.WIDE.U32 R6, R6, c[0x0][0x198], R12 ;  /* 0x0000660006067a25 */ /* 0x000fe200078e000c */
[----:B------:R-:W-:Y:S01]  /*1690*/  IADD3 R5, R5, UR4, RZ ;  /* 0x0000000405057c10 */ /* 0x000fe2000fffe0ff */
[----:B------:R-:W-:Y:S02]  /*16a0*/  ULDC.64 UR4, c[0x0][0x188] ;  /* 0x0000620000047ab9 */ /* 0x000fe40000000a00 */
[----:B------:R-:W-:Y:S01]  /*16b0*/  IMAD.WIDE.U32 R10, R3, c[0x0][0x370], R8 ;  /* 0x0000dc00030a7a25 */ /* 0x000fe200078e0008 */
[----:B------:R-:W-:Y:S01]  /*16c0*/  UIMAD UR4, UR47, UR4, URZ ;  /* 0x000000042f0472a4 */ /* 0x000fe2000f8e023f */
[----:B------:R-:W-:Y:S01]  /*16d0*/  IADD3 R7, R7, UR6, RZ ;  /* 0x0000000607077c10 */ /* 0x000fe2000fffe0ff */
[----:B------:R-:W-:Y:S01]  /*16e0*/  UIMAD.WIDE UR52, UR39, UR12, UR50 ;  /* 0x0000000c273472a5 */ /* 0x000fe2000f8e0232 */
[----:B------:R-:W-:Y:S01]  /*16f0*/  IMAD R8, R3, c[0x0][0x194], R17 ;  /* 0x0000650003087a24 */ /* 0x000fe200078e0211 */
[----:B------:R-:W-:Y:S01]  /*1700*/  UIMAD UR4, UR39, UR5, UR4 ;  /* 0x00000005270472a4 */ /* 0x000fe2000f8e0204 */
[----:B------:R-:W-:Y:S01]  /*1710*/  IMAD.X R17, R19, 0x1, R20, P0 ;  /* 0x0000000113117824 */ /* 0x000fe200000e0614 */
[----:B------:R-:W-:Y:S01]  /*1720*/  ULDC.64 UR6, c[0x0][0x180] ;  /* 0x0000600000067ab9 */ /* 0x000fe20000000a00 */
[----:B------:R-:W4:Y:S01]  /*1730*/  S2R R20, SR_CTAID.Z ;  /* 0x0000000000147919 */ /* 0x000f220000002700 */
[----:B------:R-:W-:Y:S01]  /*1740*/  IMAD.WIDE.U32 R4, R22, c[0x0][0x188], R4 ;  /* 0x0000620016047a25 */ /* 0x000fe200078e0004 */
[----:B------:R-:W-:-:S03]  /*1750*/  UIMAD UR6, UR47, UR6, URZ ;  /* 0x000000062f0672a4 */ /* 0x000fc6000f8e023f */
[----:B--2---:R-:W-:Y:S01]  /*1760*/  IMAD.WIDE.U32 R12, R3, c[0x0][0x190], R12 ;  /* 0x00006400030c7a25 */ /* 0x004fe200078e000c */
[----:B------:R-:W-:-:S03]  /*1770*/  UIADD3 UR48, UP0, UR52, UR48, URZ ;  /* 0x0000003034307290 */ /* 0x000fc6000ff1e03f */
[----:B------:R-:W-:Y:S01]  /*1780*/  IMAD R15, R15, c[0x0][0x370], RZ ;  /* 0x0000dc000f0f7a24 */ /* 0x000fe200078e02ff */
[----:B------:R-:W-:Y:S01]  /*1790*/  UIADD3 UR49, UR33, UR49, URZ ;  /* 0x0000003121317290 */ /* 0x000fe2000fffe03f */
[----:B------:R-:W-:Y:S01]  /*17a0*/  IADD3 R5, R5, UR4, RZ ;  /* 0x0000000405057c10 */ /* 0x000fe2000fffe0ff */
[----:B------:R-:W-:Y:S01]  /*17b0*/  IMAD.IADD R9, R13, 0x1, R8 ;  /* 0x000000010d097824 */ /* 0x000fe200078e0208 */
[----:B------:R-:W-:Y:S01]  /*17c0*/  ULDC.64 UR4, c[0x0][0x378] ;  /* 0x0000de0000047ab9 */ /* 0x000fe20000000a00 */
[----:B------:R-:W-:Y:S01]  /*17d0*/  IMAD R15, R3, c[0x0][0x374], R15 ;  /* 0x0000dd00030f7a24 */ /* 0x000fe200078e020f */
[----:B------:R-:W-:Y:S01]  /*17e0*/  UIMAD UR6, UR39, UR7, UR6 ;  /* 0x00000007270672a4 */ /* 0x000fe2000f8e0206 */
[----:B------:R-:W-:Y:S01]  /*17f0*/  IMAD.MOV.U32 R8, RZ, RZ, R12 ;  /* 0x000000ffff087224 */ /* 0x000fe200078e000c */
[----:B------:R-:W-:Y:S01]  /*1800*/  UIMAD UR4, UR42, UR4, URZ ;  /* 0x000000042a0472a4 */ /* 0x000fe2000f8e023f */
[C---:B------:R-:W-:Y:S01]  /*1810*/  IMAD R12, R18.reuse, c[0x0][0x1b0], RZ ;  /* 0x00006c00120c7a24 */ /* 0x040fe200078e02ff */
[----:B------:R-:W-:Y:S01]  /*1820*/  UIADD3.X UR46, UR53, UR46, URZ, UP0, !UPT ;  /* 0x0000002e352e7290 */ /* 0x000fe200087fe43f */
[----:B------:R-:W-:Y:S01]  /*1830*/  IMAD R3, R18, c[0x0][0x1b8], RZ ;  /* 0x00006e0012037a24 */ /* 0x000fe200078e02ff */
[----:B------:R-:W-:Y:S01]  /*1840*/  MOV R18, UR32 ;  /* 0x0000002000127c02 */ /* 0x000fe20008000f00 */
[----:B------:R-:W-:Y:S01]  /*1850*/  IMAD.WIDE.U32 R6, R22, c[0x0][0x180], R6 ;  /* 0x0000600016067a25 */ /* 0x000fe200078e0006 */
[----:B------:R-:W-:-:S03]  /*1860*/  UIMAD UR49, UR49, UR48, URZ ;  /* 0x00000030313172a4 */ /* 0x000fc6000f8e023f */
[----:B------:R-:W-:Y:S01]  /*1870*/  IMAD.IADD R11, R11, 0x1, R15 ;  /* 0x000000010b0b7824 */ /* 0x000fe200078e020f */
[----:B------:R-:W-:Y:S01]  /*1880*/  UIMAD UR46, UR46, UR32, UR49 ;  /* 0x000000202e2e72a4 */ /* 0x000fe2000f8e0231 */
[C---:B------:R-:W-:Y:S01]  /*1890*/  IMAD R15, R0.reuse, c[0x0][0x1b4], R12 ;  /* 0x00006d00000f7a24 */ /* 0x040fe200078e020c */
[----:B------:R-:W-:Y:S01]  /*18a0*/  IADD3 R7, R7, UR6, RZ ;  /* 0x0000000607077c10 */ /* 0x000fe2000fffe0ff */
[C---:B------:R-:W-:Y:S01]  /*18b0*/  IMAD R3, R0.reuse, c[0x0][0x1bc], R3 ;  /* 0x00006f0000037a24 */ /* 0x040fe200078e0203 */
[----:B------:R-:W-:Y:S01]  /*18c0*/  UIMAD UR6, UR38, UR5, UR4 ;  /* 0x00000005260672a4 */ /* 0x000fe2000f8e0204 */
[----:B------:R-:W-:Y:S02]  /*18d0*/  IMAD.WIDE.U32 R4, R0, c[0x0][0x1b8], R4 ;  /* 0x00006e0000047a25 */ /* 0x000fe400078e0004 */
[----:B------:R-:W-:Y:S02]  /*18e0*/  ULDC.64 UR4, c[0x0][0x178] ;  /* 0x00005e0000047ab9 */ /* 0x000fe40000000a00 */
[----:B------:R-:W-:Y:S01]  /*18f0*/  IMAD.WIDE.U32 R12, R18, UR48, R16 ;  /* 0x00000030120c7c25 */ /* 0x000fe2000f8e0010 */
[----:B------:R-:W-:-:S03]  /*1900*/  UIMAD UR4, UR47, UR4, URZ ;  /* 0x000000042f0472a4 */ /* 0x000fc6000f8e023f */
[----:B----4-:R-:W-:Y:S01]  /*1910*/  IMAD.WIDE.U32 R10, R20, c[0x0][0x378], R10 ;  /* 0x0000de00140a7a25 */ /* 0x010fe200078e000a */
[----:B------:R-:W-:-:S03]  /*1920*/  LEA R184, P0, R12, c[0x0][0x350], 0x2 ;  /* 0x0000d4000cb87a11 */ /* 0x000fc600078010ff */
[----:B------:R-:W-:Y:S01]  /*1930*/  IMAD.IADD R5, R5, 0x1, R3 ;  /* 0x0000000105057824 */ /* 0x000fe200078e0203 */
[----:B------:R-:W-:Y:S01]  /*1940*/  IADD3 R3, R13, UR46, RZ ;  /* 0x0000002e0d037c10 */ /* 0x000fe2000fffe0ff */
[----:B------:R-:W-:Y:S01]  /*1950*/  IMAD.WIDE.U32 R6, R0, c[0x0][0x1b0], R6 ;  /* 0x00006c0000067a25 */ /* 0x000fe200078e0006 */
[----:B------:R-:W-:Y:S01]  /*1960*/  IADD3 R0, R11, UR6, RZ ;  /* 0x000000060b007c10 */ /* 0x000fe2000fffe0ff */
[----:B------:R-:W-:Y:S01]  /*1970*/  UIMAD UR39, UR39, UR5, UR4 ;  /* 0x00000005272772a4 */ /* 0x000fe2000f8e0204 */
[----:B------:R-:W-:Y:S01]  /*1980*/  LEA R192, P1, R10, c[0x0][0x330], 0x1 ;  /* 0x0000cc000ac07a11 */ /* 0x000fe200078208ff */
[----:B------:R-:W-:Y:S01]  /*1990*/  UIADD3 UR6, UR45, -0x1, URZ ;  /* 0xffffffff2d067890 */ /* 0x000fe2000fffe03f */
[----:B------:R-:W-:Y:S01]  /*19a0*/  IMAD.WIDE.U32 R8, R22, c[0x0][0x178], R8 ;  /* 0x00005e0016087a25 */ /* 0x000fe200078e0008 */
[----:B------:R-:W-:Y:S01]  /*19b0*/  LEA.HI.X R185, R12, c[0x0][0x354], R3, 0x2, P0 ;  /* 0x0000d5000cb97a11 */ /* 0x000fe200000f1403 */
[----:B------:R-:W-:Y:S02]  /*19c0*/  ULDC.64 UR4, c[0x0][0x1a8] ;  /* 0x00006a0000047ab9 */ /* 0x000fe40000000a00 */
[----:B------:R-:W-:-:S02]  /*19d0*/  IMAD.IADD R7, R7, 0x1, R15 ;  /* 0x0000000107077824 */ /* 0x000fc400078e020f */
[----:B------:R-:W-:Y:S01]  /*19e0*/  IMAD R3, R21, c[0x0][0x198], RZ ;  /* 0x0000660015037a24 */ /* 0x000fe200078e02ff */
[----:B------:R-:W-:Y:S01]  /*19f0*/  ULEA.HI UR7, UR6, UR6, URZ, 0x1 ;  /* 0x0000000606077291 */ /* 0x000fe2000f8f083f */
[----:B------:R-:W-:Y:S01]  /*1a00*/  LEA.HI.X R193, R10, c[0x0][0x334], R0, 0x1, P1 ;  /* 0x0000cd000ac17a11 */ /* 0x000fe200008f0c00 */
[----:B------:R-:W-:Y:S01]  /*1a10*/  UIMAD UR4, UR42, UR4, URZ ;  /* 0x000000042a0472a4 */ /* 0x000fe2000f8e023f */
[----:B------:R-:W-:Y:S01]  /*1a20*/  IADD3 R9, R9, UR39, RZ ;  /* 0x0000002709097c10 */ /* 0x000fe2000fffe0ff */
[----:B------:R-:W-:Y:S02]  /*1a30*/  IMAD R0, R21, c[0x0][0x1a0], RZ ;  /* 0x0000680015007a24 */ /* 0x000fe400078e02ff */
[C---:B------:R-:W-:Y:S02]  /*1a40*/  IMAD R3, R14.reuse, c[0x0][0x19c], R3 ;  /* 0x000067000e037a24 */ /* 0x040fe400078e0203 */
[----:B------:R-:W-:Y:S01]  /*1a50*/  IMAD.WIDE.U32 R12, R14, c[0x0][0x198], R6 ;  /* 0x000066000e0c7a25 */ /* 0x000fe200078e0006 */
[----:B------:R-:W-:-:S02]  /*1a60*/  ULOP3.LUT UR7, UR7, 0xfffffffe, URZ, 0xc0, !UPT ;  /* 0xfffffffe07077892 */ /* 0x000fc4000f8ec03f */
[----:B------:R-:W-:Y:S01]  /*1a70*/  UIMAD UR4, UR38, UR5, UR4 ;  /* 0x00000005260472a4 */ /* 0x000fe2000f8e0204 */
[----:B------:R-:W-:Y:S01]  /*1a80*/  IMAD R0, R14, c[0x0][0x1a4], R0 ;  /* 0x000069000e007a24 */ /* 0x000fe200078e0200 */
[----:B------:R-:W-:Y:S01]  /*1a90*/  LEA R6, P1, R12, c[0x0][0x168], 0x1 ;  /* 0x00005a000c067a11 */ /* 0x000fe200078208ff */
[----:B------:R-:W-:Y:S01]  /*1aa0*/  IMAD.WIDE.U32 R10, R14, c[0x0][0x1a0], R4 ;  /* 0x000068000e0a7a25 */ /* 0x000fe200078e0004 */
[----:B------:R-:W-:-:S03]  /*1ab0*/  UIADD3 UR7, UR6, -UR7, URZ ;  /* 0x8000000706077290 */ /* 0x000fc6000fffe03f */
[----:B------:R-:W-:Y:S02]  /*1ac0*/  IMAD.IADD R3, R13, 0x1, R3 ;  /* 0x000000010d037824 */ /* 0x000fe400078e0203 */
[----:B------:R-:W-:Y:S01]  /*1ad0*/  IMAD.WIDE.U32 R8, R20, c[0x0][0x1a8], R8 ;  /* 0x00006a0014087a25 */ /* 0x000fe200078e0008 */
[----:B------:R-:W-:Y:S01]  /*1ae0*/  UIADD3 UR5, -UR36, UR10, UR35 ;  /* 0x0000000a24057290 */ /* 0x000fe2000fffe123 */
[----:B------:R-:W-:Y:S01]  /*1af0*/  IADD3 R5, R11, R0, RZ ;  /* 0x000000000b057210 */ /* 0x000fe20007ffe0ff */
[----:B------:R-:W-:Y:S01]  /*1b00*/  UISETP.NE.AND UP0, UPT, UR7, 0x1, UPT ;  /* 0x000000010700788c */ /* 0x000fe2000bf05270 */
[----:B------:R-:W-:Y:S01]  /*1b10*/  LEA.HI.X R7, R12, c[0x0][0x16c], R3, 0x1, P1 ;  /* 0x00005b000c077a11 */ /* 0x000fe200008f0c03 */
[----:B------:R-:W-:Y:S01]  /*1b20*/  IMAD.MOV.U32 R3, RZ, RZ, c[0x0][0x198] ;  /* 0x00006600ff037624 */ /* 0x000fe200078e00ff */
[----:B------:R-:W-:Y:S01]  /*1b30*/  LEA R4, P0, R10, c[0x0][0x170], 0x1 ;  /* 0x00005c000a047a11 */ /* 0x000fe200078008ff */
[----:B------:R-:W-:Y:S01]  /*1b40*/  UIADD3 UR5, UR5, -UR9, URZ ;  /* 0x8000000905057290 */ /* 0x000fe2000fffe03f */
[----:B------:R-:W-:-:S02]  /*1b50*/  IADD3 R0, R9, UR4, RZ ;  /* 0x0000000409007c10 */ /* 0x000fc4000fffe0ff */
[----:B------:R-:W-:Y:S01]  /*1b60*/  LEA R190, P2, R8, c[0x0][0x160], 0x1 ;  /* 0x0000580008be7a11 */ /* 0x000fe200078408ff */
[----:B------:R-:W-:Y:S01]  /*1b70*/  IMAD.MOV.U32 R11, RZ, RZ, c[0x0][0x19c] ;  /* 0x00006700ff0b7624 */ /* 0x000fe200078e00ff */
[----:B------:R-:W-:Y:S01]  /*1b80*/  LEA.HI.X R5, R10, c[0x0][0x174], R5, 0x1, P0 ;  /* 0x00005d000a057a11 */ /* 0x000fe200000f0c05 */
[----:B------:R-:W-:Y:S01]  /*1b90*/  USHF.R.S32.HI UR4, URZ, 0x1f, UR5 ;  /* 0x0000001f3f047899 */ /* 0x000fe20008011405 */
[----:B------:R-:W-:Y:S02]  /*1ba0*/  LEA.HI.X R191, R8, c[0x0][0x164], R0, 0x1, P2 ;  /* 0x0000590008bf7a11 */ /* 0x000fe400010f0c00 */
[----:B------:R-:W-:Y:S02]  /*1bb0*/  LEA R10, P2, R3, R6, 0x7 ;  /* 0x00000006030a7211 */ /* 0x000fe400078438ff */
[----:B------:R-:W-:Y:S02]  /*1bc0*/  IADD3 R0, R247, 0x1800, RZ ;  /* 0x00001800f7007810 */ /* 0x000fe40007ffe0ff */
[----:B------:R-:W-:Y:S01]  /*1bd0*/  PLOP3.LUT P0, PT, PT, PT, UP0, 0x80, 0x0 ;  /* 0x000000000000781c */ /* 0x000fe20003f0f008 */
[----:B------:R-:W-:Y:S01]  /*1be0*/  ULEA.HI UR4, UR4, UR5, URZ, 0x6 ;  /* 0x0000000504047291 */ /* 0x000fe2000f8f303f */
[----:B------:R-:W-:-:S02]  /*1bf0*/  LEA.HI.X R11, R3, R7, R11, 0x7, P2 ;  /* 0x00000007030b7211 */ /* 0x000fc400010f3c0b */
[----:B------:R-:W-:Y:S01]  /*1c00*/  SEL R3, R0, R247, !P0 ;  /* 0x000000f700037207 */ /* 0x000fe20004000000 */
[----:B------:R-:W-:Y:S01]  /*1c10*/  USHF.R.S32.HI UR4, URZ, 0x6, UR4 ;  /* 0x000000063f047899 */ /* 0x000fe20008011404 */
[----:B------:R-:W-:-:S03]  /*1c20*/  SHF.L.U32 R0, R247, 0x1, RZ ;  /* 0x00000001f7007819 */ /* 0x000fc600000006ff */
[----:B------:R-:W-:Y:S01]  /*1c30*/  IMAD.SHL.U32 R3, R3, 0x2, RZ ;  /* 0x0000000203037824 */ /* 0x000fe200078e00ff */
[----:B------:R-:W-:Y:S01]  /*1c40*/  UISETP.LT.AND UP0, UPT, URZ, UR4, UPT ;  /* 0x000000043f00728c */ /* 0x000fe2000bf01270 */
[----:B------:R-:W-:Y:S01]  /*1c50*/  @!PT LDS RZ, [RZ] ;  /* 0x00000000fffff984 */ /* 0x000fe20000000800 */
[----:B------:R-:W-:Y:S01]  /*1c60*/  @!PT LDS RZ, [RZ] ;  /* 0x00000000fffff984 */ /* 0x000fe20000000800 */
[----:B------:R-:W-:Y:S01]  /*1c70*/  @!PT LDS RZ, [RZ] ;  /* 0x00000000fffff984 */ /* 0x000fe20000000800 */
[----:B------:R2:W-:Y:S01]  /*1c80*/  LDGSTS.E.BYPASS.LTC128B.128 [R0+0x6000], [R192.64] ;  /* 0x06000000c0007fae */ /* 0x0005e2000b901d68 */
[----:B------:R-:W-:-:S03]  /*1c90*/  IMAD.MOV.U32 R9, RZ, RZ, c[0x0][0x1a0] ;  /* 0x00006800ff097624 */ /* 0x000fc600078e00ff */
[----:B------:R2:W-:Y:S01]  /*1ca0*/  LDGSTS.E.BYPASS.LTC128B.128 [R0+0x7000], [R192.64+0x40] ;  /* 0x07000040c0007fae */ /* 0x0005e2000b901d68 */
[----:B------:R-:W-:-:S03]  /*1cb0*/  USEL UR4, URZ, UR4, !UP0 ;  /* 0x000000043f047287 */ /* 0x000fc6000c000000 */
[----:B------:R2:W-:Y:S01]  /*1cc0*/  LDGSTS.E.BYPASS.LTC128B.128 [R0+0x8000], [R192.64+0x80] ;  /* 0x08000080c0007fae */ /* 0x0005e2000b901d68 */
[----:B------:R-:W-:-:S03]  /*1cd0*/  IMAD.MOV.U32 R12, RZ, RZ, c[0x0][0x1a4] ;  /* 0x00006900ff0c7624 */ /* 0x000fc600078e00ff */
[----:B------:R1:W-:Y:S01]  /*1ce0*/  LDGSTS.E.BYPASS.LTC128B.128 [R3], [R190.64] ;  /* 0x00000000be037fae */ /* 0x0003e2000b901d68 */
[----:B------:R-:W-:-:S03]  /*1cf0*/  LEA R8, P1, R9, R4, 0x7 ;  /* 0x0000000409087211 */ /* 0x000fc600078238ff */
[----:B------:R1:W-:Y:S01]  /*1d00*/  LDGSTS.E.BYPASS.LTC128B.128 [R3+0x1000], [R190.64+0x40] ;  /* 0x01000040be037fae */ /* 0x0003e2000b901d68 */
[----:B------:R-:W-:-:S03]  /*1d10*/  UISETP.GT.AND UP0, UPT, UR45, UR4, UPT ;  /* 0x000000042d00728c */ /* 0x000fc6000bf04270 */
[----:B------:R1:W-:Y:S04]  /*1d20*/  LDGSTS.E.BYPASS.LTC128B.128 [R3+0x2000], [R190.64+0x80] ;  /* 0x02000080be037fae */ /* 0x0003e8000b901d68 */
[----:B------:R2:W-:Y:S01]  /*1d30*/  LDGSTS.E.BYPASS.LTC128B.128 [R0+0x9000], [R6.64] ;  /* 0x0900000006007fae */ /* 0x0005e2000b901d68 */
[----:B------:R-:W-:-:S03]  /*1d40*/  LEA.HI.X R9, R9, R5, R12, 0x7, P1 ;  /* 0x0000000509097211 */ /* 0x000fc600008f3c0c */
[----:B------:R2:W-:Y:S04]  /*1d50*/  LDGSTS.E.BYPASS.LTC128B.128 [R0+0xb000], [R6.64+0x40] ;  /* 0x0b00004006007fae */ /* 0x0005e8000b901d68 */
[----:B------:R2:W-:Y:S01]  /*1d60*/  LDGSTS.E.BYPASS.LTC128B.128 [R0+0xd000], [R6.64+0x80] ;  /* 0x0d00008006007fae */ /* 0x0005e2000b901d68 */
[----:B------:R-:W-:-:S03]  /*1d70*/  UIADD3 UR44, UR50, UR44, URZ ;  /* 0x0000002c322c7290 */ /* 0x000fc6000fffe03f */
[----:B------:R2:W-:Y:S04]  /*1d80*/  LDGSTS.E.BYPASS.LTC128B.128 [R0+0xa000], [R10.64] ;  /* 0x0a0000000a007fae */ /* 0x0005e8000b901d68 */
[----:B------:R2:W-:Y:S01]  /*1d90*/  LDGSTS.E.BYPASS.LTC128B.128 [R0+0xc000], [R10.64+0x40] ;  /* 0x0c0000400a007fae */ /* 0x0005e2000b901d68 */
[----:B------:R-:W-:-:S03]  /*1da0*/  PLOP3.LUT P1, PT, PT, PT, UP0, 0x80, 0x0 ;  /* 0x000000000000781c */ /* 0x000fc60003f2f008 */
[----:B------:R2:W-:Y:S04]  /*1db0*/  LDGSTS.E.BYPASS.LTC128B.128 [R0+0xe000], [R10.64+0x80] ;  /* 0x0e0000800a007fae */ /* 0x0005e8000b901d68 */
[----:B------:R3:W-:Y:S01]  /*1dc0*/  LDGSTS.E.BYPASS.LTC128B.128 [R0+0xf000], [R4.64] ;  /* 0x0f00000004007fae */ /* 0x0007e2000b901d68 */
[----:B------:R-:W-:-:S03]  /*1dd0*/  UIMAD.WIDE UR38, UR44, UR15, UR26 ;  /* 0x0000000f2c2672a5 */ /* 0x000fc6000f8e021a */
[----:B------:R3:W-:Y:S04]  /*1de0*/  LDGSTS.E.BYPASS.LTC128B.128 [R0+0x11000], [R4.64+0x40] ;  /* 0x1100004004007fae */ /* 0x0007e8000b901d68 */
[----:B------:R3:W-:Y:S04]  /*1df0*/  LDGSTS.E.BYPASS.LTC128B.128 [R0+0x13000], [R4.64+0x80] ;  /* 0x1300008004007fae */ /* 0x0007e8000b901d68 */
[----:B------:R2:W-:Y:S04]  /*1e00*/  LDGSTS.E.BYPASS.LTC128B.128 [R0+0x10000], [R8.64] ;  /* 0x1000000008007fae */ /* 0x0005e8000b901d68 */
[----:B------:R2:W-:Y:S04]  /*1e10*/  LDGSTS.E.BYPASS.LTC128B.128 [R0+0x12000], [R8.64+0x40] ;  /* 0x1200004008007fae */ /* 0x0005e8000b901d68 */
[----:B------:R2:W-:Y:S01]  /*1e20*/  LDGSTS.E.BYPASS.LTC128B.128 [R0+0x14000], [R8.64+0x80] ;  /* 0x1400008008007fae */ /* 0x0005e2000b901d68 */
[----:B------:R-:W-:-:S02]  /*1e30*/  UIADD3 UR43, UR50, UR43, URZ ;  /* 0x0000002b322b7290 */ /* 0x000fc4000fffe03f */
[----:B------:R-:W-:Y:S01]  /*1e40*/  UMOV UR5, UR39 ;  /* 0x0000002700057c82 */ /* 0x000fe20008000000 */
[----:B------:R-:W-:Y:S01]  /*1e50*/  IMAD.U32 R19, RZ, RZ, UR33 ;  /* 0x00000021ff137e24 */ /* 0x000fe2000f8e00ff */
[----:B------:R-:W0:Y:S01]  /*1e60*/  LDGDEPBAR ;  /* 0x00000000000079af */ /* 0x000e220000000000 */
        /* <DEDUP_REMOVED lines=49> */
[----:B---3--:R-:W-:Y:S01]  /*2180*/  IMAD.SHL.U32 R4, R23, 0x4, RZ ;  /* 0x0000000417047824 */ /* 0x008fe200078e00ff */
[----:B--2---:R-:W-:-:S04]  /*2190*/  SHF.R.S32.HI R0, RZ, 0x1f, R23 ;  /* 0x0000001fff007819 */ /* 0x004fc80000011417 */
[----:B------:R-:W-:Y:S02]  /*21a0*/  SHF.L.U64.HI R5, R23, 0x2, R0 ;  /* 0x0000000217057819 */ /* 0x000fe40000010200 */
[----:B------:R-:W-:-:S04]  /*21b0*/  IADD3 R4, P2, R4, UR38, RZ ;  /* 0x0000002604047c10 */ /* 0x000fc8000ff5e0ff */
[----:B------:R-:W-:Y:S01]  /*21c0*/  IADD3.X R5, R5, UR5, RZ, P2, !PT ;  /* 0x0000000505057c10 */ /* 0x000fe200097fe4ff */
[----:B------:R-:W-:Y:S05]  /*21d0*/  @!P1 BRA `(.L_x_497) ;  /* 0x0000410000009947 */ /* 0x000fea0003800000 */
[----:B-1----:R1:W5:Y:S04]  /*21e0*/  LDG.E R237, [R4.64] ;  /* 0x0000002804ed7981 */ /* 0x002368000c1e1900 */
[----:B------:R1:W5:Y:S04]  /*21f0*/  LDG.E R236, [R4.64+0x20] ;  /* 0x0000202804ec7981 */ /* 0x000368000c1e1900 */
[----:B------:R1:W5:Y:S04]  /*2200*/  LDG.E R235, [R4.64+0x80] ;  /* 0x0000802804eb7981 */ /* 0x000368000c1e1900 */
[----:B------:R1:W5:Y:S01]  /*2210*/  LDG.E R234, [R4.64+0xa0] ;  /* 0x0000a02804ea7981 */ /* 0x000362000c1e1900 */
[----:B------:R-:W-:Y:S01]  /*2220*/  UIADD3 UR35, UR35, UR8, URZ ;  /* 0x0000000823237290 */ /* 0x000fe2000fffe03f */
[----:B------:R-:W-:Y:S01]  /*2230*/  IMAD.MOV.U32 R194, RZ, RZ, R3 ;  /* 0x000000ffffc27224 */ /* 0x000fe200078e0003 */
[----:B------:R-:W-:Y:S01]  /*2240*/  UMOV UR39, UR43 ;  /* 0x0000002b00277c82 */ /* 0x000fe20008000000 */
[----:B------:R-:W-:Y:S01]  /*2250*/  IMAD.MOV.U32 R127, RZ, RZ, RZ ;  /* 0x000000ffff7f7224 */ /* 0x000fe200078e00ff */
[----:B------:R-:W-:Y:S01]  /*2260*/  UIADD3 UR35, -UR36, 0x80, UR35 ;  /* 0x0000008024237890 */ /* 0x000fe2000fffe123 */
[----:B-1----:R-:W-:-:S02]  /*2270*/  IADD3 R5, R181, 0x1800, RZ ;  /* 0x00001800b5057810 */ /* 0x002fc40007ffe0ff */
[----:B------:R-:W-:Y:S02]  /*2280*/  IADD3 R4, R183, 0x1800, RZ ;  /* 0x00001800b7047810 */ /* 0x000fe40007ffe0ff */
[----:B------:R-:W-:Y:S02]  /*2290*/  SEL R5, R5, R181, !P0 ;  /* 0x000000b505057207 */ /* 0x000fe40004000000 */
[----:B------:R-:W-:-:S03]  /*22a0*/  SEL R4, R4, R183, !P0 ;  /* 0x000000b704047207 */ /* 0x000fc60004000000 */
[----:B------:R-:W-:Y:S02]  /*22b0*/  IMAD.SHL.U32 R3, R5, 0x2, RZ ;  /* 0x0000000205037824 */ /* 0x000fe400078e00ff */
[----:B------:R-:W-:Y:S02]  /*22c0*/  IMAD.SHL.U32 R174, R4, 0x2, RZ ;  /* 0x0000000204ae7824 */ /* 0x000fe400078e00ff */
[----:B------:R-:W-:Y:S01]  /*22d0*/  IMAD.MOV.U32 R4, RZ, RZ, c[0x0][0x1c0] ;  /* 0x00007000ff047624 */ /* 0x000fe200078e00ff */
[----:B------:R-:W-:Y:S01]  /*22e0*/  SHF.L.U64.HI R248, R23, 0x2, R0 ;  /* 0x0000000217f87819 */ /* 0x000fe20000010200 */
[----:B------:R-:W-:Y:S01]  /*22f0*/  IMAD.SHL.U32 R175, R183, 0x2, RZ ;  /* 0x00000002b7af7824 */ /* 0x000fe200078e00ff */
[----:B------:R-:W-:Y:S01]  /*2300*/  SHF.L.U32 R249, R23, 0x2, RZ ;  /* 0x0000000217f97819 */ /* 0x000fe200000006ff */
[----:B------:R-:W-:Y:S02]  /*2310*/  IMAD R4, R4, c[0x0][0x22c], RZ ;  /* 0x00008b0004047a24 */ /* 0x000fe400078e02ff */
[----:B------:R-:W-:Y:S02]  /*2320*/  IMAD.IADD R176, R175, 0x1, R182 ;  /* 0x00000001afb07824 */ /* 0x000fe400078e02b6 */
[C---:B------:R-:W-:Y:S01]  /*2330*/  IMAD.SHL.U32 R6, R4.reuse, 0x10, RZ ;  /* 0x0000001004067824 */ /* 0x040fe200078e00ff */
[----:B------:R-:W-:-:S04]  /*2340*/  SHF.L.U32 R238, R4, 0x3, RZ ;  /* 0x0000000304ee7819 */ /* 0x000fc800000006ff */
[C---:B------:R-:W-:Y:S02]  /*2350*/  IADD3 R4, R6.reuse, 0x40, RZ ;  /* 0x0000004006047810 */ /* 0x040fe40007ffe0ff */
[----:B------:R-:W-:-:S03]  /*2360*/  IADD3 R5, R6, 0x20, RZ ;  /* 0x0000002006057810 */ /* 0x000fc60007ffe0ff */
[C---:B------:R-:W-:Y:S01]  /*2370*/  IMAD.IADD R250, R238.reuse, 0x1, R4 ;  /* 0x00000001eefa7824 */ /* 0x040fe200078e0204 */
[----:B------:R-:W-:-:S03]  /*2380*/  IADD3 R251, R238, R5, RZ ;  /* 0x00000005eefb7210 */ /* 0x000fc60007ffe0ff */
[C---:B------:R-:W-:Y:S01]  /*2390*/  IMAD.IADD R0, R238.reuse, 0x1, R250 ;  /* 0x00000001ee007824 */ /* 0x040fe200078e02fa */
[----:B------:R-:W-:-:S03]  /*23a0*/  IADD3 R5, R238, R251, RZ ;  /* 0x000000fbee057210 */ /* 0x000fc60007ffe0ff */
[C---:B------:R-:W-:Y:S01]  /*23b0*/  IMAD.IADD R240, R238.reuse, 0x1, R0 ;  /* 0x00000001eef07824 */ /* 0x040fe200078e0200 */
[----:B------:R-:W-:-:S03]  /*23c0*/  IADD3 R242, R238, R5, RZ ;  /* 0x00000005eef27210 */ /* 0x000fc60007ffe0ff */
[C---:B------:R-:W-:Y:S01]  /*23d0*/  IMAD.IADD R239, R238.reuse, 0x1, R240 ;  /* 0x00000001eeef7824 */ /* 0x040fe200078e02f0 */
[----:B------:R-:W-:-:S03]  /*23e0*/  IADD3 R241, R238, R242, RZ ;  /* 0x000000f2eef17210 */ /* 0x000fc60007ffe0ff */
[C---:B------:R-:W-:Y:S01]  /*23f0*/  IMAD.IADD R243, R238.reuse, 0x1, R239 ;  /* 0x00000001eef37824 */ /* 0x040fe200078e02ef */
[----:B------:R-:W-:Y:S02]  /*2400*/  IADD3 R244, R238, R241, RZ ;  /* 0x000000f1eef47210 */ /* 0x000fe40007ffe0ff */
.L_x_500:
[----:B------:R-:W0:Y:S01]  /*2410*/  LDGDEPBAR ;  /* 0x00000000000079af */ /* 0x000e220000000000 */
[----:B------:R-:W-:Y:S01]  /*2420*/  IADD3 R0, R182, R174, RZ ;  /* 0x000000aeb6007210 */ /* 0x000fe20007ffe0ff */
[----:B------:R-:W-:Y:S01]  /*2430*/  USHF.L.U32 UR7, UR6, 0x6, URZ ;  /* 0x0000000606077899 */ /* 0x000fe2000800063f */
[----:B-----5:R-:W-:Y:S01]  /*2440*/  FSETP.NEU.FTZ.AND P1, PT, R237, -INF , PT ;  /* 0xff800000ed00780b */ /* 0x020fe20003f3d000 */
[----:B------:R-:W-:Y:S02]  /*2450*/  UISETP.GT.AND UP3, UPT, UR6, UR4, UPT ;  /* 0x000000040600728c */ /* 0x000fe4000bf64270 */
[----:B------:R-:W-:Y:S02]  /*2460*/  UISETP.GE.AND UP0, UPT, UR7, UR35, UPT ;  /* 0x000000230700728c */ /* 0x000fe4000bf06270 */
[----:B------:R-:W2:Y:S04]  /*2470*/  LDL R196, [R1+0x4] ;  /* 0x0000040001c47983 */ /* 0x000ea80000100800 */
[----:B------:R-:W3:Y:S01]  /*2480*/  LDL R195, [R1+0x8] ;  /* 0x0000080001c37983 */ /* 0x000ee20000100800 */
        /* <DEDUP_REMOVED lines=91> */
[----:B------:R-:W-:Y:S09]  /*2a40*/  FMUL.FTZ R16, R16, c[0x0][0x2ec] ;  /* 0x0000bb0010107a20 */ /* 0x000ff20000410000 */
[----:B------:R1:W-:Y:S01]  /*2a50*/  MUFU.TANH R217, R11 ;  /* 0x0000000b00d97308 */ /* 0x0003e20000002400 */
[----:B---3--:R-:W-:Y:S04]  /*2a60*/  MOV R8, UR7 ;  /* 0x0000000700087c02 */ /* 0x008fe80008000f00 */
[----:B------:R-:W-:Y:S05]  /*2a70*/  @!P0 IADD3 R8, R8, UR36, R196 ;  /* 0x0000002408088c10 */ /* 0x000fea000fffe0c4 */
[----:B------:R3:W2:Y:S10]  /*2a80*/  MUFU.TANH R197, R7 ;  /* 0x0000000700c57308 */ /* 0x0006b40000002400 */
[----:B------:R2:W-:Y:S01]  /*2a90*/  MUFU.TANH R210, R9 ;  /* 0x0000000900d27308 */ /* 0x0005e20000002400 */
[----:B-1----:R-:W-:Y:S05]  /*2aa0*/  FMUL.FTZ R11, R237, 1.4426950216293334961 ;  /* 0x3fb8aa3bed0b7820 */ /* 0x002fea0000410000 */
[----:B------:R-:W-:Y:S04]  /*2ab0*/  FSEL R11, R11, RZ, P1 ;  /* 0x000000ff0b0b7208 */ /* 0x000fe80000800000 */
[----:B------:R1:W-:Y:S01]  /*2ac0*/  MUFU.TANH R206, R13 ;  /* 0x0000000d00ce7308 */ /* 0x0003e20000002400 */
[----:B---3--:R-:W3:Y:S09]  /*2ad0*/  LDSM.16.M88.4 R4, [R172+0xd400] ;  /* 0x00d40000ac04783b */ /* 0x008ef20000000200 */
[----:B------:R4:W3:Y:S01]  /*2ae0*/  MUFU.TANH R215, R14 ;  /* 0x0000000e00d77308 */ /* 0x0008e20000002400 */
[----:B--2---:R-:W-:Y:S09]  /*2af0*/  MOV R9, R148 ;  /* 0x0000009400097202 */ /* 0x004ff20000000f00 */
[----:B------:R-:W-:Y:S01]  /*2b00*/  MUFU.TANH R168, R18 ;  /* 0x0000001200a87308 */ /* 0x000fe20000002400 */
[----:B-1----:R-:W-:Y:S04]  /*2b10*/  @!P0 IMNMX R13, R8, UR36, PT ;  /* 0x00000024080d8c17 */ /* 0x002fe8000b800200 */
[-C--:B------:R-:W-:Y:S05]  /*2b20*/  @!P0 ISETP.GE.AND P2, PT, R0, R13.reuse, PT ;  /* 0x0000000d0000820c */ /* 0x080fea0003f46270 */
[----:B------:R1:W-:Y:S01]  /*2b30*/  MUFU.TANH R218, R10 ;  /* 0x0000000a00da7308 */ /* 0x0003e20000002400 */
[----:B------:R-:W-:Y:S02]  /*2b40*/  @!P0 FSEL R9, R148, -INF , !P2 ;  /* 0xff80000094098808 */ /* 0x000fe40005000000 */
[----:B----4-:R-:W-:Y:S04]  /*2b50*/  @!P0 IADD3 R14, R0, 0x1, RZ ;  /* 0x00000001000e8810 */ /* 0x010fe80007ffe0ff */
[----:B------:R-:W-:Y:S03]  /*2b60*/  @!P0 ISETP.GE.AND P1, PT, R14, R13, PT ;  /* 0x0000000d0e00820c */ /* 0x000fe60003f26270 */
[----:B------:R-:W-:Y:S01]  /*2b70*/  MUFU.TANH R166, R19 ;  /* 0x0000001300a67308 */ /* 0x000fe20000002400 */
[-C--:B---3--:R-:W-:Y:S09]  /*2b80*/  HMMA.16816.F32 R20, R156, R4.reuse, R20 ;  /* 0x000000049c14723c */ /* 0x088ff20000001814 */
[----:B------:R2:W3:Y:S01]  /*2b90*/  MUFU.TANH R207, R12 ;  /* 0x0000000c00cf7308 */ /* 0x0004e20000002400 */
        /* <DEDUP_REMOVED lines=14> */
[C---:B--2---:R-:W-:Y:S01]  /*2c80*/  @!P0 IADD3 R12, R8.reuse, 0x8, RZ ;  /* 0x00000008080c8810 */ /* 0x044fe20007ffe0ff */
        /* <DEDUP_REMOVED lines=35> */
[----:B--2---:R-:W-:Y:S05]  /*2ec0*/  FMUL.FTZ R5, R235, 1.4426950216293334961 ;  /* 0x3fb8aa3beb057820 */ /* 0x004fea0000410000 */
        /* <DEDUP_REMOVED lines=13> */
[--C-:B--2---:R-:W-:Y:S01]  /*2fa0*/  FFMA.FTZ R17, R4, c[0x0][0x23c], -R5.reuse ;  /* 0x00008f0004117a23 */ /* 0x104fe20000010805 */
[----:B------:R2:W-:Y:S01]  /*2fb0*/  MUFU.EX2 R229, R15 ;  /* 0x0000000f00e57308 */ /* 0x0005e20000000800 */
[----:B------:R-:W-:Y:S02]  /*2fc0*/  FSEL R4, R16, RZ, P1 ;  /* 0x000000ff10047208 */ /* 0x000fe40000800000 */
[----:B------:R-:W-:Y:S02]  /*2fd0*/  @!P0 ISETP.GE.AND P1, PT, R14, R8, PT ;  /* 0x000000080e00820c */ /* 0x000fe40003f26270 */
[----:B------:R-:W-:Y:S02]  /*2fe0*/  MOV R14, R217 ;  /* 0x000000d9000e7202 */ /* 0x000fe40000000f00 */
[----:B------:R-:W-:Y:S02]  /*2ff0*/  @!P0 FSEL R14, R217, -INF , !P1 ;  /* 0xff800000d90e8808 */ /* 0x000fe40004800000 */
[----:B---3--:R-:W-:Y:S01]  /*3000*/  MOV R16, R207 ;  /* 0x000000cf00107202 */ /* 0x008fe20000000f00 */
[----:B------:R-:W-:Y:S02]  /*3010*/  MUFU.EX2 R228, R17 ;  /* 0x0000001100e47308 */ /* 0x000fe40000000800 */
[--C-:B------:R-:W-:Y:S08]  /*3020*/  FFMA.FTZ R14, R14, c[0x0][0x23c], -R4.reuse ;  /* 0x00008f000e0e7a23 */ /* 0x100ff00000010804 */
[----:B------:R3:W-:Y:S01]  /*3030*/  MUFU.EX2 R232, R14 ;  /* 0x0000000e00e87308 */ /* 0x0007e20000000800 */
[----:B--2---:R-:W-:Y:S02]  /*3040*/  MOV R15, R218 ;  /* 0x000000da000f7202 */ /* 0x004fe40000000f00 */
[----:B------:R-:W-:Y:S07]  /*3050*/  @!P0 FSEL R15, R218, -INF , !P2 ;  /* 0xff800000da0f8808 */ /* 0x000fee0005000000 */
[----:B------:R-:W2:Y:S01]  /*3060*/  MUFU.TANH R167, R23 ;  /* 0x0000001700a77308 */ /* 0x000ea20000002400 */
[--C-:B------:R-:W-:Y:S09]  /*3070*/  FFMA.FTZ R15, R15, c[0x0][0x23c], -R4.reuse ;  /* 0x00008f000f0f7a23 */ /* 0x100ff20000010804 */
[----:B------:R1:W-:Y:S01]  /*3080*/  MUFU.EX2 R233, R15 ;  /* 0x0000000f00e97308 */ /* 0x0003e20000000800 */
[C---:B---3--:R-:W-:Y:S09]  /*3090*/  @!P0 IADD3 R14, R0.reuse, 0x9, RZ ;  /* 0x00000009000e8810 */ /* 0x048ff20007ffe0ff */
[----:B------:R-:W3:Y:S10]  /*30a0*/  MUFU.TANH R196, R24 ;  /* 0x0000001800c47308 */ /* 0x000ef40000002400 */
[----:B------:R-:W2:Y:S01]  /*30b0*/  MUFU.TANH R195, R25 ;  /* 0x0000001900c37308 */ /* 0x000ea20000002400 */
[----:B-1----:R-:W-:Y:S04]  /*30c0*/  @!P0 IADD3 R15, R0, 0x8, RZ ;  /* 0x00000008000f8810 */ /* 0x002fe80007ffe0ff */
[-C--:B------:R-:W-:Y:S05]  /*30d0*/  @!P0 ISETP.GE.AND P1, PT, R15, R9.reuse, PT ;  /* 0x000000090f00820c */ /* 0x080fea0003f26270 */
[----:B------:R-:W1:Y:S01]  /*30e0*/  MUFU.TANH R209, R26 ;  /* 0x0000001a00d17308 */ /* 0x000e620000002400 */
[----:B------:R-:W-:Y:S02]  /*30f0*/  @!P0 FSEL R16, R207, -INF , !P1 ;  /* 0xff800000cf108808 */ /* 0x000fe40004800000 */
[----:B------:R-:W-:Y:S03]  /*3100*/  @!P0 ISETP.GE.AND P1, PT, R14, R9, PT ;  /* 0x000000090e00820c */ /* 0x000fe60003f26270 */
[--C-:B------:R-:W-:Y:S01]  /*3110*/  FFMA.FTZ R17, R16, c[0x0][0x23c], -R5.reuse ;  /* 0x00008f0010117a23 */ /* 0x100fe20000010805 */
[----:B------:R-:W-:Y:S02]  /*3120*/  MOV R16, R206 ;  /* 0x000000ce00107202 */ /* 0x000fe40000000f00 */
[----:B------:R-:W-:Y:S01]  /*3130*/  @!P0 FSEL R16, R206, -INF , !P1 ;  /* 0xff800000ce108808 */ /* 0x000fe20004800000 */
[----:B------:R-:W1:Y:S01]  /*3140*/  MUFU.TANH R208, R27 ;  /* 0x0000001b00d07308 */ /* 0x000e620000002400 */
[-C--:B------:R-:W-:Y:S03]  /*3150*/  @!P0 ISETP.GE.AND P1, PT, R15, R8.reuse, PT ;  /* 0x000000080f00820c */ /* 0x080fe60003f26270 */
        /* <DEDUP_REMOVED lines=17> */
[-C--:B------:R-:W-:Y:S05]  /*3270*/  @!P0 ISETP.GE.AND P1, PT, R14, R13.reuse, PT ;  /* 0x0000000d0e00820c */ /* 0x080fea0003f26270 */
[----:B------:R-:W1:Y:S01]  /*3280*/  MUFU.TANH R149, R33 ;  /* 0x0000002100957308 */ /* 0x000e620000002400 */
[--C-:B------:R-:W-:Y:S01]  /*3290*/  FFMA.FTZ R7, R6, c[0x0][0x23c], -R11.reuse ;  /* 0x00008f0006077a23 */ /* 0x100fe2000001080b */
[----:B------:R-:W-:Y:S02]  /*32a0*/  MOV R6, R154 ;  /* 0x0000009a00067202 */ /* 0x000fe40000000f00 */
[----:B------:R-:W-:Y:S02]  /*32b0*/  @!P0 FSEL R6, R154, -INF , !P1 ;  /* 0xff8000009a068808 */ /* 0x000fe40004800000 */
[----:B------:R-:W-:Y:S04]  /*32c0*/  @!P0 ISETP.GE.AND P1, PT, R15, R12, PT ;  /* 0x0000000c0f00820c */ /* 0x000fe80003f26270 */
        /* <DEDUP_REMOVED lines=105> */
[----:B------:R3:W-:Y:S04]  /*3960*/  MUFU.EX2 R220, R4 ;  /* 0x0000000400dc7308 */ /* 0x0007e80000000800 */
        /* <DEDUP_REMOVED lines=102> */
[----:B------:R-:W2:Y:S03]  /*3fd0*/  LDG.E R5, [R146.64+0x20] ;  /* 0x0000202892057981 */ /* 0x000ea6000c1e1900 */
[----:B------:R-:W-:Y:S01]  /*3fe0*/  FMUL.FTZ R4, R201, R4 ;  /* 0x00000004c9047220 */ /* 0x000fe20000410000 */
[----:B------:R-:W-:Y:S03]  /*3ff0*/  MOV R201, c[0x0][0x1c0] ;  /* 0x0000700000c97a02 */ /* 0x000fe60000000f00 */
[----:B------:R-:W-:Y:S02]  /*4000*/  FMUL.FTZ R148, R4, R0 ;  /* 0x0000000004947220 */ /* 0x000fe40000410000 */
[----:B------:R-:W-:Y:S01]  /*4010*/  IMAD R201, R201, c[0x0][0x22c], RZ ;  /* 0x00008b00c9c97a24 */ /* 0x000fe200078e02ff */
[----:B------:R-:W3:Y:S04]  /*4020*/  LDG.E R4, [R146.64+0x80] ;  /* 0x0000802892047981 */ /* 0x000ee8000c1e1900 */
[----:B------:R-:W4:Y:S01]  /*4030*/  LDG.E R0, [R146.64+0xa0] ;  /* 0x0000a02892007981 */ /* 0x000f22000c1e1900 */
[C---:B------:R-:W-:Y:S01]  /*4040*/  FADD.FTZ R16, -R144.reuse, R16 ;  /* 0x0000001090107221 */ /* 0x040fe20000010100 */
[----:B------:R-:W-:Y:S01]  /*4050*/  LEA R201, -R201, RZ, 0x6 ;  /* 0x000000ffc9c97211 */ /* 0x000fe200078e31ff */
[----:B------:R-:W-:Y:S03]  /*4060*/  FADD.FTZ R17, -R144, R17 ;  /* 0x0000001190117221 */ /* 0x000fe60000010100 */
[C---:B------:R-:W-:Y:S04]  /*4070*/  LEA R184, P0, R201.reuse, R184, 0x2 ;  /* 0x000000b8c9b87211 */ /* 0x040fe800078010ff */
[----:B------:R-:W-:Y:S02]  /*4080*/  LEA.HI.X.SX32 R185, R201, R185, 0x2, P0 ;  /* 0x000000b9c9b97211 */ /* 0x000fe400000f16ff */
[----:B------:R-:W-:Y:S01]  /*4090*/  PLOP3.LUT P0, PT, PT, PT, UP3, 0x80, 0x0 ;  /* 0x000000000000781c */ /* 0x000fe20003f0f038 */
[-C--:B-1----:R-:W-:Y:S08]  /*40a0*/  HMMA.16816.F32 R20, R140, R132.reuse, R20 ;  /* 0x000000848c14723c */ /* 0x082ff00000001814 */
[C---:B------:R-:W-:Y:S07]  /*40b0*/  HMMA.16816.F32 R24, R136.reuse, R132, R24 ;  /* 0x000000848818723c */ /* 0x040fee0000001818 */
[----:B------:R-:W-:Y:S01]  /*40c0*/  FFMA.FTZ R132, -R164, R164, 1 ;  /* 0x3f800000a4847423 */ /* 0x000fe200000101a4 */
[-C--:B------:R-:W-:Y:S04]  /*40d0*/  HMMA.16816.F32 R28, R136, R134.reuse, R28 ;  /* 0x00000086881c723c */ /* 0x080fe8000000181c */
[----:B------:R-:W-:Y:S02]  /*40e0*/  FMUL.FTZ R132, R132, c[0x0][0x2ec] ;  /* 0x0000bb0084847a20 */ /* 0x000fe40000410000 */
[----:B------:R-:W-:Y:S02]  /*40f0*/  FMUL.FTZ R133, R159, R16 ;  /* 0x000000109f857220 */ /* 0x000fe40000410000 */
[----:B------:R-:W-:Y:S01]  /*4100*/  FMUL.FTZ R145, R145, R132 ;  /* 0x0000008491917220 */ /* 0x000fe20000410000 */
[----:B------:R-:W-:Y:S04]  /*4110*/  HMMA.16816.F32 R32, R140, R134, R32 ;  /* 0x000000868c20723c */ /* 0x000fe80000001820 */
[----:B------:R-:W-:Y:S02]  /*4120*/  FMUL.FTZ R132, R158, R17 ;  /* 0x000000119e847220 */ /* 0x000fe40000410000 */
[----:B------:R-:W-:Y:S02]  /*4130*/  FFMA.FTZ R17, -R162, R162, 1 ;  /* 0x3f800000a2117423 */ /* 0x000fe400000101a2 */
[----:B------:R-:W-:Y:S04]  /*4140*/  FFMA.FTZ R16, -R154, R154, 1 ;  /* 0x3f8000009a107423 */ /* 0x000fe8000001019a */
[----:B------:R-:W-:Y:S02]  /*4150*/  FADD.FTZ R20, -R144, R20 ;  /* 0x0000001490147221 */ /* 0x000fe40000010100 */
[----:B------:R-:W-:Y:S02]  /*4160*/  FMUL.FTZ R17, R17, c[0x0][0x2ec] ;  /* 0x0000bb0011117a20 */ /* 0x000fe40000410000 */
[----:B------:R-:W-:Y:S02]  /*4170*/  FMUL.FTZ R16, R16, c[0x0][0x2ec] ;  /* 0x0000bb0010107a20 */ /* 0x000fe40000410000 */
[----:B------:R-:W-:Y:S02]  /*4180*/  FMUL.FTZ R135, R157, R20 ;  /* 0x000000149d877220 */ /* 0x000fe40000410000 */
[----:B------:R-:W-:Y:S02]  /*4190*/  FMUL.FTZ R141, R133, R17 ;  /* 0x00000011858d7220 */ /* 0x000fe40000410000 */
[----:B------:R-:W-:Y:S02]  /*41a0*/  FMUL.FTZ R140, R132, R16 ;  /* 0x00000010848c7220 */ /* 0x000fe40000410000 */
[C---:B------:R-:W-:Y:S02]  /*41b0*/  FADD.FTZ R20, -R144.reuse, R32 ;  /* 0x0000002090147221 */ /* 0x040fe40000010100 */
[----:B------:R-:W-:Y:S02]  /*41c0*/  FADD.FTZ R32, -R144, R33 ;  /* 0x0000002190207221 */ /* 0x000fe40000010100 */
[----:B------:R-:W-:Y:S02]  /*41d0*/  FFMA.FTZ R17, -R150, R150, 1 ;  /* 0x3f80000096117423 */ /* 0x000fe40000010196 */
[----:B------:R-:W-:Y:S02]  /*41e0*/  FFMA.FTZ R16, -R149, R149, 1 ;  /* 0x3f80000095107423 */ /* 0x000fe40000010195 */
[----:B------:R-:W-:Y:S02]  /*41f0*/  FADD.FTZ R21, -R144, R21 ;  /* 0x0000001590157221 */ /* 0x000fe40000010100 */
[----:B------:R-:W-:Y:S02]  /*4200*/  FMUL.FTZ R33, R155, R20 ;  /* 0x000000149b217220 */ /* 0x000fe40000410000 */
[----:B------:R-:W-:Y:S02]  /*4210*/  FMUL.FTZ R32, R153, R32 ;  /* 0x0000002099207220 */ /* 0x000fe40000410000 */
[----:B------:R-:W-:Y:S02]  /*4220*/  FMUL.FTZ R17, R17, c[0x0][0x2ec] ;  /* 0x0000bb0011117a20 */ /* 0x000fe40000410000 */
[----:B------:R-:W-:Y:S02]  /*4230*/  FMUL.FTZ R16, R16, c[0x0][0x2ec] ;  /* 0x0000bb0010107a20 */ /* 0x000fe40000410000 */
        /* <DEDUP_REMOVED lines=9> */
[----:B------:R-:W-:Y:S04]  /*42d0*/  FFMA.FTZ R21, -R206, R206, 1 ;  /* 0x3f800000ce157423 */ /* 0x000fe800000101ce */
[----:B------:R-:W-:Y:S02]  /*42e0*/  FMUL.FTZ R21, R21, c[0x0][0x2ec] ;  /* 0x0000bb0015157a20 */ /* 0x000fe40000410000 */
[C---:B--2---:R-:W-:Y:S02]  /*42f0*/  FADD.FTZ R17, -R5.reuse, R6 ;  /* 0x0000000605117221 */ /* 0x044fe40000010100 */
        /* <DEDUP_REMOVED lines=15> */
[----:B------:R-:W-:Y:S02]  /*43f0*/  FMUL.FTZ R7, R7, c[0x0][0x2ec] ;  /* 0x0000bb0007077a20 */ /* 0x000fe40000410000 */
[----:B------:R-:W-:Y:S02]  /*4400*/  FMUL.FTZ R6, R6, c[0x0][0x2ec] ;  /* 0x0000bb0006067a20 */ /* 0x000fe40000410000 */
[C---:B------:R-:W-:Y:S02]  /*4410*/  FADD.FTZ R20, -R5.reuse, R22 ;  /* 0x0000001605147221 */ /* 0x040fe40000010100 */
[C---:B------:R-:W-:Y:S02]  /*4420*/  FADD.FTZ R19, -R5.reuse, R23 ;  /* 0x0000001705137221 */ /* 0x040fe40000010100 */
[C---:B------:R-:W-:Y:S02]  /*4430*/  FADD.FTZ R18, -R5.reuse, R34 ;  /* 0x0000002205127221 */ /* 0x040fe40000010100 */
[----:B------:R-:W-:Y:S02]  /*4440*/  FADD.FTZ R35, -R5, R35 ;  /* 0x0000002305237221 */ /* 0x000fe40000010100 */
[----:B------:R-:W-:Y:S02]  /*4450*/  FMUL.FTZ R133, R17, R7 ;  /* 0x0000000711857220 */ /* 0x000fe40000410000 */
[----:B------:R-:W-:Y:S02]  /*4460*/  FMUL.FTZ R132, R16, R6 ;  /* 0x0000000610847220 */ /* 0x000fe40000410000 */
[----:B------:R-:W-:Y:S02]  /*4470*/  FFMA.FTZ R7, -R167, R167, 1 ;  /* 0x3f800000a7077423 */ /* 0x000fe400000101a7 */
[----:B------:R-:W-:Y:S02]  /*4480*/  FFMA.FTZ R6, -R152, R152, 1 ;  /* 0x3f80000098067423 */ /* 0x000fe40000010198 */
[----:B------:R-:W-:Y:S02]  /*4490*/  FFMA.FTZ R5, -R151, R151, 1 ;  /* 0x3f80000097057423 */ /* 0x000fe40000010197 */
        /* <DEDUP_REMOVED lines=9> */
[C---:B---3--:R-:W-:Y:S02]  /*4530*/  FADD.FTZ R5, -R4.reuse, R8 ;  /* 0x0000000804057221 */ /* 0x048fe40000010100 */
[C---:B------:R-:W-:Y:S02]  /*4540*/  FADD.FTZ R6, -R4.reuse, R9 ;  /* 0x0000000904067221 */ /* 0x040fe40000010100 */
[----:B------:R-:W-:Y:S02]  /*4550*/  FADD.FTZ R9, -R4, R12 ;  /* 0x0000000c04097221 */ /* 0x000fe40000010100 */
        /* <DEDUP_REMOVED lines=9> */
[C---:B------:R-:W-:Y:S02]  /*45f0*/  FADD.FTZ R24, -R4.reuse, R24 ;  /* 0x0000001804187221 */ /* 0x040fe40000010100 */
        /* <DEDUP_REMOVED lines=8> */
[----:B------:R-:W-:Y:S02]  /*4680*/  FFMA.FTZ R24, -R196, R196, 1 ;  /* 0x3f800000c4187423 */ /* 0x000fe400000101c4 */
[----:B------:R-:W-:Y:S02]  /*4690*/  FFMA.FTZ R23, -R195, R195, 1 ;  /* 0x3f800000c3177423 */ /* 0x000fe400000101c3 */
[----:B------:R-:W-:Y:S02]  /*46a0*/  FFMA.FTZ R28, -R165, R165, 1 ;  /* 0x3f800000a51c7423 */ /* 0x000fe400000101a5 */
[----:B------:R-:W-:Y:S02]  /*46b0*/  FMUL.FTZ R5, R216, R5 ;  /* 0x00000005d8057220 */ /* 0x000fe40000410000 */
[----:B------:R-:W-:Y:S02]  /*46c0*/  FMUL.FTZ R6, R213, R6 ;  /* 0x00000006d5067220 */ /* 0x000fe40000410000 */
[----:B------:R-:W-:Y:S02]  /*46d0*/  FMUL.FTZ R24, R24, c[0x0][0x2ec] ;  /* 0x0000bb0018187a20 */ /* 0x000fe40000410000 */
[----:B------:R-:W-:Y:S02]  /*46e0*/  FMUL.FTZ R23, R23, c[0x0][0x2ec] ;  /* 0x0000bb0017177a20 */ /* 0x000fe40000410000 */
[----:B------:R-:W-:Y:S02]  /*46f0*/  FMUL.FTZ R28, R28, c[0x0][0x2ec] ;  /* 0x0000bb001c1c7a20 */ /* 0x000fe40000410000 */
[----:B------:R-:W-:Y:S02]  /*4700*/  FFMA.FTZ R16, -R169, R169, 1 ;  /* 0x3f800000a9107423 */ /* 0x000fe400000101a9 */
[----:B------:R-:W-:Y:S02]  /*4710*/  FFMA.FTZ R25, -R163, R163, 1 ;  /* 0x3f800000a3197423 */ /* 0x000fe400000101a3 */
[----:B------:R-:W-:Y:S02]  /*4720*/  FMUL.FTZ R24, R4, R24 ;  /* 0x0000001804187220 */ /* 0x000fe40000410000 */
[----:B------:R-:W-:Y:S02]  /*4730*/  FMUL.FTZ R23, R5, R23 ;  /* 0x0000001705177220 */ /* 0x000fe40000410000 */
[----:B------:R-:W-:Y:S02]  /*4740*/  FMUL.FTZ R28, R6, R28 ;  /* 0x0000001c061c7220 */ /* 0x000fe40000410000 */
[C---:B----4-:R-:W-:Y:S02]  /*4750*/  FADD.FTZ R4, -R0.reuse, R10 ;  /* 0x0000000a00047221 */ /* 0x050fe40000010100 */
[C---:B------:R-:W-:Y:S02]  /*4760*/  FADD.FTZ R10, -R0.reuse, R11 ;  /* 0x0000000b000a7221 */ /* 0x040fe40000010100 */
[----:B------:R-:W-:Y:S02]  /*4770*/  FADD.FTZ R11, -R0, R14 ;  /* 0x0000000e000b7221 */ /* 0x000fe40000010100 */
[----:B------:R-:W-:Y:S02]  /*4780*/  FFMA.FTZ R5, -R218, R218, 1 ;  /* 0x3f800000da057423 */ /* 0x000fe400000101da */
[----:B------:R-:W-:Y:S02]  /*4790*/  FFMA.FTZ R13, -R217, R217, 1 ;  /* 0x3f800000d90d7423 */ /* 0x000fe400000101d9 */
[----:B------:R-:W-:Y:S02]  /*47a0*/  FFMA.FTZ R6, -R215, R215, 1 ;  /* 0x3f800000d7067423 */ /* 0x000fe400000101d7 */
[----:B------:R-:W-:Y:S02]  /*47b0*/  FMUL.FTZ R20, R203, R20 ;  /* 0x00000014cb147220 */ /* 0x000fe40000410000 */
[----:B------:R-:W-:Y:S02]  /*47c0*/  FMUL.FTZ R16, R16, c[0x0][0x2ec] ;  /* 0x0000bb0010107a20 */ /* 0x000fe40000410000 */
[----:B------:R-:W-:Y:S02]  /*47d0*/  FMUL.FTZ R12, R221, R12 ;  /* 0x0000000cdd0c7220 */ /* 0x000fe40000410000 */
        /* <DEDUP_REMOVED lines=23> */
[----:B------:R-:W-:Y:S02]  /*4950*/  FFMA.FTZ R19, -R199, R199, 1 ;  /* 0x3f800000c7137423 */ /* 0x000fe400000101c7 */
        /* <DEDUP_REMOVED lines=34> */
.L_x_498:
        /* <DEDUP_REMOVED lines=118> */
.L_x_499:
        /* <DEDUP_REMOVED lines=9> */
[----:B------:R-:W-:Y:S01]  /*5370*/  IMAD R157, R157, 0x18, RZ ;  /* 0x000000189d9d7824 */ /* 0x000fe200078e02ff */
[----:B------:R-:W-:Y:S01]  /*5380*/  UISETP.GT.AND UP2, UPT, UR6, UR4, UPT ;  /* 0x000000040600728c */ /* 0x000fe2000bf44270 */
[----:B------:R-:W-:Y:S01]  /*5390*/  IMAD.SHL.U32 R158, R158, 0x20, RZ ;  /* 0x000000209e9e7824 */ /* 0x000fe200078e00ff */
[----:B------:R-:W3:Y:S01]  /*53a0*/  LDSM.16.MT88.4 R28, [R0+0xd000] ;  /* 0x00d00000001c783b */ /* 0x000ee20000004200 */
[----:B------:R-:W-:Y:S01]  /*53b0*/  IMAD.MOV.U32 R160, RZ, RZ, c[0x0][0x1c0] ;  /* 0x00007000ffa07624 */ /* 0x000fe200078e00ff */
[----:B------:R-:W-:Y:S01]  /*53c0*/  UIADD3 UR6, UR6, -0x1, URZ ;  /* 0xffffffff06067890 */ /* 0x000fe2000fffe03f */
[----:B------:R-:W-:Y:S01]  /*53d0*/  IMAD.MOV.U32 R159, RZ, RZ, c[0x0][0x1c0] ;  /* 0x00007000ff9f7624 */ /* 0x000fe200078e00ff */
[----:B------:R-:W4:Y:S01]  /*53e0*/  LDL R156, [R1] ;  /* 0x00000000019c7983 */ /* 0x000f220000100800 */
[----:B------:R-:W-:Y:S02]  /*53f0*/  IMAD R160, R160, c[0x0][0x22c], RZ ;  /* 0x00008b00a0a07a24 */ /* 0x000fe400078e02ff */
[----:B------:R-:W-:Y:S01]  /*5400*/  IMAD R159, R159, c[0x0][0x22c], RZ ;  /* 0x00008b009f9f7a24 */ /* 0x000fe200078e02ff */
[----:B------:R-:W-:Y:S01]  /*5410*/  LDSM.16.M88.4 R32, [R178] ;  /* 0x00000000b220783b */ /* 0x000fe20000000200 */
[----:B------:R-:W-:Y:S02]  /*5420*/  IMAD R160, R160, 0x28, RZ ;  /* 0x00000028a0a07824 */ /* 0x000fe400078e02ff */
[----:B------:R-:W-:Y:S01]  /*5430*/  IMAD R159, R159, 0x30, RZ ;  /* 0x000000309f9f7824 */ /* 0x000fe200078e02ff */
[----:B------:R-:W1:Y:S04]  /*5440*/  LDSM.16.MT88.4 R132, [R0+0x9400] ;  /* 0x009400000084783b */ /* 0x000e680000004200 */
[----:B------:R-:W1:Y:S04]  /*5450*/  LDSM.16.MT88.4 R136, [R0+0xb400] ;  /* 0x00b400000088783b */ /* 0x000e680000004200 */
[----:B------:R-:W1:Y:S04]  /*5460*/  LDSM.16.MT88.4 R140, [R0+0xd400] ;  /* 0x00d40000008c783b */ /* 0x000e680000004200 */
[----:B------:R-:W-:Y:S04]  /*5470*/  LDSM.16.M88.4 R144, [R180] ;  /* 0x00000000b490783b */ /* 0x000fe80000000200 */
[----:B------:R-:W1:Y:S02]  /*5480*/  LDSM.16.MT88.4 R148, [R0+0x9800] ;  /* 0x009800000094783b */ /* 0x000e640000004200 */
[C---:B-12---:R-:W-:Y:S02]  /*5490*/  HMMA.16816.F32 R4, R24.reuse, R8, RZ ;  /* 0x000000081804723c */ /* 0x046fe400000018ff */
[----:B------:R-:W-:Y:S06]  /*54a0*/  LDSM.16.MT88.4 R152, [R0+0x9c00] ;  /* 0x009c00000098783b */ /* 0x000fec0000004200 */
[C---:B------:R-:W-:Y:S08]  /*54b0*/  HMMA.16816.F32 R8, R24.reuse, R10, RZ ;  /* 0x0000000a1808723c */ /* 0x040ff000000018ff */
[C---:B---3--:R-:W-:Y:S08]  /*54c0*/  HMMA.16816.F32 R12, R24.reuse, R16, RZ ;  /* 0x00000010180c723c */ /* 0x048ff000000018ff */
[C---:B------:R-:W-:Y:S08]  /*54d0*/  HMMA.16816.F32 R16, R24.reuse, R18, RZ ;  /* 0x000000121810723c */ /* 0x040ff000000018ff */
[C---:B------:R-:W-:Y:S08]  /*54e0*/  HMMA.16816.F32 R20, R24.reuse, R28, RZ ;  /* 0x0000001c1814723c */ /* 0x040ff000000018ff */
[----:B------:R-:W-:Y:S01]  /*54f0*/  HMMA.16816.F32 R24, R24, R30, RZ ;  /* 0x0000001e1818723c */ /* 0x000fe200000018ff */
[----:B------:R-:W1:Y:S07]  /*5500*/  LDSM.16.MT88.4 R28, [R0+0xb800] ;  /* 0x00b80000001c783b */ /* 0x000e6e0000004200 */
[C---:B------:R-:W-:Y:S08]  /*5510*/  HMMA.16816.F32 R4, R32.reuse, R132, R4 ;  /* 0x000000842004723c */ /* 0x040ff00000001804 */
[C---:B------:R-:W-:Y:S01]  /*5520*/  HMMA.16816.F32 R8, R32.reuse, R134, R8 ;  /* 0x000000862008723c */ /* 0x040fe20000001808 */
[----:B------:R-:W2:Y:S07]  /*5530*/  LDSM.16.MT88.4 R132, [R0+0xd800] ;  /* 0x00d800000084783b */ /* 0x000eae0000004200 */
[C---:B------:R-:W-:Y:S08]  /*5540*/  HMMA.16816.F32 R12, R32.reuse, R136, R12 ;  /* 0x00000088200c723c */ /* 0x040ff0000000180c */
[C---:B------:R-:W-:Y:S01]  /*5550*/  HMMA.16816.F32 R16, R32.reuse, R138, R16 ;  /* 0x0000008a2010723c */ /* 0x040fe20000001810 */
[----:B------:R-:W3:Y:S07]  /*5560*/  LDSM.16.M88.4 R136, [R179] ;  /* 0x00000000b388783b */ /* 0x000eee0000000200 */
[C---:B------:R-:W-:Y:S08]  /*5570*/  HMMA.16816.F32 R20, R32.reuse, R140, R20 ;  /* 0x0000008c2014723c */ /* 0x040ff00000001814 */
[----:B------:R-:W-:Y:S01]  /*5580*/  HMMA.16816.F32 R24, R32, R142, R24 ;  /* 0x0000008e2018723c */ /* 0x000fe20000001818 */
[----:B------:R-:W3:Y:S04]  /*5590*/  LDSM.16.MT88.4 R32, [R0+0xbc00] ;  /* 0x00bc00000020783b */ /* 0x000ee80000004200 */
[----:B------:R-:W3:Y:S03]  /*55a0*/  LDSM.16.MT88.4 R140, [R0+0xdc00] ;  /* 0x00dc0000008c783b */ /* 0x000ee60000004200 */
[C---:B------:R-:W-:Y:S08]  /*55b0*/  HMMA.16816.F32 R4, R144.reuse, R148, R4 ;  /* 0x000000949004723c */ /* 0x040ff00000001804 */
[C---:B------:R-:W-:Y:S01]  /*55c0*/  HMMA.16816.F32 R8, R144.reuse, R150, R8 ;  /* 0x000000969008723c */ /* 0x040fe20000001808 */
[----:B------:R-:W-:Y:S07]  /*55d0*/  LDSM.16.MT88.4 R148, [R0+0xa000] ;  /* 0x00a000000094783b */ /* 0x000fee0000004200 */
[C---:B-1----:R-:W-:Y:S08]  /*55e0*/  HMMA.16816.F32 R12, R144.reuse, R28, R12 ;  /* 0x0000001c900c723c */ /* 0x042ff0000000180c */
[C---:B------:R-:W-:Y:S01]  /*55f0*/  HMMA.16816.F32 R16, R144.reuse, R30, R16 ;  /* 0x0000001e9010723c */ /* 0x040fe20000001810 */
[----:B------:R-:W1:Y:S07]  /*5600*/  LDSM.16.M88.4 R28, [R177+0x2000] ;  /* 0x00200000b11c783b */ /* 0x000e6e0000000200 */
[C---:B--2---:R-:W-:Y:S08]  /*5610*/  HMMA.16816.F32 R20, R144.reuse, R132, R20 ;  /* 0x000000849014723c */ /* 0x044ff00000001814 */
[----:B------:R-:W-:Y:S01]  /*5620*/  HMMA.16816.F32 R24, R144, R134, R24 ;  /* 0x000000869018723c */ /* 0x000fe20000001818 */
[----:B------:R-:W2:Y:S04]  /*5630*/  LDSM.16.MT88.4 R132, [R0+0xc000] ;  /* 0x00c000000084783b */ /* 0x000ea80000004200 */
[----:B------:R-:W1:Y:S03]  /*5640*/  LDSM.16.MT88.4 R144, [R0+0xe000] ;  /* 0x00e000000090783b */ /* 0x000e660000004200 */
[C---:B---3--:R-:W-:Y:S08]  /*5650*/  HMMA.16816.F32 R4, R136.reuse, R152, R4 ;  /* 0x000000988804723c */ /* 0x048ff00000001804 */
[C---:B------:R-:W-:Y:S01]  /*5660*/  HMMA.16816.F32 R8, R136.reuse, R154, R8 ;  /* 0x0000009a8808723c */ /* 0x040fe20000001808 */
[----:B------:R-:W-:Y:S07]  /*5670*/  LDSM.16.MT88.4 R152, [R0+0xa800] ;  /* 0x00a800000098783b */ /* 0x000fee0000004200 */
[C---:B------:R-:W-:Y:S08]  /*5680*/  HMMA.16816.F32 R12, R136.reuse, R32, R12 ;  /* 0x00000020880c723c */ /* 0x040ff0000000180c */
[C---:B------:R-:W-:Y:S01]  /*5690*/  HMMA.16816.F32 R16, R136.reuse, R34, R16 ;  /* 0x000000228810723c */ /* 0x040fe20000001810 */
[----:B------:R-:W-:Y:S07]  /*56a0*/  LDSM.16.M88.4 R32, [R178+0x2000] ;  /* 0x00200000b220783b */ /* 0x000fee0000000200 */
[C---:B------:R-:W-:Y:S08]  /*56b0*/  HMMA.16816.F32 R20, R136.reuse, R140, R20 ;  /* 0x0000008c8814723c */ /* 0x040ff00000001814 */
[----:B------:R-:W-:Y:S01]  /*56c0*/  HMMA.16816.F32 R24, R136, R142, R24 ;  /* 0x0000008e8818723c */ /* 0x000fe20000001818 */
[----:B------:R-:W3:Y:S04]  /*56d0*/  LDSM.16.MT88.4 R136, [R0+0xa400] ;  /* 0x00a400000088783b */ /* 0x000ee80000004200 */
[----:B------:R-:W3:Y:S03]  /*56e0*/  LDSM.16.MT88.4 R140, [R0+0xc400] ;  /* 0x00c40000008c783b */ /* 0x000ee60000004200 */
[C---:B-1----:R-:W-:Y:S08]  /*56f0*/  HMMA.16816.F32 R4, R28.reuse, R148, R4 ;  /* 0x000000941c04723c */ /* 0x042ff00000001804 */
[C---:B------:R-:W-:Y:S01]  /*5700*/  HMMA.16816.F32 R8, R28.reuse, R150, R8 ;  /* 0x000000961c08723c */ /* 0x040fe20000001808 */
[----:B------:R-:W1:Y:S07]  /*5710*/  LDSM.16.MT88.4 R148, [R0+0xe400] ;  /* 0x00e400000094783b */ /* 0x000e6e0000004200 */
[C---:B--2---:R-:W-:Y:S08]  /*5720*/  HMMA.16816.F32 R12, R28.reuse, R132, R12 ;  /* 0x000000841c0c723c */ /* 0x044ff0000000180c */
[C---:B------:R-:W-:Y:S01]  /*5730*/  HMMA.16816.F32 R16, R28.reuse, R134, R16 ;  /* 0x000000861c10723c */ /* 0x040fe20000001810 */
[----:B------:R-:W2:Y:S07]  /*5740*/  LDSM.16.M88.4 R132, [R180+0x2000] ;  /* 0x00200000b484783b */ /* 0x000eae0000000200 */
[C---:B------:R-:W-:Y:S08]  /*5750*/  HMMA.16816.F32 R20, R28.reuse, R144, R20 ;  /* 0x000000901c14723c */ /* 0x040ff00000001814 */
[----:B------:R-:W-:Y:S01]  /*5760*/  HMMA.16816.F32 R24, R28, R146, R24 ;  /* 0x000000921c18723c */ /* 0x000fe20000001818 */
[----:B------:R-:W2:Y:S04]  /*5770*/  LDSM.16.MT88.4 R28, [R0+0xc800] ;  /* 0x00c80000001c783b */ /* 0x000ea80000004200 */
[----:B------:R-:W-:Y:S03]  /*5780*/  LDSM.16.MT88.4 R144, [R0+0xcc00] ;  /* 0x00cc00000090783b */ /* 0x000fe60000004200 */
[C---:B---3--:R-:W-:Y:S08]  /*5790*/  HMMA.16816.F32 R4, R32.reuse, R136, R4 ;  /* 0x000000882004723c */ /* 0x048ff00000001804 */
[C---:B------:R-:W-:Y:S01]  /*57a0*/  HMMA.16816.F32 R8, R32.reuse, R138, R8 ;  /* 0x0000008a2008723c */ /* 0x040fe20000001808 */
[----:B------:R-:W3:Y:S07]  /*57b0*/  LDSM.16.MT88.4 R136, [R0+0xe800] ;  /* 0x00e800000088783b */ /* 0x000eee0000004200 */
[C---:B------:R-:W-:Y:S08]  /*57c0*/  HMMA.16816.F32 R12, R32.reuse, R140, R12 ;  /* 0x0000008c200c723c */ /* 0x040ff0000000180c */
[C---:B------:R-:W-:Y:S01]  /*57d0*/  HMMA.16816.F32 R16, R32.reuse, R142, R16 ;  /* 0x0000008e2010723c */ /* 0x040fe20000001810 */
[----:B------:R-:W-:Y:S07]  /*57e0*/  LDSM.16.MT88.4 R140, [R0+0xac00] ;  /* 0x00ac0000008c783b */ /* 0x000fee0000004200 */
[C---:B-1----:R-:W-:Y:S08]  /*57f0*/  HMMA.16816.F32 R20, R32.reuse, R148, R20 ;  /* 0x000000942014723c */ /* 0x042ff00000001814 */
[----:B------:R-:W-:Y:S01]  /*5800*/  HMMA.16816.F32 R24, R32, R150, R24 ;  /* 0x000000962018723c */ /* 0x000fe20000001818 */
[----:B------:R-:W1:Y:S04]  /*5810*/  LDSM.16.M88.4 R32, [R179+0x2000] ;  /* 0x00200000b320783b */ /* 0x000e680000000200 */
[----:B------:R3:W1:Y:S03]  /*5820*/  LDSM.16.MT88.4 R148, [R0+0xec00] ;  /* 0x00ec00000094783b */ /* 0x0006660000004200 */
[C---:B--2---:R-:W-:Y:S08]  /*5830*/  HMMA.16816.F32 R4, R132.reuse, R152, R4 ;  /* 0x000000988404723c */ /* 0x044ff00000001804 */
[C---:B------:R-:W-:Y:S08]  /*5840*/  HMMA.16816.F32 R8, R132.reuse, R154, R8 ;  /* 0x0000009a8408723c */ /* 0x040ff00000001808 */
[C---:B------:R-:W-:Y:S04]  /*5850*/  HMMA.16816.F32 R12, R132.reuse, R28, R12 ;  /* 0x0000001c840c723c */ /* 0x040fe8000000180c */
[----:B---3--:R-:W-:Y:S03]  /*5860*/  IMAD.IADD R0, R238, 0x1, R251 ;  /* 0x00000001ee007824 */ /* 0x008fe600078e02fb */
[----:B------:R-:W-:Y:S01]  /*5870*/  @P0 IADD3 R28, P1, R252, UR38, RZ ;  /* 0x00000026fc1c0c10 */ /* 0x000fe2000ff3e0ff */
[C---:B------:R-:W-:Y:S01]  /*5880*/  HMMA.16816.F32 R16, R132.reuse, R30, R16 ;  /* 0x0000001e8410723c */ /* 0x040fe20000001810 */
[----:B------:R-:W-:Y:S03]  /*5890*/  @UP3 UIADD3 UR38, UP1, UR38, -0x100, URZ ;  /* 0xffffff0026263890 */ /* 0x000fe6000ff3e03f */
[----:B----4-:R-:W-:Y:S01]  /*58a0*/  @P0 IADD3.X R29, R156, UR5, RZ, P1, !PT ;  /* 0x000000059c1d0c10 */ /* 0x010fe20008ffe4ff */
[----:B------:R-:W-:Y:S01]  /*58b0*/  IMAD.MOV.U32 R156, RZ, RZ, c[0x0][0x1c0] ;  /* 0x00007000ff9c7624 */ /* 0x000fe200078e00ff */
[----:B------:R-:W-:Y:S01]  /*58c0*/  @UP3 UIADD3.X UR5, UR5, -0x1, URZ, UP1, !UPT ;  /* 0xffffffff05053890 */ /* 0x000fe20008ffe43f */
[CC--:B------:R-:W-:Y:S01]  /*58d0*/  LEA R30, P1, R238.reuse, R184.reuse, 0x2 ;  /* 0x000000b8ee1e7211 */ /* 0x0c0fe200078210ff */
[C---:B------:R-:W-:Y:S01]  /*58e0*/  HMMA.16816.F32 R20, R132.reuse, R136, R20 ;  /* 0x000000888414723c */ /* 0x040fe20000001814 */
[----:B------:R2:W5:Y:S03]  /*58f0*/  @P0 LDG.E R237, [R28.64] ;  /* 0x0000001e1ced0981 */ /* 0x000566000c1e1900 */
[-C--:B------:R-:W-:Y:S01]  /*5900*/  LEA.HI.X.SX32 R31, R238, R185.reuse, 0x2, P1 ;  /* 0x000000b9ee1f7211 */ /* 0x080fe200008f16ff */
[----:B------:R2:W5:Y:S01]  /*5910*/  @P0 LDG.E R236, [R28.64+0x20] ;  /* 0x0000201e1cec0981 */ /* 0x000562000c1e1900 */
[----:B------:R-:W-:Y:S02]  /*5920*/  IMAD R156, R156, c[0x0][0x22c], RZ ;  /* 0x00008b009c9c7a24 */ /* 0x000fe400078e02ff */
[----:B------:R-:W-:Y:S01]  /*5930*/  HMMA.16816.F32 R24, R132, R138, R24 ;  /* 0x0000008a8418723c */ /* 0x000fe20000001818 */
[----:B------:R-:W-:Y:S03]  /*5940*/  LDSM.16.MT88.4 R136, [R2+0x18800] ;  /* 0x018800000288783b */ /* 0x000fe60000004200 */
[----:B------:R-:W-:Y:S01]  /*5950*/  IMAD.SHL.U32 R156, R156, 0x10, RZ ;  /* 0x000000109c9c7824 */ /* 0x000fe200078e00ff */
[----:B------:R2:W5:Y:S03]  /*5960*/  @P0 LDG.E R235, [R28.64+0x80] ;  /* 0x0000801e1ceb0981 */ /* 0x000566000c1e1900 */
[C---:B-1----:R-:W-:Y:S01]  /*5970*/  HMMA.16816.F32 R4, R32.reuse, R140, R4 ;  /* 0x0000008c2004723c */ /* 0x042fe20000001804 */
[----:B------:R2:W5:Y:S04]  /*5980*/  @P0 LDG.E R234, [R28.64+0xa0] ;  /* 0x0000a01e1cea0981 */ /* 0x000568000c1e1900 */
[CC--:B------:R-:W-:Y:S03]  /*5990*/  LEA R132, P0, R156.reuse, R184.reuse, 0x2 ;  /* 0x000000b89c847211 */ /* 0x0c0fe600078010ff */
[C---:B------:R-:W-:Y:S01]  /*59a0*/  HMMA.16816.F32 R8, R32.reuse, R142, R8 ;  /* 0x0000008e2008723c */ /* 0x040fe20000001808 */
[----:B------:R-:W-:Y:S03]  /*59b0*/  LDSM.16.MT88.4 R140, [R3+0x1c00] ;  /* 0x001c0000038c783b */ /* 0x000fe60000004200 */
[-C--:B------:R-:W-:Y:S04]  /*59c0*/  LEA.HI.X.SX32 R133, R156, R185.reuse, 0x2, P0 ;  /* 0x000000b99c857211 */ /* 0x080fe800000f16ff */
[C---:B------:R-:W-:Y:S07]  /*59d0*/  HMMA.16816.F32 R12, R32.reuse, R144, R12 ;  /* 0x00000090200c723c */ /* 0x040fee000000180c */
[----:B------:R1:W-:Y:S01]  /*59e0*/  RED.E.ADD.F32.FTZ.RN.STRONG.GPU [R184.64], R4 ;  /* 0x00000004b800798e */ /* 0x0003e2000c10e79e */
[C---:B------:R-:W-:Y:S03]  /*59f0*/  HMMA.16816.F32 R16, R32.reuse, R146, R16 ;  /* 0x000000922010723c */ /* 0x040fe60000001810 */
[----:B------:R3:W-:Y:S01]  /*5a00*/  RED.E.ADD.F32.FTZ.RN.STRONG.GPU [R30.64], R5 ;  /* 0x000000051e00798e */ /* 0x0007e2000c10e79e */
[CC--:B--2---:R-:W-:Y:S03]  /*5a10*/  LEA R28, P2, R160.reuse, R184.reuse, 0x2 ;  /* 0x000000b8a01c7211 */ /* 0x0c4fe600078410ff */
[----:B------:R2:W-:Y:S01]  /*5a20*/  RED.E.ADD.F32.FTZ.RN.STRONG.GPU [R132.64], R6 ;  /* 0x000000068400798e */ /* 0x0005e2000c10e79e */
[C---:B------:R-:W-:Y:S04]  /*5a30*/  HMMA.16816.F32 R20, R32.reuse, R148, R20 ;  /* 0x000000942014723c */ /* 0x040fe80000001814 */
[-C--:B------:R-:W-:Y:S04]  /*5a40*/  LEA.HI.X.SX32 R29, R160, R185.reuse, 0x2, P2 ;  /* 0x000000b9a01d7211 */ /* 0x080fe800010f16ff */
[----:B------:R-:W-:Y:S07]  /*5a50*/  HMMA.16816.F32 R24, R32, R150, R24 ;  /* 0x000000962018723c */ /* 0x000fee0000001818 */
[CC--:B------:R-:W-:Y:S02]  /*5a60*/  LEA R32, P0, R158.reuse, R184.reuse, 0x2 ;  /* 0x000000b89e207211 */ /* 0x0c0fe400078010ff */
[CC--:B-1----:R-:W-:Y:S03]  /*5a70*/  LEA R4, P1, R157.reuse, R184.reuse, 0x2 ;  /* 0x000000b89d047211 */ /* 0x0c2fe600078210ff */
[-C--:B------:R-:W-:Y:S01]  /*5a80*/  LEA.HI.X.SX32 R33, R158, R185.reuse, 0x2, P0 ;  /* 0x000000b99e217211 */ /* 0x080fe200000f16ff */
[----:B------:R-:W-:Y:S01]  /*5a90*/  IMAD.MOV.U32 R158, RZ, RZ, c[0x0][0x1c0] ;  /* 0x00007000ff9e7624 */ /* 0x000fe200078e00ff */
[-C--:B---3--:R-:W-:Y:S01]  /*5aa0*/  LEA.HI.X.SX32 R5, R157, R185.reuse, 0x2, P1 ;  /* 0x000000b99d057211 */ /* 0x088fe200008f16ff */
[----:B------:R-:W-:Y:S01]  /*5ab0*/  IMAD.MOV.U32 R157, RZ, RZ, c[0x0][0x1c0] ;  /* 0x00007000ff9d7624 */ /* 0x000fe200078e00ff */
[-C--:B--2---:R-:W-:Y:S01]  /*5ac0*/  LEA R6, P1, R159, R184.reuse, 0x2 ;  /* 0x000000b89f067211 */ /* 0x084fe200078210ff */
[----:B------:R-:W-:Y:S02]  /*5ad0*/  IMAD R158, R158, c[0x0][0x22c], RZ ;  /* 0x00008b009e9e7a24 */ /* 0x000fe400078e02ff */
[----:B------:R1:W-:Y:S01]  /*5ae0*/  RED.E.ADD.F32.FTZ.RN.STRONG.GPU [R4.64], R7 ;  /* 0x000000070400798e */ /* 0x0003e2000c10e79e */
[----:B------:R-:W-:Y:S02]  /*5af0*/  IMAD R157, R157, c[0x0][0x22c], RZ ;  /* 0x00008b009d9d7a24 */ /* 0x000fe400078e02ff */
[----:B------:R-:W-:Y:S01]  /*5b00*/  IMAD.SHL.U32 R158, R158, 0x10, RZ ;  /* 0x000000109e9e7824 */ /* 0x000fe200078e00ff */
[----:B------:R2:W-:Y:S01]  /*5b10*/  RED.E.ADD.F32.FTZ.RN.STRONG.GPU [R32.64], R8 ;  /* 0x000000082000798e */ /* 0x0005e2000c10e79e */
[----:B------:R-:W-:Y:S03]  /*5b20*/  IMAD R157, R157, 0x38, RZ ;  /* 0x000000389d9d7824 */ /* 0x000fe600078e02ff */
[----:B------:R3:W-:Y:S01]  /*5b30*/  RED.E.ADD.F32.FTZ.RN.STRONG.GPU [R28.64], R9 ;  /* 0x000000091c00798e */ /* 0x0007e2000c10e79e */
[----:B------:R-:W-:Y:S03]  /*5b40*/  IADD3 R134, R158, 0x20, RZ ;  /* 0x000000209e867810 */ /* 0x000fe60007ffe0ff */
[----:B------:R-:W-:Y:S01]  /*5b50*/  LDSM.16.MT88.4 R32, [R2+0x17800] ;  /* 0x017800000220783b */ /* 0x000fe20000004200 */
[-C--:B-1----:R-:W-:Y:S02]  /*5b60*/  LEA.HI.X.SX32 R7, R159, R185.reuse, 0x2, P1 ;  /* 0x000000b99f077211 */ /* 0x082fe400008f16ff */
[CC--:B------:R-:W-:Y:S03]  /*5b70*/  LEA R4, P0, R157.reuse, R184.reuse, 0x2 ;  /* 0x000000b89d047211 */ /* 0x0c0fe600078010ff */
[----:B------:R1:W-:Y:S01]  /*5b80*/  RED.E.ADD.F32.FTZ.RN.STRONG.GPU [R6.64], R10 ;  /* 0x0000000a0600798e */ /* 0x0003e2000c10e79e */
[-C--:B------:R-:W-:Y:S02]  /*5b90*/  LEA.HI.X.SX32 R5, R157, R185.reuse, 0x2, P0 ;  /* 0x000000b99d057211 */ /* 0x080fe400000f16ff */
[CC--:B--2---:R-:W-:Y:S03]  /*5ba0*/  LEA R8, P0, R134.reuse, R184.reuse, 0x2 ;  /* 0x000000b886087211 */ /* 0x0c4fe600078010ff */
[----:B------:R2:W-:Y:S01]  /*5bb0*/  RED.E.ADD.F32.FTZ.RN.STRONG.GPU [R4.64], R11 ;  /* 0x0000000b0400798e */ /* 0x0005e2000c10e79e */
[-C--:B---3--:R-:W-:Y:S03]  /*5bc0*/  LEA.HI.X.SX32 R9, R134, R185.reuse, 0x2, P0 ;  /* 0x000000b986097211 */ /* 0x088fe600000f16ff */
[----:B------:R-:W-:Y:S04]  /*5bd0*/  RED.E.ADD.F32.FTZ.RN.STRONG.GPU [R184.64+0x80], R12 ;  /* 0x0000800cb800798e */ /* 0x000fe8000c10e79e */
[----:B------:R-:W-:Y:S04]  /*5be0*/  RED.E.ADD.F32.FTZ.RN.STRONG.GPU [R30.64+0x80], R13 ;  /* 0x0000800d1e00798e */ /* 0x000fe8000c10e79e */
[----:B------:R3:W-:Y:S04]  /*5bf0*/  RED.E.ADD.F32.FTZ.RN.STRONG.GPU [R8.64], R14 ;  /* 0x0000000e0800798e */ /* 0x0007e8000c10e79e */
[----:B------:R-:W-:Y:S01]  /*5c00*/  LDSM.16.MT88.4 R132, [R3+0x1400] ;  /* 0x001400000384783b */ /* 0x000fe20000004200 */
[CC--:B-1----:R-:W-:Y:S02]  /*5c10*/  LEA R6, P1, R251.reuse, R184.reuse, 0x2 ;  /* 0x000000b8fb067211 */ /* 0x0c2fe400078210ff */
[-C--:B------:R-:W-:Y:S02]  /*5c20*/  LEA R10, P2, R242, R184.reuse, 0x2 ;  /* 0x000000b8f20a7211 */ /* 0x080fe400078410ff */
[-C--:B------:R-:W-:Y:S02]  /*5c30*/  LEA.HI.X.SX32 R7, R251, R185.reuse, 0x2, P1 ;  /* 0x000000b9fb077211 */ /* 0x080fe400008f16ff */
[-C--:B--2---:R-:W-:Y:S02]  /*5c40*/  LEA R4, P0, R0, R184.reuse, 0x2 ;  /* 0x000000b800047211 */ /* 0x084fe400078010ff */
[-C--:B------:R-:W-:Y:S01]  /*5c50*/  LEA.HI.X.SX32 R11, R242, R185.reuse, 0x2, P2 ;  /* 0x000000b9f20b7211 */ /* 0x080fe200010f16ff */
[----:B------:R1:W-:Y:S01]  /*5c60*/  RED.E.ADD.F32.FTZ.RN.STRONG.GPU [R6.64], R15 ;  /* 0x0000000f0600798e */ /* 0x0003e2000c10e79e */
[-C--:B------:R-:W-:Y:S02]  /*5c70*/  LEA.HI.X.SX32 R5, R0, R185.reuse, 0x2, P0 ;  /* 0x000000b900057211 */ /* 0x080fe400000f16ff */
[----:B------:R-:W-:Y:S03]  /*5c80*/  IADD3 R0, R156, 0x40, RZ ;  /* 0x000000409c007810 */ /* 0x000fe60007ffe0ff */
        /* <DEDUP_REMOVED lines=10> */
[-C--:B------:R-:W-:Y:S01]  /*5d30*/  LEA.HI.X.SX32 R5, R0, R185.reuse, 0x2, P1 ;  /* 0x000000b900057211 */ /* 0x080fe200008f16ff */
[----:B------:R-:W-:Y:S01]  /*5d40*/  IMAD.IADD R0, R238, 0x1, R250 ;  /* 0x00000001ee007824 */ /* 0x000fe200078e02fa */
[-C--:B------:R-:W-:Y:S01]  /*5d50*/  LEA.HI.X.SX32 R13, R250, R185.reuse, 0x2, P0 ;  /* 0x000000b9fa0d7211 */ /* 0x080fe200000f16ff */
[----:B------:R-:W-:Y:S03]  /*5d60*/  RED.E.ADD.F32.FTZ.RN.STRONG.GPU [R184.64+0x100], R20 ;  /* 0x00010014b800798e */ /* 0x000fe6000c10e79e */
[-C--:B---3--:R-:W-:Y:S01]  /*5d70*/  LEA R10, P3, R0, R184.reuse, 0x2 ;  /* 0x000000b8000a7211 */ /* 0x088fe200078610ff */
[----:B------:R-:W-:Y:S01]  /*5d80*/  RED.E.ADD.F32.FTZ.RN.STRONG.GPU [R30.64+0x100], R21 ;  /* 0x000100151e00798e */ /* 0x000fe2000c10e79e */
[-C--:B----4-:R-:W-:Y:S02]  /*5d90*/  LEA R8, P2, R240, R184.reuse, 0x2 ;  /* 0x000000b8f0087211 */ /* 0x090fe400078410ff */
[-C--:B------:R-:W-:Y:S01]  /*5da0*/  LEA.HI.X.SX32 R11, R0, R185.reuse, 0x2, P3 ;  /* 0x000000b9000b7211 */ /* 0x080fe200018f16ff */
[----:B------:R2:W-:Y:S01]  /*5db0*/  RED.E.ADD.F32.FTZ.RN.STRONG.GPU [R4.64], R22 ;  /* 0x000000160400798e */ /* 0x0005e2000c10e79e */
[-C--:B------:R-:W-:Y:S02]  /*5dc0*/  LEA.HI.X.SX32 R9, R240, R185.reuse, 0x2, P2 ;  /* 0x000000b9f0097211 */ /* 0x080fe400010f16ff */
[----:B------:R-:W-:Y:S01]  /*5dd0*/  IADD3 R0, R3, -0x3000, RZ ;  /* 0xffffd00003007810 */ /* 0x000fe20007ffe0ff */
[----:B------:R-:W-:Y:S04]  /*5de0*/  RED.E.ADD.F32.FTZ.RN.STRONG.GPU [R12.64], R23 ;  /* 0x000000170c00798e */ /* 0x000fe8000c10e79e */
[----:B------:R-:W-:Y:S04]  /*5df0*/  RED.E.ADD.F32.FTZ.RN.STRONG.GPU [R10.64], R24 ;  /* 0x000000180a00798e */ /* 0x000fe8000c10e79e */
[----:B------:R-:W-:Y:S01]  /*5e00*/  RED.E.ADD.F32.FTZ.RN.STRONG.GPU [R8.64], R25 ;  /* 0x000000190800798e */ /* 0x000fe2000c10e79e */
[CC--:B-1----:R-:W-:Y:S03]  /*5e10*/  LEA R6, P1, R239.reuse, R184.reuse, 0x2 ;  /* 0x000000b8ef067211 */ /* 0x0c2fe600078210ff */
[----:B------:R-:W-:Y:S01]  /*5e20*/  LDSM.16.MT88.4 R8, [R3] ;  /* 0x000000000308783b */ /* 0x000fe20000004200 */
[-C--:B------:R-:W-:Y:S03]  /*5e30*/  LEA.HI.X.SX32 R7, R239, R185.reuse, 0x2, P1 ;  /* 0x000000b9ef077211 */ /* 0x080fe600008f16ff */
[----:B------:R-:W-:Y:S01]  /*5e40*/  LDSM.16.MT88.4 R12, [R2+0x17000] ;  /* 0x01700000020c783b */ /* 0x000fe20000004200 */
[----:B------:R-:W-:Y:S01]  /*5e50*/  PLOP3.LUT P1, PT, PT, PT, UP0, 0x80, 0x0 ;  /* 0x000000000000781c */ /* 0x000fe20003f2f008 */
[----:B------:R-:W-:Y:S02]  /*5e60*/  @UP3 UIADD3 UR42, UP0, UR42, -0x100, URZ ;  /* 0xffffff002a2a3890 */ /* 0x000fe4000ff1e03f */
[----:B------:R-:W-:Y:S02]  /*5e70*/  RED.E.ADD.F32.FTZ.RN.STRONG.GPU [R6.64], R26 ;  /* 0x0000001a0600798e */ /* 0x000fe4000c10e79e */
[----:B------:R-:W-:Y:S01]  /*5e80*/  @UP3 UIADD3.X UR39, UR39, -0x1, URZ, UP0, !UPT ;  /* 0xffffffff27273890 */ /* 0x000fe200087fe43f */
[C---:B--2---:R-:W-:Y:S01]  /*5e90*/  LEA R4, P0, R243.reuse, R184, 0x2 ;  /* 0x000000b8f3047211 */ /* 0x044fe200078010ff */
[----:B------:R-:W-:Y:S03]  /*5ea0*/  LDSM.16.MT88.4 R16, [R3+0x1000] ;  /* 0x001000000310783b */ /* 0x000fe60000004200 */
[----:B------:R-:W-:Y:S01]  /*5eb0*/  LEA.HI.X.SX32 R5, R243, R185, 0x2, P0 ;  /* 0x000000b9f3057211 */ /* 0x000fe200000f16ff */
[----:B------:R-:W-:Y:S01]  /*5ec0*/  LDSM.16.MT88.4 R20, [R3+0x2000] ;  /* 0x002000000314783b */ /* 0x000fe20000004200 */
[----:B------:R-:W-:Y:S02]  /*5ed0*/  PLOP3.LUT P0, PT, PT, PT, UP2, 0x80, 0x0 ;  /* 0x000000000000781c */ /* 0x000fe40003f0f028 */
[----:B------:R-:W-:Y:S01]  /*5ee0*/  @P1 IADD3 R0, R3, 0x3000, RZ ;  /* 0x0000300003001810 */ /* 0x000fe20007ffe0ff */
[----:B------:R-:W-:Y:S04]  /*5ef0*/  RED.E.ADD.F32.FTZ.RN.STRONG.GPU [R4.64], R27 ;  /* 0x0000001b0400798e */ /* 0x000fe8000c10e79e */
[----:B------:R-:W1:Y:S04]  /*5f00*/  LDSM.16.MT88.4 R4, [R2+0x15000] ;  /* 0x015000000204783b */ /* 0x000e680000004200 */
[----:B------:R-:W-:Y:S04]  /*5f10*/  LDSM.16.MT88.4 R28, [R2+0x15800] ;  /* 0x01580000021c783b */ /* 0x000fe80000004200 */
        /* <DEDUP_REMOVED lines=60> */
.L_x_497:
[----:B-1----:R-:W2:Y:S01]  /*62e0*/  LDL.64 R28, [R1+0x10] ;  /* 0x00001000011c7983 */ /* 0x002ea20000100a00 */
        /* <DEDUP_REMOVED lines=34> */
[----:B------:R-:W-:Y:S01]  /*6510*/  STS [R245], R3 ;  /* 0x00000003f5007388 */ /* 0x000fe20000000800 */
[----:B------:R-:W-:Y:S01]  /*6520*/  FMUL.FTZ R16, R101, c[0x0][0x2e0] ;  /* 0x0000b80065107a20 */ /* 0x000fe20000410000 */
[----:B------:R-:W-:Y:S01]  /*6530*/  F2FP.PACK_AB R10, R10, R94 ;  /* 0x0000005e0a0a723e */ /* 0x000fe200000000ff */
[----:B------:R-:W-:Y:S01]  /*6540*/  FMUL.FTZ R102, R102, c[0x0][0x2e0] ;  /* 0x0000b80066667a20 */ /* 0x000fe20000410000 */
[----:B------:R3:W-:Y:S01]  /*6550*/  STS [R245+0x200], R0 ;  /* 0x00020000f5007388 */ /* 0x0007e20000000800 */
        /* <DEDUP_REMOVED lines=58> */
[----:B------:R-:W-:Y:S01]  /*6900*/  ULDC.64 UR6, c[0x0][0x3a0] ;  /* 0x0000e80000067ab9 */ /* 0x000fe20000000a00 */
[----:B------:R-:W-:Y:S01]  /*6910*/  STS [R245+0x4000], R22 ;  /* 0x00400016f5007388 */ /* 0x000fe20000000800 */
[----:B------:R-:W-:Y:S01]  /*6920*/  F2FP.PACK_AB R52, R53, R52 ;  /* 0x000000343534723e */ /* 0x000fe200000000ff */
[----:B------:R-:W-:Y:S01]  /*6930*/  UIMAD UR6, UR37, UR6, URZ ;  /* 0x00000006250672a4 */ /* 0x000fe2000f8e023f */
[----:B------:R-:W-:Y:S01]  /*6940*/  F2FP.PACK_AB R126, R127, R126 ;  /* 0x0000007e7f7e723e */ /* 0x000fe200000000ff */
[----:B------:R-:W-:Y:S01]  /*6950*/  STS [R245+0x4200], R21 ;  /* 0x00420015f5007388 */ /* 0x000fe20000000800 */
[----:B------:R-:W-:Y:S01]  /*6960*/  F2FP.PACK_AB R54, R55, R54 ;  /* 0x000000363736723e */ /* 0x000fe200000000ff */
[----:B---3--:R-:W-:Y:S01]  /*6970*/  IMAD.U32 R0, RZ, RZ, UR34 ;  /* 0x00000022ff007e24 */ /* 0x008fe2000f8e00ff */
[----:B------:R-:W-:Y:S01]  /*6980*/  F2FP.PACK_AB R64, R65, R64 ;  /* 0x000000404140723e */ /* 0x000fe200000000ff */
[----:B------:R-:W-:Y:S01]  /*6990*/  STS [R246+0x4000], R128 ;  /* 0x00400080f6007388 */ /* 0x000fe20000000800 */
[----:B------:R-:W-:Y:S01]  /*69a0*/  F2FP.PACK_AB R66, R67, R66 ;  /* 0x000000424342723e */ /* 0x000fe200000000ff */
[----:B------:R-:W-:Y:S01]  /*69b0*/  ULDC.64 UR4, c[0x0][0x3a8] ;  /* 0x0000ea0000047ab9 */ /* 0x000fe20000000a00 */
[----:B------:R-:W-:Y:S01]  /*69c0*/  F2FP.PACK_AB R56, R57, R56 ;  /* 0x000000383938723e */ /* 0x000fe200000000ff */
[----:B------:R-:W-:Y:S01]  /*69d0*/  STS [R246+0x4200], R130 ;  /* 0x00420082f6007388 */ /* 0x000fe20000000800 */
[----:B------:R-:W-:Y:S01]  /*69e0*/  F2FP.PACK_AB R58, R59, R58 ;  /* 0x0000003a3b3a723e */ /* 0x000fe200000000ff */
[----:B------:R-:W-:Y:S01]  /*69f0*/  UIMAD UR4, UR37, UR4, URZ ;  /* 0x00000004250472a4 */ /* 0x000fe2000f8e023f */
[----:B------:R-:W-:Y:S01]  /*6a00*/  F2FP.PACK_AB R60, R61, R60 ;  /* 0x0000003c3d3c723e */ /* 0x000fe200000000ff */
[----:B------:R-:W-:Y:S01]  /*6a10*/  STS [R245+0x5000], R121 ;  /* 0x00500079f5007388 */ /* 0x000fe20000000800 */
[----:B------:R-:W-:Y:S01]  /*6a20*/  F2FP.PACK_AB R62, R63, R62 ;  /* 0x0000003e3f3e723e */ /* 0x000fe200000000ff */
[----:B------:R-:W-:Y:S01]  /*6a30*/  UIMAD UR6, UR34, UR7, UR6 ;  /* 0x00000007220672a4 */ /* 0x000fe2000f8e0206 */
[----:B------:R-:W-:Y:S01]  /*6a40*/  F2FP.PACK_AB R68, R69, R68 ;  /* 0x000000444544723e */ /* 0x000fe200000000ff */
[----:B------:R-:W-:Y:S01]  /*6a50*/  STS [R245+0x5200], R122 ;  /* 0x0052007af5007388 */ /* 0x000fe20000000800 */
[----:B------:R-:W-:Y:S01]  /*6a60*/  F2FP.PACK_AB R70, R71, R70 ;  /* 0x000000464746723e */ /* 0x000fe200000000ff */
[----:B------:R-:W-:Y:S01]  /*6a70*/  UIMAD UR4, UR34, UR5, UR4 ;  /* 0x00000005220472a4 */ /* 0x000fe2000f8e0204 */
[----:B------:R-:W-:Y:S01]  /*6a80*/  F2FP.PACK_AB R80, R81, R80 ;  /* 0x000000505150723e */ /* 0x000fe200000000ff */
[----:B------:R-:W3:Y:S01]  /*6a90*/  S2R R26, SR_CTAID.Z ;  /* 0x00000000001a7919 */ /* 0x000ee20000002700 */
[----:B------:R-:W-:-:S02]  /*6aa0*/  F2FP.PACK_AB R82, R83, R82 ;  /* 0x000000525352723e */ /* 0x000fc400000000ff */
[----:B------:R-:W-:Y:S01]  /*6ab0*/  F2FP.PACK_AB R72, R73, R72 ;  /* 0x000000484948723e */ /* 0x000fe200000000ff */
[----:B------:R-:W-:Y:S01]  /*6ac0*/  STS [R246+0x5000], R124 ;  /* 0x0050007cf6007388 */ /* 0x000fe20000000800 */
[----:B------:R-:W-:Y:S02]  /*6ad0*/  F2FP.PACK_AB R74, R75, R74 ;  /* 0x0000004a4b4a723e */ /* 0x000fe400000000ff */
[----:B------:R-:W-:Y:S01]  /*6ae0*/  F2FP.PACK_AB R76, R77, R76 ;  /* 0x0000004c4d4c723e */ /* 0x000fe200000000ff */
[----:B------:R-:W-:Y:S01]  /*6af0*/  STS [R246+0x5200], R126 ;  /* 0x0052007ef6007388 */ /* 0x000fe20000000800 */
[----:B------:R-:W-:Y:S02]  /*6b00*/  F2FP.PACK_AB R78, R79, R78 ;  /* 0x0000004e4f4e723e */ /* 0x000fe400000000ff */
[----:B------:R-:W-:Y:S01]  /*6b10*/  MOV R6, UR34 ;  /* 0x0000002200067c02 */ /* 0x000fe20008000f00 */
[----:B------:R-:W-:Y:S01]  /*6b20*/  STS [R245+0x6000], R36 ;  /* 0x00600024f5007388 */ /* 0x000fe20000000800 */
[----:B----4-:R-:W-:-:S03]  /*6b30*/  SHF.L.U32 R12, R247, 0x1, RZ ;  /* 0x00000001f70c7819 */ /* 0x010fc600000006ff */
[----:B------:R-:W-:Y:S04]  /*6b40*/  STS [R245+0x6200], R38 ;  /* 0x00620026f5007388 */ /* 0x000fe80000000800 */
[----:B------:R-:W-:Y:S04]  /*6b50*/  STS [R246+0x6000], R48 ;  /* 0x00600030f6007388 */ /* 0x000fe80000000800 */
[----:B------:R-:W-:Y:S04]  /*6b60*/  STS [R246+0x6200], R50 ;  /* 0x00620032f6007388 */ /* 0x000fe80000000800 */
[----:B------:R-:W-:Y:S04]  /*6b70*/  STS [R245+0x7000], R40 ;  /* 0x00700028f5007388 */ /* 0x000fe80000000800 */
[----:B------:R-:W-:Y:S04]  /*6b80*/  STS [R245+0x7200], R42 ;  /* 0x0072002af5007388 */ /* 0x000fe80000000800 */
[----:B------:R-:W-:Y:S04]  /*6b90*/  STS [R246+0x7000], R44 ;  /* 0x0070002cf6007388 */ /* 0x000fe80000000800 */
[----:B------:R-:W-:Y:S04]  /*6ba0*/  STS [R246+0x7200], R46 ;  /* 0x0072002ef6007388 */ /* 0x000fe80000000800 */
[----:B------:R-:W4:Y:S04]  /*6bb0*/  S2R R27, SR_TID.X ;  /* 0x00000000001b7919 */ /* 0x000f280000002100 */
        /* <DEDUP_REMOVED lines=8> */
[----:B------:R-:W-:-:S03]  /*6c40*/  LEA.HI R24, R24, R27, RZ, 0x2 ;  /* 0x0000001b18187211 */ /* 0x000fc600078f10ff */
        /* <DEDUP_REMOVED lines=10> */
[----:B------:R-:W1:Y:S04]  /*6cf0*/  LDS.128 R56, [R12+0x9000] ;  /* 0x009000000c387984 */ /* 0x000e680000000c00 */
[----:B------:R-:W1:Y:S04]  /*6d00*/  LDS.128 R48, [R12+0xb000] ;  /* 0x00b000000c307984 */ /* 0x000e680000000c00 */
[----:B------:R-:W1:Y:S04]  /*6d10*/  LDS.128 R40, [R12+0xd000] ;  /* 0x00d000000c287984 */ /* 0x000e680000000c00 */
[----:B------:R-:W1:Y:S04]  /*6d20*/  LDS.128 R52, [R12+0xa000] ;  /* 0x00a000000c347984 */ /* 0x000e680000000c00 */
[----:B------:R-:W3:Y:S04]  /*6d30*/  LDS.128 R44, [R12+0xc000] ;  /* 0x00c000000c2c7984 */ /* 0x000ee80000000c00 */
[----:B------:R-:W3:Y:S04]  /*6d40*/  LDS.128 R36, [R12+0xe000] ;  /* 0x00e000000c247984 */ /* 0x000ee80000000c00 */
[----:B------:R-:W4:Y:S04]  /*6d50*/  LDS.128 R32, [R12+0xf000] ;  /* 0x00f000000c207984 */ /* 0x000f280000000c00 */
[----:B------:R-:W-:Y:S04]  /*6d60*/  LDS.128 R16, [R12+0x13000] ;  /* 0x013000000c107984 */ /* 0x000fe80000000c00 */
[----:B------:R-:W-:Y:S01]  /*6d70*/  LDS.128 R20, [R12+0x12000] ;  /* 0x012000000c147984 */ /* 0x000fe20000000c00 */
[----:B--2---:R-:W-:-:S02]  /*6d80*/  SHF.R.S32.HI R5, RZ, 0x1f, R28 ;  /* 0x0000001fff057819 */ /* 0x004fc4000001141c */
[----:B------:R-:W-:Y:S02]  /*6d90*/  MOV R4, R28 ;  /* 0x0000001c00047202 */ /* 0x000fe40000000f00 */
[----:B------:R-:W-:Y:S03]  /*6da0*/  LDS.128 R28, [R12+0x10000] ;  /* 0x010000000c1c7984 */ /* 0x000fe60000000c00 */
[----:B------:R-:W-:-:S04]  /*6db0*/  IMAD.WIDE.U32 R6, R6, c[0x0][0x3a0], R4 ;  /* 0x0000e80006067a25 */ /* 0x000fc800078e0004 */
[----:B------:R-:W-:Y:S01]  /*6dc0*/  IMAD.WIDE.U32 R4, R0, c[0x0][0x3a8], R4 ;  /* 0x0000ea0000047a25 */ /* 0x000fe200078e0004 */
[----:B-1----:R-:W-:Y:S02]  /*6dd0*/  SHF.R.S32.HI R0, RZ, 0x1f, R25 ;  /* 0x0000001fff007819 */ /* 0x002fe40000011419 */
[----:B------:R-:W-:Y:S02]  /*6de0*/  IADD3 R7, R7, UR6, RZ ;  /* 0x0000000607077c10 */ /* 0x000fe4000fffe0ff */
[----:B------:R-:W-:Y:S01]  /*6df0*/  IADD3 R5, R5, UR4, RZ ;  /* 0x0000000405057c10 */ /* 0x000fe2000fffe0ff */
[C---:B------:R-:W-:Y:S02]  /*6e00*/  IMAD R8, R0.reuse, c[0x0][0x388], RZ ;  /* 0x0000e20000087a24 */ /* 0x040fe400078e02ff */
[----:B------:R-:W-:Y:S02]  /*6e10*/  IMAD R3, R0, c[0x0][0x390], RZ ;  /* 0x0000e40000037a24 */ /* 0x000fe400078e02ff */
[C---:B------:R-:W-:Y:S01]  /*6e20*/  IMAD R0, R25.reuse, c[0x0][0x38c], R8 ;  /* 0x0000e30019007a24 */ /* 0x040fe200078e0208 */
[----:B---3--:R-:W-:Y:S01]  /*6e30*/  SHF.R.S32.HI R8, RZ, 0x1f, R26 ;  /* 0x0000001fff087819 */ /* 0x008fe2000001141a */
[----:B------:R-:W-:-:S04]  /*6e40*/  IMAD.WIDE.U32 R6, R25, c[0x0][0x388], R6 ;  /* 0x0000e20019067a25 */ /* 0x000fc800078e0006 */
[C---:B------:R-:W-:Y:S02]  /*6e50*/  IMAD R3, R25.reuse, c[0x0][0x394], R3 ;  /* 0x0000e50019037a24 */ /* 0x040fe400078e0203 */
[----:B------:R-:W-:-:S04]  /*6e60*/  IMAD.WIDE.U32 R4, R25, c[0x0][0x390], R4 ;  /* 0x0000e40019047a25 */ /* 0x000fc800078e0004 */
[----:B------:R-:W-:Y:S01]  /*6e70*/  IMAD.IADD R7, R7, 0x1, R0 ;  /* 0x0000000107077824 */ /* 0x000fe200078e0200 */
[----:B------:R-:W-:Y:S01]  /*6e80*/  IADD3 R5, R5, R3, RZ ;  /* 0x0000000305057210 */ /* 0x000fe20007ffe0ff */
[----:B------:R-:W-:Y:S02]  /*6e90*/  IMAD R0, R8, c[0x0][0x3b8], RZ ;  /* 0x0000ee0008007a24 */ /* 0x000fe400078e02ff */
[----:B------:R-:W-:-:S04]  /*6ea0*/  IMAD.WIDE.U32 R6, R26, c[0x0][0x3b8], R6 ;  /* 0x0000ee001a067a25 */ /* 0x000fc800078e0006 */
[----:B------:R-:W-:Y:S02]  /*6eb0*/  IMAD R0, R26, c[0x0][0x3bc], R0 ;  /* 0x0000ef001a007a24 */ /* 0x000fe400078e0200 */
[----:B------:R-:W-:Y:S02]  /*6ec0*/  IMAD R3, R8, c[0x0][0x3c0], RZ ;  /* 0x0000f00008037a24 */ /* 0x000fe400078e02ff */
[----:B------:R-:W-:Y:S01]  /*6ed0*/  IMAD.IADD R7, R7, 0x1, R0 ;  /* 0x0000000107077824 */ /* 0x000fe200078e0200 */
[----:B------:R-:W-:Y:S01]  /*6ee0*/  SHF.R.S32.HI R0, RZ, 0x2, R24 ;  /* 0x00000002ff007819 */ /* 0x000fe20000011418 */
[C---:B------:R-:W-:Y:S02]  /*6ef0*/  IMAD R3, R26.reuse, c[0x0][0x3c4], R3 ;  /* 0x0000f1001a037a24 */ /* 0x040fe400078e0203 */
[----:B------:R-:W-:Y:S01]  /*6f00*/  IMAD.WIDE.U32 R4, R26, c[0x0][0x3c0], R4 ;  /* 0x0000f0001a047a25 */ /* 0x000fe200078e0004 */
[----:B------:R-:W-:Y:S01]  /*6f10*/  SHF.R.S32.HI R8, RZ, 0x1f, R0 ;  /* 0x0000001fff087819 */ /* 0x000fe20000011400 */
[----:B------:R-:W1:Y:S02]  /*6f20*/  LDS.128 R24, [R12+0x11000] ;  /* 0x011000000c187984 */ /* 0x000e640000000c00 */
[----:B------:R-:W-:Y:S01]  /*6f30*/  IMAD.WIDE.U32 R10, R0, c[0x0][0x3a0], R6 ;  /* 0x0000e800000a7a25 */ /* 0x000fe200078e0006 */
[----:B------:R-:W-:Y:S01]  /*6f40*/  IADD3 R5, R5, R3, RZ ;  /* 0x0000000305057210 */ /* 0x000fe20007ffe0ff */
[----:B------:R-:W2:Y:S02]  /*6f50*/  LDS.128 R12, [R12+0x14000] ;  /* 0x014000000c0c7984 */ /* 0x000ea40000000c00 */
[----:B------:R-:W-:Y:S01]  /*6f60*/  IMAD R3, R8, c[0x0][0x3a0], RZ ;  /* 0x0000e80008037a24 */ /* 0x000fe200078e02ff */
[----:B------:R-:W-:Y:S01]  /*6f70*/  LEA R6, P1, R10, c[0x0][0x340], 0x1 ;  /* 0x0000d0000a067a11 */ /* 0x000fe200078208ff */
[----:B------:R-:W-:-:S02]  /*6f80*/  IMAD R8, R8, c[0x0][0x3a8], RZ ;  /* 0x0000ea0008087a24 */ /* 0x000fc400078e02ff */
[C---:B----4-:R-:W-:Y:S02]  /*6f90*/  IMAD R60, R0.reuse, c[0x0][0x3a4], R3 ;  /* 0x0000e900003c7a24 */ /* 0x050fe400078e0203 */
[C---:B------:R-:W-:Y:S02]  /*6fa0*/  IMAD R3, R0.reuse, c[0x0][0x3ac], R8 ;  /* 0x0000eb0000037a24 */ /* 0x040fe400078e0208 */
[----:B------:R-:W-:-:S04]  /*6fb0*/  IMAD.WIDE.U32 R8, R0, c[0x0][0x3a8], R4 ;  /* 0x0000ea0000087a25 */ /* 0x000fc800078e0004 */
[----:B------:R-:W-:Y:S01]  /*6fc0*/  IMAD.IADD R5, R11, 0x1, R60 ;  /* 0x000000010b057824 */ /* 0x000fe200078e023c */
[----:B------:R-:W-:Y:S02]  /*6fd0*/  IADD3 R0, R9, R3, RZ ;  /* 0x0000000309007210 */ /* 0x000fe40007ffe0ff */
[----:B------:R-:W-:Y:S02]  /*6fe0*/  LEA R4, P0, R8, c[0x0][0x348], 0x1 ;  /* 0x0000d20008047a11 */ /* 0x000fe400078008ff */
[----:B------:R-:W-:Y:S02]  /*6ff0*/  LEA.HI.X R7, R10, c[0x0][0x344], R5, 0x1, P1 ;  /* 0x0000d1000a077a11 */ /* 0x000fe400008f0c05 */
[----:B------:R-:W-:Y:S01]  /*7000*/  LEA.HI.X R5, R8, c[0x0][0x34c], R0, 0x1, P0 ;  /* 0x0000d30008057a11 */ /* 0x000fe200000f0c00 */
[----:B------:R-:W-:Y:S01]  /*7010*/  IMAD.MOV.U32 R0, RZ, RZ, c[0x0][0x3a8] ;  /* 0x0000ea00ff007624 */ /* 0x000fe200078e00ff */
[----:B------:R-:W-:Y:S01]  /*7020*/  MOV R3, c[0x0][0x3a0] ;  /* 0x0000e80000037a02 */ /* 0x000fe20000000f00 */
[----:B------:R3:W-:Y:S01]  /*7030*/  STG.E.128 [R6.64], R56 ;  /* 0x0000003806007986 */ /* 0x0007e2000c101d1c */
[----:B------:R-:W-:-:S02]  /*7040*/  MOV R11, c[0x0][0x3a4] ;  /* 0x0000e900000b7a02 */ /* 0x000fc40000000f00 */
[C---:B------:R-:W-:Y:S01]  /*7050*/  LEA R10, P1, R3.reuse, R6, 0x7 ;  /* 0x00000006030a7211 */ /* 0x040fe200078238ff */
[----:B------:R3:W-:Y:S01]  /*7060*/  STG.E.128 [R6.64+0x40], R48 ;  /* 0x0000403006007986 */ /* 0x0007e2000c101d1c */
[----:B------:R-:W-:Y:S02]  /*7070*/  MOV R9, c[0x0][0x3ac] ;  /* 0x0000eb0000097a02 */ /* 0x000fe40000000f00 */
[C---:B------:R-:W-:Y:S01]  /*7080*/  LEA R8, P0, R0.reuse, R4, 0x7 ;  /* 0x0000000400087211 */ /* 0x040fe200078038ff */
[----:B------:R3:W-:Y:S01]  /*7090*/  STG.E.128 [R6.64+0x80], R40 ;  /* 0x0000802806007986 */ /* 0x0007e2000c101d1c */
[----:B------:R-:W-:Y:S02]  /*70a0*/  LEA.HI.X R11, R3, R7, R11, 0x7, P1 ;  /* 0x00000007030b7211 */ /* 0x000fe400008f3c0b */
[----:B------:R-:W-:-:S03]  /*70b0*/  LEA.HI.X R9, R0, R5, R9, 0x7, P0 ;  /* 0x0000000500097211 */ /* 0x000fc600000f3c09 */
[----:B------:R3:W-:Y:S04]  /*70c0*/  STG.E.128 [R10.64], R52 ;  /* 0x000000340a007986 */ /* 0x0007e8000c101d1c */
[----:B------:R3:W-:Y:S04]  /*70d0*/  STG.E.128 [R10.64+0x40], R44 ;  /* 0x0000402c0a007986 */ /* 0x0007e8000c101d1c */
[----:B------:R3:W-:Y:S04]  /*70e0*/  STG.E.128 [R10.64+0x80], R36 ;  /* 0x000080240a007986 */ /* 0x0007e8000c101d1c */
[----:B------:R3:W-:Y:S04]  /*70f0*/  STG.E.128 [R4.64], R32 ;  /* 0x0000002004007986 */ /* 0x0007e8000c101d1c */
[----:B-1----:R3:W-:Y:S04]  /*7100*/  STG.E.128 [R4.64+0x40], R24 ;  /* 0x0000401804007986 */ /* 0x0027e8000c101d1c */
[----:B------:R3:W-:Y:S04]  /*7110*/  STG.E.128 [R4.64+0x80], R16 ;  /* 0x0000801004007986 */ /* 0x0007e8000c101d1c */
[----:B------:R3:W-:Y:S04]  /*7120*/  STG.E.128 [R8.64], R28 ;  /* 0x0000001c08007986 */ /* 0x0007e8000c101d1c */
[----:B------:R3:W-:Y:S04]  /*7130*/  STG.E.128 [R8.64+0x40], R20 ;  /* 0x0000401408007986 */ /* 0x0007e8000c101d1c */
[----:B--2---:R3:W-:Y:S02]  /*7140*/  STG.E.128 [R8.64+0x80], R12 ;  /* 0x0000800c08007986 */ /* 0x0047e4000c101d1c */
.L_x_494:
        /* <DEDUP_REMOVED lines=11> */
.L_x_501:
[----:B------:R-:W-:Y:S05]  /*7200*/  EXIT ;  /* 0x000000000000794d */ /* 0x000fea0003800000 */
.L_x_503:
        /* <DEDUP_REMOVED lines=15> */
.L_x_683:


//--------------------- .text._ZN5flash44flash_bwd_dq_dk_dv_loop_seqk_parallel_kernelI23Flash_bwd_kernel_traitsILi96ELi64ELi128ELi8ELi2ELi4ELi4ELb0ELb0EN7cutlass6half_tE19Flash_kernel_traitsILi96ELi64ELi128ELi8ES3_EELb1ELb1ELb0ELb0ELb0ELb1ELb0EEEvNS_16Flash_bwd_paramsE --------------------------
	.section	.text._ZN5flash44flash_bwd_dq_dk_dv_loop_seqk_parallel_kernelI23Flash_bwd_kernel_traitsILi96ELi64ELi128ELi8ELi2ELi4ELi4ELb0ELb0EN7cutlass6half_tE19Flash_kernel_traitsILi96ELi64ELi128ELi8ES3_EELb1ELb1ELb0ELb0ELb0ELb1ELb0EEEvNS_16Flash_bwd_paramsE,"ax",@progbits
	.sectioninfo	@"SHI_REGISTERS=255"
	.align	128
        .global         _ZN5flash44flash_bwd_dq_dk_dv_loop_seqk_parallel_kernelI23Flash_bwd_kernel_traitsILi96ELi64ELi128ELi8ELi2ELi4ELi4ELb0ELb0EN7cutlass6half_tE19Flash_kernel_traitsILi96ELi64ELi128ELi8ES3_EELb1ELb1ELb0ELb0ELb0ELb1ELb0EEEvNS_16Flash_bwd_paramsE
        .type           _ZN5flash44flash_bwd_dq_dk_dv_loop_seqk_parallel_kernelI23Flash_bwd_kernel_traitsILi96ELi64ELi128ELi8ELi2ELi4ELi4ELb0ELb0EN7cutlass6half_tE19Flash_kernel_traitsILi96ELi64ELi128ELi8ES3_EELb1ELb1ELb0ELb0ELb0ELb1ELb0EEEvNS_16Flash_bwd_paramsE,@function
        .size           _ZN5flash44flash_bwd_dq_dk_dv_loop_seqk_parallel_kernelI23Flash_bwd_kernel_traitsILi96ELi64ELi128ELi8ELi2ELi4ELi4ELb0ELb0EN7cutlass6half_tE19Flash_kernel_traitsILi96ELi64ELi128ELi8ES3_EELb1ELb1ELb0ELb0ELb0ELb1ELb0EEEvNS_16Flash_bwd_paramsE,(.L_x_684 - _ZN5flash44flash_bwd_dq_dk_dv_loop_seqk_parallel_kernelI23Flash_bwd_kernel_traitsILi96ELi64ELi128ELi8ELi2ELi4ELi4ELb0ELb0EN7cutlass6half_tE19Flash_kernel_traitsILi96ELi64ELi128ELi8ES3_EELb1ELb1ELb0ELb0ELb0ELb1ELb0EEEvNS_16Flash_bwd_paramsE)
        .other          _ZN5flash44flash_bwd_dq_dk_dv_loop_seqk_parallel_kernelI23Flash_bwd_kernel_traitsILi96ELi64ELi128ELi8ELi2ELi4ELi4ELb0ELb0EN7cutlass6half_tE19Flash_kernel_traitsILi96ELi64ELi128ELi8ES3_EELb1ELb1ELb0ELb0ELb0ELb1ELb0EEEvNS_16Flash_bwd_paramsE,@"STO_CUDA_ENTRY STV_DEFAULT"
_ZN5flash44flash_bwd_dq_dk_dv_loop_seqk_parallel_kernelI23Flash_bwd_kernel_traitsILi96ELi64ELi128ELi8ELi2ELi4ELi4ELb0ELb0EN7cutlass6half_tE19Flash_kernel_traitsILi96ELi64ELi128ELi8ES3_EELb1ELb1ELb0ELb0ELb0ELb1ELb0EEEvNS_16Flash_bwd_paramsE:
.text._ZN5flash44flash_bwd_dq_dk_dv_loop_seqk_parallel_kernelI23Flash_bwd_kernel_traitsILi96ELi64ELi128ELi8ELi2ELi4ELi4ELb0ELb0EN7cutlass6half_tE19Flash_kernel_traitsILi96ELi64ELi128ELi8ES3_EELb1ELb1ELb0ELb0ELb0ELb1ELb0EEEvNS_16Flash_bwd_paramsE:
[----:B------:R-:W-:Y:S02]  /*0000*/  MOV R1, c[0x0][0x28] ;  /* 0x00000a0000017a02 */ /* 0x000fe40000000f00 */
[----:B------:R-:W1:Y:S01]  /*0010*/  S2R R215, SR_CTAID.X ;  /* 0x0000000000d77919 */ /* 0x000e620000002500 */
[----:B------:R-:W-:Y:S02]  /*0020*/  ULDC UR5, c[0x0][0x218] ;  /* 0x0000860000057ab9 */ /* 0x000fe40000000800 */
        /* <DEDUP_REMOVED lines=57> */
[----:B------:R-:W-:Y:S02]  /*03c0*/  LEA.HI R3, R3, R231, RZ, 0x3 ;  /* 0x000000e703037211 */ /* 0x000fe400078f18ff */
[----:B------:R-:W-:Y:S01]  /*03d0*/  SHF.R.S32.HI R8, RZ, 0x1f, R7 ;  /* 0x0000001fff087819 */ /* 0x000fe20000011407 */
[----:B------:R-:W-:Y:S01]  /*03e0*/  IMAD R176, R0, 0x8, R4 ;  /* 0x0000000800b07824 */ /* 0x000fe200078e0204 */
[----:B------:R-:W-:-:S02]  /*03f0*/  LEA.HI R2, R7, R7, RZ, 0x1 ;  /* 0x0000000707027211 */ /* 0x000fc400078f08ff */
[----:B------:R-:W-:Y:S02]  /*0400*/  LOP3.LUT R0, R3, 0xfffffff8, RZ, 0xc0, !PT ;  /* 0xfffffff803007812 */ /* 0x000fe400078ec0ff */
[----:B------:R-:W-:Y:S02]  /*0410*/  LEA.HI R8, R8, R7, RZ, 0x3 ;  /* 0x0000000708087211 */ /* 0x000fe400078f18ff */
[----:B------:R-:W-:Y:S01]  /*0420*/  LOP3.LUT R5, R5, R6, RZ, 0x3c, !PT ;  /* 0x0000000605057212 */ /* 0x000fe200078e3cff */
[----:B------:R-:W-:Y:S01]  /*0430*/  IMAD.IADD R0, R231, 0x1, -R0 ;  /* 0x00000001e7007824 */ /* 0x000fe200078e0a00 */
[--C-:B------:R-:W-:Y:S02]  /*0440*/  SHF.R.S32.HI R6, RZ, 0x1, R2.reuse ;  /* 0x00000001ff067819 */ /* 0x100fe40000011402 */
[----:B------:R-:W-:Y:S01]  /*0450*/  SHF.R.S32.HI R3, RZ, 0x1f, R2 ;  /* 0x0000001fff037819 */ /* 0x000fe20000011402 */
[----:B------:R-:W-:Y:S01]  /*0460*/  IMAD.U32 R242, R242, 0x20, R5 ;  /* 0x00000020f2f27824 */ /* 0x000fe200078e0005 */
[----:B------:R-:W-:-:S02]  /*0470*/  LOP3.LUT R4, R2, 0x7fffffe, RZ, 0xc0, !PT ;  /* 0x07fffffe02047812 */ /* 0x000fc400078ec0ff */
[----:B------:R-:W-:Y:S02]  /*0480*/  LOP3.LUT R2, R8, 0xfffffff8, RZ, 0xc0, !PT ;  /* 0xfffffff808027812 */ /* 0x000fe400078ec0ff */
[----:B------:R-:W-:Y:S01]  /*0490*/  LEA.HI R5, R3, R6, RZ, 0x2 ;  /* 0x0000000603057211 */ /* 0x000fe200078f10ff */
[C---:B------:R-:W-:Y:S01]  /*04a0*/  IMAD.IADD R16, R7.reuse, 0x1, -R4 ;  /* 0x0000000107107824 */ /* 0x040fe200078e0a04 */
[----:B------:R-:W-:Y:S01]  /*04b0*/  LOP3.LUT R3, R0, 0x1, RZ, 0xc0, !PT ;  /* 0x0000000100037812 */ /* 0x000fe200078ec0ff */
[----:B------:R-:W-:Y:S01]  /*04c0*/  IMAD.IADD R18, R7, 0x1, -R2 ;  /* 0x0000000107127824 */ /* 0x000fe200078e0a02 */
[----:B------:R-:W-:Y:S01]  /*04d0*/  LOP3.LUT R5, R5, 0xfffffffc, RZ, 0xc0, !PT ;  /* 0xfffffffc05057812 */ /* 0x000fe200078ec0ff */
[----:B------:R-:W-:Y:S01]  /*04e0*/  IMAD.SHL.U32 R2, R12, 0x40, RZ ;  /* 0x000000400c027824 */ /* 0x000fe200078e00ff */
[----:B------:R-:W-:Y:S01]  /*04f0*/  ISETP.NE.U32.AND P5, PT, R3, 0x1, PT ;  /* 0x000000010300780c */ /* 0x000fe20003fa5070 */
[----:B------:R-:W-:Y:S01]  /*0500*/  IMAD.SHL.U32 R4, R10, 0x10, RZ ;  /* 0x000000100a047824 */ /* 0x000fe200078e00ff */
[----:B------:R-:W-:Y:S01]  /*0510*/  SHF.R.S32.HI R3, RZ, 0x1, R11 ;  /* 0x00000001ff037819 */ /* 0x000fe2000001140b */
[----:B------:R-:W-:Y:S01]  /*0520*/  IMAD.IADD R15, R6, 0x1, -R5 ;  /* 0x00000001060f7824 */ /* 0x000fe200078e0a05 */
[----:B------:R-:W-:Y:S01]  /*0530*/  LOP3.LUT R2, R2, 0x1c0, RZ, 0xc0, !PT ;  /* 0x000001c002027812 */ /* 0x000fe200078ec0ff */
[----:B------:R-:W-:Y:S01]  /*0540*/  IMAD.SHL.U32 R7, R19, 0x2, RZ ;  /* 0x0000000213077824 */ /* 0x000fe200078e00ff */
[----:B------:R-:W-:Y:S01]  /*0550*/  LEA.HI R11, R0, R0, RZ, 0x1 ;  /* 0x00000000000b7211 */ /* 0x000fe200078f08ff */
[----:B------:R-:W-:Y:S01]  /*0560*/  IMAD.SHL.U32 R5, R3, 0x40, RZ ;  /* 0x0000004003057824 */ /* 0x000fe200078e00ff */
[----:B------:R-:W-:-:S02]  /*0570*/  LOP3.LUT R6, R2, 0x30, R4, 0xf8, !PT ;  /* 0x0000003002067812 */ /* 0x000fc400078ef804 */
[----:B------:R-:W-:Y:S02]  /*0580*/  LOP3.LUT R4, R11, 0x3fffffe, RZ, 0xc0, !PT ;  /* 0x03fffffe0b047812 */ /* 0x000fe400078ec0ff */
[----:B------:R-:W-:Y:S02]  /*0590*/  LOP3.LUT P6, RZ, R3, 0x2, RZ, 0xc0, !PT ;  /* 0x0000000203ff7812 */ /* 0x000fe400078cc0ff */
[----:B------:R-:W-:Y:S01]  /*05a0*/  SHF.R.S32.HI R3, RZ, 0x3, R8 ;  /* 0x00000003ff037819 */ /* 0x000fe20000011408 */
[C---:B------:R-:W-:Y:S01]  /*05b0*/  IMAD.IADD R8, R0.reuse, 0x1, -R4 ;  /* 0x0000000100087824 */ /* 0x040fe200078e0a04 */
[C---:B------:R-:W-:Y:S01]  /*05c0*/  LOP3.LUT P4, RZ, R0.reuse, 0x2, RZ, 0xc0, !PT ;  /* 0x0000000200ff7812 */ /* 0x040fe2000788c0ff */
[----:B------:R-:W-:Y:S01]  /*05d0*/  IMAD.SHL.U32 R0, R0, 0x40, RZ ;  /* 0x0000004000007824 */ /* 0x000fe200078e00ff */
[----:B------:R-:W-:Y:S01]  /*05e0*/  SHF.R.S32.HI R9, RZ, 0x7, R13 ;  /* 0x00000007ff097819 */ /* 0x000fe2000001140d */
[----:B------:R-:W-:Y:S01]  /*05f0*/  IMAD.SHL.U32 R13, R243, 0x20, RZ ;  /* 0x00000020f30d7824 */ /* 0x000fe200078e00ff */
[----:B------:R-:W-:Y:S01]  /*0600*/  SHF.R.U32.HI R12, RZ, 0x3, R2 ;  /* 0x00000003ff0c7819 */ /* 0x000fe20000011602 */
[----:B------:R-:W-:Y:S01]  /*0610*/  IMAD R16, R3, 0x8, R16 ;  /* 0x0000000803107824 */ /* 0x000fe200078e0210 */
[----:B------:R-:W-:Y:S01]  /*0620*/  LOP3.LUT R2, R5, 0xc0, RZ, 0xc0, !PT ;  /* 0x000000c005027812 */ /* 0x000fe200078ec0ff */
[----:B------:R-:W-:Y:S01]  /*0630*/  IMAD R19, R10, 0x2, R3 ;  /* 0x000000020a137824 */ /* 0x000fe200078e0203 */
[----:B------:R-:W-:Y:S01]  /*0640*/  LOP3.LUT R0, R0, 0x1c0, RZ, 0xc0, !PT ;  /* 0x000001c000007812 */ /* 0x000fe200078ec0ff */
[----:B------:R-:W-:Y:S01]  /*0650*/  IMAD R10, R10, 0x200, R7 ;  /* 0x000002000a0a7824 */ /* 0x000fe200078e0207 */
[----:B------:R-:W-:-:S02]  /*0660*/  LOP3.LUT R5, R2, 0x8, R17, 0xf8, !PT ;  /* 0x0000000802057812 */ /* 0x000fc400078ef811 */
[----:B------:R-:W-:Y:S01]  /*0670*/  SHF.R.U32.HI R4, RZ, 0x3, R2 ;  /* 0x00000003ff047819 */ /* 0x000fe20000011602 */
[----:B------:R-:W-:Y:S01]  /*0680*/  IMAD R10, R8, 0x20, R10 ;  /* 0x00000020080a7824 */ /* 0x000fe200078e020a */
[----:B------:R-:W-:Y:S02]  /*0690*/  LOP3.LUT R3, R0, 0x20, R13, 0xf8, !PT ;  /* 0x0000002000037812 */ /* 0x000fe400078ef80d */
[----:B------:R-:W-:Y:S01]  /*06a0*/  SHF.R.U32.HI R2, RZ, 0x3, R0 ;  /* 0x00000003ff027819 */ /* 0x000fe20000011600 */
[----:B------:R-:W-:Y:S01]  /*06b0*/  IMAD R0, R9, 0x1000, R7 ;  /* 0x0000100009007824 */ /* 0x000fe200078e0207 */
[----:B------:R-:W-:Y:S01]  /*06c0*/  LOP3.LUT R4, R5, R4, RZ, 0x3c, !PT ;  /* 0x0000000405047212 */ /* 0x000fe200078e3cff */
[----:B------:R-:W-:Y:S01]  /*06d0*/  IMAD.SHL.U32 R5, R14, 0x10, RZ ;  /* 0x000000100e057824 */ /* 0x000fe200078e00ff */
[----:B------:R-:W-:Y:S01]  /*06e0*/  LOP3.LUT R3, R3, R2, RZ, 0x3c, !PT ;  /* 0x0000000203037212 */ /* 0x000fe200078e3cff */
[----:B------:R-:W-:Y:S01]  /*06f0*/  IMAD R2, R245, 0x400, R0 ;  /* 0x00000400f5027824 */ /* 0x000fe200078e0200 */
[----:B------:R-:W-:Y:S01]  /*0700*/  LOP3.LUT R6, R6, 0x8, R17, 0xf8, !PT ;  /* 0x0000000806067812 */ /* 0x000fe200078ef811 */
[----:B------:R-:W-:Y:S01]  /*0710*/  IMAD.SHL.U32 R0, R9, 0x8, RZ ;  /* 0x0000000809007824 */ /* 0x000fe200078e00ff */
[----:B------:R-:W-:Y:S01]  /*0720*/  R2P PR, R18, 0x6 ;  /* 0x0000000612007804 */ /* 0x000fe20000000000 */
[----:B------:R-:W-:Y:S01]  /*0730*/  IMAD.U32 R176, R176, 0x20, R4 ;  /* 0x00000020b0b07824 */ /* 0x000fe200078e0004 */
[----:B------:R-:W-:Y:S01]  /*0740*/  LOP3.LUT R6, R6, R12, RZ, 0x3c, !PT ;  /* 0x0000000c06067212 */ /* 0x000fe200078e3cff */
[----:B------:R-:W-:Y:S01]  /*0750*/  IMAD.IADD R195, R3, 0x1, R2 ;  /* 0x0000000103c37824 */ /* 0x000fe200078e0202 */
[----:B------:R-:W-:Y:S01]  /*0760*/  LOP3.LUT R8, R0, 0x8, RZ, 0xc0, !PT ;  /* 0x0000000800087812 */ /* 0x000fe200078ec0ff */
[----:B------:R-:W-:Y:S01]  /*0770*/  IMAD.SHL.U32 R2, R14, 0x8, RZ ;  /* 0x000000080e027824 */ /* 0x000fe200078e00ff */
[----:B------:R-:W-:Y:S01]  /*0780*/  SHF.R.S32.HI R0, RZ, 0x1, R11 ;  /* 0x00000001ff007819 */ /* 0x000fe2000001140b */
[----:B------:R-:W-:Y:S01]  /*0790*/  IMAD.SHL.U32 R4, R18, 0x40, RZ ;  /* 0x0000004012047824 */ /* 0x000fe200078e00ff */
[----:B------:R-:W-:Y:S01]  /*07a0*/  LOP3.LUT R9, R8, 0x10, R5, 0xf8, !PT ;  /* 0x0000001008097812 */ /* 0x000fe200078ef805 */
[----:B------:R-:W-:Y:S01]  /*07b0*/  IMAD R3, R14, 0x200, R6 ;  /* 0x000002000e037824 */ /* 0x000fe200078e0206 */
[C---:B------:R-:W-:Y:S01]  /*07c0*/  LOP3.LUT P3, RZ, R0.reuse, 0x2, RZ, 0xc0, !PT ;  /* 0x0000000200ff7812 */ /* 0x040fe2000786c0ff */
[----:B------:R-:W-:Y:S01]  /*07d0*/  IMAD.SHL.U32 R0, R0, 0x40, RZ ;  /* 0x0000004000007824 */ /* 0x000fe200078e00ff */
[----:B------:R-:W-:Y:S01]  /*07e0*/  LOP3.LUT R187, R2, 0x8, RZ, 0xc0, !PT ;  /* 0x0000000802bb7812 */ /* 0x000fe200078ec0ff */
[----:B------:R-:W-:Y:S01]  /*07f0*/  IMAD.SHL.U32 R2, R15, 0x40, RZ ;  /* 0x000000400f027824 */ /* 0x000fe200078e00ff */
[----:B------:R-:W-:Y:S01]  /*0800*/  LOP3.LUT R4, R4, 0x1c0, RZ, 0xc0, !PT ;  /* 0x000001c004047812 */ /* 0x000fe200078ec0ff */
[----:B------:R-:W-:Y:S01]  /*0810*/  IMAD.SHL.U32 R195, R195, 0x2, RZ ;  /* 0x00000002c3c37824 */ /* 0x000fe200078e00ff */
[----:B------:R-:W-:Y:S01]  /*0820*/  LOP3.LUT R6, R0, 0xc0, RZ, 0xc0, !PT ;  /* 0x000000c000067812 */ /* 0x000fe200078ec0ff */
[----:B------:R-:W-:Y:S01]  /*0830*/  IMAD.SHL.U32 R0, R16, 0x20, RZ ;  /* 0x0000002010007824 */ /* 0x000fe200078e00ff */
[----:B------:R-:W-:Y:S01]  /*0840*/  SHF.R.U32.HI R181, RZ, 0x3, R4 ;  /* 0x00000003ffb57819 */ /* 0x000fe20000011604 */
[----:B------:R-:W-:Y:S01]  /*0850*/  IMAD.SHL.U32 R176, R176, 0x2, RZ ;  /* 0x00000002b0b07824 */ /* 0x000fe200078e00ff */
[----:B------:R-:W-:-:S02]  /*0860*/  LOP3.LUT R2, R2, 0xc0, RZ, 0xc0, !PT ;  /* 0x000000c002027812 */ /* 0x000fc400078ec0ff */
[----:B------:R-:W-:Y:S02]  /*0870*/  SHF.R.U32.HI R7, RZ, 0x3, R6 ;  /* 0x00000003ff077819 */ /* 0x000fe40000011606 */
[----:B------:R-:W-:Y:S01]  /*0880*/  LOP3.LUT R181, R181, R4, R187, 0x1e, !PT ;  /* 0x00000004b5b57212 */ /* 0x000fe200078e1ebb */
[----:B------:R-:W-:Y:S01]  /*0890*/  IMAD R4, R245, 0x200, R0 ;  /* 0x00000200f5047824 */ /* 0x000fe200078e0200 */
[----:B------:R-:W-:Y:S02]  /*08a0*/  SHF.R.U32.HI R5, RZ, 0x3, R2 ;  /* 0x00000003ff057819 */ /* 0x000fe40000011602 */
[----:B------:R-:W-:Y:S01]  /*08b0*/  LOP3.LUT R7, R7, R6, R8, 0x1e, !PT ;  /* 0x0000000607077212 */ /* 0x000fe200078e1e08 */
[----:B------:R-:W-:Y:S01]  /*08c0*/  IMAD.U32 R181, R19, 0x200, R181 ;  /* 0x0000020013b57824 */ /* 0x000fe200078e00b5 */
[----:B------:R-:W-:Y:S02]  /*08d0*/  LOP3.LUT R187, R5, R2, R187, 0x1e, !PT ;  /* 0x0000000205bb7212 */ /* 0x000fe400078e1ebb */
[----:B------:R-:W-:Y:S01]  /*08e0*/  LOP3.LUT P0, RZ, R15, 0x2, RZ, 0xc0, !PT ;  /* 0x000000020fff7812 */ /* 0x000fe2000780c0ff */
[----:B------:R-:W-:Y:S01]  /*08f0*/  IMAD.IADD R7, R7, 0x1, R10 ;  /* 0x0000000107077824 */ /* 0x000fe200078e020a */
[----:B------:R-:W-:Y:S01]  /*0900*/  SEL R182, R186, 0xffffffe0, !P1 ;  /* 0xffffffe0bab67807 */ /* 0x000fe20004800000 */
[----:B------:R-:W-:Y:S01]  /*0910*/  IMAD.IADD R187, R4, 0x1, R187 ;  /* 0x0000000104bb7824 */ /* 0x000fe200078e02bb */
[----:B------:R-:W-:-:S02]  /*0920*/  LEA R181, R181, 0x15000, 0x1 ;  /* 0x00015000b5b57811 */ /* 0x000fc400078e08ff */
[----:B------:R-:W-:Y:S01]  /*0930*/  LOP3.LUT R2, R5, R9, R2, 0x1e, !PT ;  /* 0x0000000905027212 */ /* 0x000fe200078e1e02 */
[----:B------:R-:W-:Y:S01]  /*0940*/  IMAD.SHL.U32 R179, R187, 0x2, RZ ;  /* 0x00000002bbb37824 */ /* 0x000fe200078e00ff */
[----:B------:R-:W-:Y:S01]  /*0950*/  SEL R177, R186, 0xffffffe0, !P6 ;  /* 0xffffffe0bab17807 */ /* 0x000fe20007000000 */
[----:B------:R-:W-:Y:S01]  /*0960*/  IMAD.IADD R182, R181, 0x1, R182 ;  /* 0x00000001b5b67824 */ /* 0x000fe200078e02b6 */
[----:B------:R-:W-:Y:S01]  /*0970*/  SEL R193, R193, 0x10, !P5 ;  /* 0x00000010c1c17807 */ /* 0x000fe20006800000 */
[----:B------:R-:W-:Y:S01]  /*0980*/  IMAD.IADD R185, R0, 0x1, R2 ;  /* 0x0000000100b97824 */ /* 0x000fe200078e0202 */
[----:B------:R-:W-:Y:S01]  /*0990*/  SEL R183, R183, 0xffffffc0, !P2 ;  /* 0xffffffc0b7b77807 */ /* 0x000fe20005000000 */
[----:B------:R-:W-:Y:S01]  /*09a0*/  IMAD.SHL.U32 R2, R3, 0x2, RZ ;  /* 0x0000000203027824 */ /* 0x000fe200078e00ff */
[C---:B------:R-:W-:Y:S01]  /*09b0*/  IADD3 R196, R195.reuse, 0x20, RZ ;  /* 0x00000020c3c47810 */ /* 0x040fe20007ffe0ff */
[----:B------:R-:W-:Y:S01]  /*09c0*/  IMAD.IADD R194, R195, 0x1, R193 ;  /* 0x00000001c3c27824 */ /* 0x000fe200078e02c1 */
[----:B------:R-:W-:Y:S01]  /*09d0*/  SHF.R.S32.HI R205, RZ, 0x2, R205 ;  /* 0x00000002ffcd7819 */ /* 0x000fe200000114cd */
[----:B------:R-:W-:Y:S01]  /*09e0*/  IMAD.IADD R184, R181, 0x1, R183 ;  /* 0x00000001b5b87824 */ /* 0x000fe200078e02b7 */
[----:B------:R-:W-:Y:S01]  /*09f0*/  SEL R186, R186, 0xffffffe0, !P0 ;  /* 0xffffffe0baba7807 */ /* 0x000fe20004000000 */
[----:B------:R-:W-:Y:S01]  /*0a00*/  IMAD.IADD R177, R176, 0x1, R177 ;  /* 0x00000001b0b17824 */ /* 0x000fe200078e02b1 */
[----:B------:R-:W-:Y:S01]  /*0a10*/  @P4 IADD3 R196, R195, -0x20, RZ ;  /* 0xffffffe0c3c44810 */ /* 0x000fe20007ffe0ff */
[----:B------:R-:W-:Y:S01]  /*0a20*/  IMAD R205, R245, 0x10, R205 ;  /* 0x00000010f5cd7824 */ /* 0x000fe200078e02cd */
[----:B------:R-:W-:Y:S01]  /*0a30*/  LEA R236, R7, 0x9000, 0x1 ;  /* 0x0000900007ec7811 */ /* 0x000fe200078e08ff */
[----:B------:R-:W-:-:S02]  /*0a40*/  IMAD.IADD R183, R182, 0x1, R183 ;  /* 0x00000001b6b77824 */ /* 0x000fc400078e02b7 */
[----:B------:R-:W-:Y:S01]  /*0a50*/  IMAD.IADD R193, R193, 0x1, R196 ;  /* 0x00000001c1c17824 */ /* 0x000fe200078e02c4 */
[C---:B------:R-:W-:Y:S01]  /*0a60*/  IADD3 R237, R236.reuse, 0x20, RZ ;  /* 0x00000020eced7810 */ /* 0x040fe20007ffe0ff */
[----:B------:R-:W-:Y:S01]  /*0a70*/  IMAD.IADD R180, R179, 0x1, R186 ;  /* 0x00000001b3b47824 */ /* 0x000fe200078e02ba */
[----:B------:R-:W-:Y:S02]  /*0a80*/  @P3 IADD3 R237, R236, -0x20, RZ ;  /* 0xffffffe0eced3810 */ /* 0x000fe40007ffe0ff */
.L_x_532:
[----:B-12-4-:R-:W1:Y:S01]  /*0a90*/  S2R R35, SR_CTAID.Y ;  /* 0x0000000000237919 */ /* 0x016e620000002600 */
[----:B------:R-:W2:Y:S01]  /*0aa0*/  LDC.U8 R0, c[0x0][0x312] ;  /* 0x0000c480ff007b82 */ /* 0x000ea20000000000 */
[----:B------:R-:W-:Y:S02]  /*0ab0*/  ISETP.NE.U32.AND P4, PT, RZ, c[0x0][0x240], PT ;  /* 0x00009000ff007a0c */ /* 0x000fe40003f85070 */
[----:B------:R-:W-:Y:S02]  /*0ac0*/  ISETP.NE.U32.AND P2, PT, RZ, c[0x0][0x250], PT ;  /* 0x00009400ff007a0c */ /* 0x000fe40003f45070 */
[----:B------:R-:W-:Y:S02]  /*0ad0*/  ISETP.NE.AND.EX P4, PT, RZ, c[0x0][0x244], PT, P4 ;  /* 0x00009100ff007a0c */ /* 0x000fe40003f85340 */
[----:B------:R-:W-:-:S02]  /*0ae0*/  ISETP.NE.AND.EX P2, PT, RZ, c[0x0][0x254], PT, P2 ;  /* 0x00009500ff007a0c */ /* 0x000fc40003f45320 */
[----:B------:R-:W-:Y:S01]  /*0af0*/  ISETP.EQ.U32.AND P5, PT, RZ, c[0x0][0x248], PT ;  /* 0x00009200ff007a0c */ /* 0x000fe20003fa2070 */
[C---:B-1----:R-:W-:Y:S01]  /*0b00*/  IMAD.SHL.U32 R9, R35.reuse, 0x4, RZ ;  /* 0x0000000423097824 */ /* 0x042fe200078e00ff */
[----:B------:R-:W-:Y:S02]  /*0b10*/  SHF.R.S32.HI R32, RZ, 0x1f, R35 ;  /* 0x0000001fff207819 */ /* 0x000fe40000011423 */
        /* <DEDUP_REMOVED lines=10> */
[----:B------:R-:W-:Y:S01]  /*0bc0*/  @P2 IADD3.X R7, R8, c[0x0][0x254], RZ, P0, !PT ;  /* 0x0000950008072a10 */ /* 0x000fe200007fe4ff */
[----:B------:R-:W-:-:S04]  /*0bd0*/  IMAD.MOV.U32 R248, RZ, RZ, -0x1 ;  /* 0xfffffffffff87424 */ /* 0x000fc800078e00ff */
[----:B---3-5:R3:W5:Y:S01]  /*0be0*/  @P2 LDG.E R232, [R6.64] ;  /* 0x0000000606e82981 */ /* 0x028762000c1e1900 */
[----:B-1----:R-:W-:-:S04]  /*0bf0*/  IADD3 R4, P1, R9, c[0x0][0x248], RZ ;  /* 0x0000920009047a10 */ /* 0x002fc80007f3e0ff */
[----:B------:R-:W-:-:S05]  /*0c00*/  IADD3.X R5, R8, c[0x0][0x24c], RZ, P1, !PT ;  /* 0x0000930008057a10 */ /* 0x000fca0000ffe4ff */
[----:B------:R3:W5:Y:S01]  /*0c10*/  @!P5 LDG.E R248, [R4.64] ;  /* 0x0000000604f8d981 */ /* 0x000762000c1e1900 */
[----:B------:R-:W-:-:S04]  /*0c20*/  ISETP.NE.U32.AND P0, PT, RZ, c[0x0][0x248], PT ;  /* 0x00009200ff007a0c */ /* 0x000fc80003f05070 */
[----:B------:R-:W-:Y:S01]  /*0c30*/  ISETP.NE.AND.EX P0, PT, RZ, c[0x0][0x24c], PT, P0 ;  /* 0x00009300ff007a0c */ /* 0x000fe20003f05300 */
[----:B--2---:R-:W-:Y:S02]  /*0c40*/  @P4 IMAD.IADD R233, R3, 0x1, -R0 ;  /* 0x0000000103e94824 */ /* 0x004fe400078e0a00 */
[----:B------:R-:W-:Y:S02]  /*0c50*/  IMAD.MOV.U32 R3, RZ, RZ, c[0x0][0x218] ;  /* 0x00008600ff037624 */ /* 0x000fe400078e00ff */
[----:B------:R-:W-:-:S08]  /*0c60*/  @!P4 IMAD.MOV.U32 R233, RZ, RZ, c[0x0][0x214] ;  /* 0x00008500ffe9c624 */ /* 0x000fd000078e00ff */
[----:B------:R-:W-:Y:S05]  /*0c70*/  @!P0 BRA `(.L_x_504) ;  /* 0x0000003000008947 */ /* 0x000fea0003800000 */
[----:B---3--:R-:W2:Y:S02]  /*0c80*/  @P3 LDG.E R3, [R4.64+0x4] ;  /* 0x0000040604033981 */ /* 0x008ea4000c1e1900 */
[----:B--2--5:R-:W-:-:S06]  /*0c90*/  @P3 IADD3 R3, R3, -R248, RZ ;  /* 0x800000f803033210 */ /* 0x024fcc0007ffe0ff */
[----:B------:R1:W5:Y:S02]  /*0ca0*/  @!P3 LDG.E R3, [R4.64] ;  /* 0x000000060403b981 */ /* 0x000364000c1e1900 */
.L_x_504:
[----:B---3--:R-:W-:-:S04]  /*0cb0*/  ISETP.NE.U32.AND P1, PT, RZ, c[0x0][0x258], PT ;  /* 0x00009600ff007a0c */ /* 0x008fc80003f25070 */
        /* <DEDUP_REMOVED lines=19> */
[----:B------:R-:W-:Y:S01]  /*0df0*/  IMAD.WIDE.U32 R6, R0, c[0x0][0x190], RZ ;  /* 0x0000640000067a25 */ /* 0x000fe200078e00ff */
[----:B------:R-:W-:-:S03]  /*0e00*/  LEA.HI R9, R9, R3, RZ, 0x6 ;  /* 0x0000000309097211 */ /* 0x000fc600078f30ff */
[----:B------:R-:W-:Y:S01]  /*0e10*/  @P0 IMAD.IADD R3, R232, 0x1, R248 ;  /* 0x00000001e8030824 */ /* 0x000fe200078e02f8 */
[----:B------:R-:W-:Y:S01]  /*0e20*/  LOP3.LUT R8, R9, 0xffffffc0, RZ, 0xc0, !PT ;  /* 0xffffffc009087812 */ /* 0x000fe200078ec0ff */
[----:B------:R-:W-:Y:S01]  /*0e30*/  IMAD R10, R0, c[0x0][0x194], RZ ;  /* 0x00006500000a7a24 */ /* 0x000fe200078e02ff */
[----:B------:R-:W-:Y:S01]  /*0e40*/  SEL R30, R30, R6, !P1 ;  /* 0x000000061e1e7207 */ /* 0x000fe20004800000 */
[----:B------:R-:W-:Y:S01]  /*0e50*/  IMAD.IADD R24, R31, 0x1, R4 ;  /* 0x000000011f187824 */ /* 0x000fe200078e0204 */
[----:B------:R-:W-:Y:S01]  /*0e60*/  IADD3 R8, R8, -0x40, RZ ;  /* 0xffffffc008087810 */ /* 0x000fe20007ffe0ff */
[----:B------:R-:W-:Y:S01]  /*0e70*/  @P0 IMAD.WIDE.U32 R4, R3, c[0x0][0x198], RZ ;  /* 0x0000660003040a25 */ /* 0x000fe200078e00ff */
[----:B------:R-:W-:Y:S02]  /*0e80*/  @P1 IADD3 R24, R7, R10, RZ ;  /* 0x0000000a07181210 */ /* 0x000fe40007ffe0ff */
        /* <DEDUP_REMOVED lines=15> */
.L_x_506:
        /* <DEDUP_REMOVED lines=15> */
.L_x_507:
        /* <DEDUP_REMOVED lines=37> */
[----:B------:R-:W-:Y:S02]  /*12c0*/  IMAD R9, R12, R35, RZ ;  /* 0x000000230c097224 */ /* 0x000fe400078e02ff */
[----:B------:R-:W-:Y:S01]  /*12d0*/  IMAD R12, R23, R0, RZ ;  /* 0x00000000170c7224 */ /* 0x000fe200078e02ff */
[----:B------:R-:W-:Y:S01]  /*12e0*/  ISETP.GT.U32.AND P5, PT, R11, R4, PT ;  /* 0x000000040b00720c */ /* 0x000fe20003fa4070 */
[----:B------:R-:W-:Y:S02]  /*12f0*/  IMAD R5, R32, c[0x0][0x224], R9 ;  /* 0x0000890020057a24 */ /* 0x000fe400078e0209 */
[----:B------:R-:W-:-:S03]  /*1300*/  IMAD R9, R23, R18, RZ ;  /* 0x0000001217097224 */ /* 0x000fc600078e02ff */
[----:B------:R-:W-:Y:S01]  /*1310*/  IADD3 R5, R19, R5, RZ ;  /* 0x0000000513057210 */ /* 0x000fe20007ffe0ff */
[----:B------:R-:W-:-:S04]  /*1320*/  IMAD.WIDE.U32 R18, R22, R18, RZ ;  /* 0x0000001216127225 */ /* 0x000fc800078e00ff */
[----:B------:R-:W-:Y:S01]  /*1330*/  IMAD R9, R22, R5, R9 ;  /* 0x0000000516097224 */ /* 0x000fe200078e0209 */
[----:B------:R-:W-:Y:S01]  /*1340*/  SEL R5, R6, RZ, P4 ;  /* 0x000000ff06057207 */ /* 0x000fe20002000000 */
[----:B------:R-:W-:Y:S01]  /*1350*/  IMAD.WIDE.U32 R6, R22, R0, RZ ;  /* 0x0000000016067225 */ /* 0x000fe200078e00ff */
[----:B------:R-:W-:Y:S02]  /*1360*/  @!P5 IADD3 R4, R4, -R11, RZ ;  /* 0x8000000b0404d210 */ /* 0x000fe40007ffe0ff */
[----:B------:R-:W-:Y:S02]  /*1370*/  IADD3 R5, P4, R8, R5, RZ ;  /* 0x0000000508057210 */ /* 0x000fe40007f9e0ff */
[----:B------:R-:W-:Y:S02]  /*1380*/  ISETP.GE.U32.AND P6, PT, R4, R11, PT ;  /* 0x0000000b0400720c */ /* 0x000fe40003fc6070 */
[----:B------:R-:W-:Y:S01]  /*1390*/  @!P5 IADD3 R3, R3, 0x1, RZ ;  /* 0x000000010303d810 */ /* 0x000fe20007ffe0ff */
[----:B------:R-:W-:Y:S01]  /*13a0*/  IMAD.X R4, R16, 0x1, R10, P4 ;  /* 0x0000000110047824 */ /* 0x000fe200020e060a */
[----:B------:R-:W-:Y:S01]  /*13b0*/  ISETP.NE.AND P4, PT, RZ, c[0x0][0x1c8], PT ;  /* 0x00007200ff007a0c */ /* 0x000fe20003f85270 */
[-C--:B------:R-:W-:Y:S01]  /*13c0*/  IMAD R17, R23, R5.reuse, RZ ;  /* 0x0000000517117224 */ /* 0x080fe200078e02ff */
[----:B------:R-:W-:Y:S01]  /*13d0*/  SEL R18, R18, R6, !P1 ;  /* 0x0000000612127207 */ /* 0x000fe20004800000 */
[----:B------:R-:W-:Y:S01]  /*13e0*/  IMAD.WIDE.U32 R10, R22, R5, RZ ;  /* 0x00000005160a7225 */ /* 0x000fe200078e00ff */
[----:B------:R-:W-:-:S02]  /*13f0*/  IADD3 R15, R19, R9, RZ ;  /* 0x00000009130f7210 */ /* 0x000fc40007ffe0ff */
[----:B------:R-:W-:Y:S01]  /*1400*/  SHF.R.S32.HI R19, RZ, 0x1f, R21 ;  /* 0x0000001fff137819 */ /* 0x000fe20000011415 */
[----:B------:R-:W-:Y:S02]  /*1410*/  @P2 IMAD R6, R35, c[0x0][0x214], RZ ;  /* 0x0000850023062a24 */ /* 0x000fe400078e02ff */
[----:B------:R-:W-:Y:S01]  /*1420*/  IMAD R5, R22, R4, R17 ;  /* 0x0000000416057224 */ /* 0x000fe200078e0211 */
[----:B------:R-:W-:Y:S01]  /*1430*/  @P6 IADD3 R3, R3, 0x1, RZ ;  /* 0x0000000103036810 */ /* 0x000fe20007ffe0ff */
[----:B----4-:R-:W-:Y:S01]  /*1440*/  IMAD.WIDE.U32 R22, R20, c[0x0][0x3d8], RZ ;  /* 0x0000f60014167a25 */ /* 0x010fe200078e00ff */
[----:B------:R-:W-:Y:S02]  /*1450*/  @P2 SEL R6, R6, R0, !P1 ;  /* 0x0000000006062207 */ /* 0x000fe40004800000 */
[----:B-----5:R-:W-:Y:S01]  /*1460*/  ISETP.NE.AND P6, PT, R29, RZ, PT ;  /* 0x000000ff1d00720c */ /* 0x020fe20003fc5270 */
[----:B------:R-:W-:Y:S01]  /*1470*/  @P1 IMAD.IADD R15, R7, 0x1, R12 ;  /* 0x00000001070f1824 */ /* 0x000fe200078e020c */
[----:B------:R-:W-:Y:S01]  /*1480*/  @!P3 IADD3 R3, -R3, RZ, RZ ;  /* 0x000000ff0303b210 */ /* 0x000fe20007ffe1ff */
[----:B------:R-:W-:Y:S01]  /*1490*/  IMAD R4, R20, c[0x0][0x3dc], R23 ;  /* 0x0000f70014047a24 */ /* 0x000fe200078e0217 */
[----:B------:R-:W-:Y:S01]  /*14a0*/  @!P4 LOP3.LUT R3, RZ, c[0x0][0x1c8], RZ, 0x33, !PT ;  /* 0x00007200ff03ca12 */ /* 0x000fe200078e33ff */
[----:B------:R-:W-:Y:S01]  /*14b0*/  IMAD R17, R36, c[0x0][0x22c], RZ ;  /* 0x00008b0024117a24 */ /* 0x000fe200078e02ff */
[----:B------:R-:W-:Y:S01]  /*14c0*/  SEL R29, R22, RZ, P6 ;  /* 0x000000ff161d7207 */ /* 0x000fe20003000000 */
[----:B------:R-:W-:Y:S01]  /*14d0*/  @!P2 IMAD R7, R35, c[0x0][0x1c0], R36 ;  /* 0x000070002307aa24 */ /* 0x000fe200078e0224 */
[----:B------:R-:W-:Y:S01]  /*14e0*/  SEL R20, R4, RZ, P6 ;  /* 0x000000ff04147207 */ /* 0x000fe20003000000 */
[----:B------:R-:W-:Y:S01]  /*14f0*/  @P2 IMAD R6, R36, c[0x0][0x234], R6 ;  /* 0x00008d0024062a24 */ /* 0x000fe200078e0206 */
[----:B------:R-:W-:Y:S01]  /*1500*/  SHF.R.S32.HI R23, RZ, 0x1f, R17 ;  /* 0x0000001fff177819 */ /* 0x000fe20000011411 */
[----:B------:R-:W-:Y:S01]  /*1510*/  @!P2 IMAD R6, R7, c[0x0][0x214], RZ ;  /* 0x000085000706aa24 */ /* 0x000fe200078e02ff */
[----:B------:R-:W-:-:S02]  /*1520*/  IADD3 R12, R11, R5, RZ ;  /* 0x000000050b0c7210 */ /* 0x000fc40007ffe0ff */
        /* <DEDUP_REMOVED lines=9> */
.L_x_508:
[----:B------:R-:W-:-:S04]  /*15c0*/  IMAD R0, R35, c[0x0][0x1c0], R36 ;  /* 0x0000700023007a24 */ /* 0x000fc800078e0224 */
[----:B------:R-:W-:Y:S02]  /*15d0*/  IMAD R0, R0, c[0x0][0x224], RZ ;  /* 0x0000890000007a24 */ /* 0x000fe400078e02ff */
.L_x_509:
[----:B------:R-:W1:Y:S01]  /*15e0*/  S2R R11, SR_TID.X ;  /* 0x00000000000b7919 */ /* 0x000e620000002100 */
[----:B------:R-:W-:Y:S01]  /*15f0*/  IMAD R33, R33, c[0x0][0x1c0], RZ ;  /* 0x0000700021217a24 */ /* 0x000fe200078e02ff */
[----:B------:R-:W-:Y:S01]  /*1600*/  IADD3 R4, P3, R250, R13, RZ ;  /* 0x0000000dfa047210 */ /* 0x000fe20007f7e0ff */
[----:B------:R-:W-:Y:S01]  /*1610*/  IMAD R7, R16, c[0x0][0x370], RZ ;  /* 0x0000dc0010077a24 */ /* 0x000fe200078e02ff */
[----:B------:R-:W-:Y:S01]  /*1620*/  SHF.R.S32.HI R251, RZ, 0x1f, R250 ;  /* 0x0000001ffffb7819 */ /* 0x000fe200000114fa */
[----:B------:R-:W-:Y:S01]  /*1630*/  IMAD.SHL.U32 R9, R33, 0x40, RZ ;  /* 0x0000004021097824 */ /* 0x000fe200078e00ff */
[----:B------:R-:W-:Y:S01]  /*1640*/  SHF.R.S32.HI R31, RZ, 0x1f, R231 ;  /* 0x0000001fff1f7819 */ /* 0x000fe200000114e7 */
[----:B------:R-:W-:Y:S01]  /*1650*/  IMAD.IADD R206, R8, 0x1, R6 ;  /* 0x0000000108ce7824 */ /* 0x000fe200078e0206 */
[----:B------:R-:W-:Y:S01]  /*1660*/  BSSY B1, `(.L_x_505) ;  /* 0x0000706000017945 */ /* 0x000fe20003800000 */
[----:B------:R-:W-:Y:S01]  /*1670*/  IMAD.X R5, R251, 0x1, R14, P3 ;  /* 0x00000001fb057824 */ /* 0x000fe200018e060e */
[----:B------:R-:W-:Y:S01]  /*1680*/  IADD3 R10, P2, P1, R10, R9, R17 ;  /* 0x000000090a0a7210 */ /* 0x000fe2000795e011 */
[C---:B------:R-:W-:Y:S01]  /*1690*/  IMAD R7, R8.reuse, c[0x0][0x374], R7 ;  /* 0x0000dd0008077a24 */ /* 0x040fe200078e0207 */
[----:B------:R-:W-:Y:S01]  /*16a0*/  SHF.R.S32.HI R9, RZ, 0x1f, R9 ;  /* 0x0000001fff097819 */ /* 0x000fe20000011409 */
[----:B------:R-:W-:Y:S01]  /*16b0*/  IMAD.WIDE.U32 R4, R8, c[0x0][0x370], R4 ;  /* 0x0000dc0008047a25 */ /* 0x000fe200078e0004 */
[----:B------:R-:W-:-:S02]  /*16c0*/  IADD3 R6, P3, R231, R8, RZ ;  /* 0x00000008e7067210 */ /* 0x000fc40007f7e0ff */
[----:B------:R-:W-:Y:S01]  /*16d0*/  IADD3.X R14, R12, R9, R23, P2, P1 ;  /* 0x000000090c0e7210 */ /* 0x000fe200017e2417 */
[----:B------:R-:W-:Y:S01]  /*16e0*/  IMAD.IADD R17, R8, 0x1, R0 ;  /* 0x0000000108117824 */ /* 0x000fe200078e0200 */
[----:B------:R-:W-:Y:S01]  /*16f0*/  IADD3 R12, P2, P1, R29, R10, R18 ;  /* 0x0000000a1d0c7210 */ /* 0x000fe2000795e012 */
[----:B------:R-:W-:Y:S01]  /*1700*/  IMAD.IADD R5, R5, 0x1, R7 ;  /* 0x0000000105057824 */ /* 0x000fe200078e0207 */
[----:B------:R-:W-:Y:S01]  /*1710*/  IADD3 R7, -R204, R233, R21 ;  /* 0x000000e9cc077210 */ /* 0x000fe20007ffe115 */
[----:B------:R-:W-:Y:S02]  /*1720*/  IMAD.X R0, R31, 0x1, R16, P3 ;  /* 0x000000011f007824 */ /* 0x000fe400018e0610 */
[----:B------:R-:W-:Y:S01]  /*1730*/  IMAD.WIDE.U32 R4, R36, c[0x0][0x378], R4 ;  /* 0x0000de0024047a25 */ /* 0x000fe200078e0004 */
[----:B-1----:R-:W-:-:S03]  /*1740*/  SHF.R.S32.HI R9, RZ, 0x1f, R11 ;  /* 0x0000001fff097819 */ /* 0x002fc6000001140b */
[----:B------:R-:W-:Y:S01]  /*1750*/  IMAD R10, R0, c[0x0][0x190], RZ ;  /* 0x00006400000a7a24 */ /* 0x000fe200078e02ff */
[-C--:B------:R-:W-:Y:S01]  /*1760*/  LEA.HI R9, R9, R11.reuse, RZ, 0x5 ;  /* 0x0000000b09097211 */ /* 0x080fe200078f28ff */
[----:B------:R-:W-:Y:S01]  /*1770*/  IMAD.MOV.U32 R207, RZ, RZ, 0x4 ;  /* 0x00000004ffcf7424 */ /* 0x000fe200078e00ff */
[----:B------:R-:W-:Y:S01]  /*1780*/  IADD3 R0, R7, -c[0x0][0x2e8], RZ ;  /* 0x8000ba0007007a10 */ /* 0x000fe20007ffe0ff */
[C---:B------:R-:W-:Y:S01]  /*1790*/  IMAD R13, R6.reuse, c[0x0][0x194], R10 ;  /* 0x00006500060d7a24 */ /* 0x040fe200078e020a */
[----:B------:R-:W-:Y:S01]  /*17a0*/  LOP3.LUT R23, R9, 0xffffffe0, RZ, 0xc0, !PT ;  /* 0xffffffe009177812 */ /* 0x000fe200078ec0ff */
[----:B------:R-:W-:Y:S01]  /*17b0*/  IMAD.WIDE.U32 R6, R6, c[0x0][0x190], R250 ;  /* 0x0000640006067a25 */ /* 0x000fe200078e00fa */
[----:B------:R-:W-:Y:S02]  /*17c0*/  SHF.R.S32.HI R8, RZ, 0x5, R9 ;  /* 0x00000005ff087819 */ /* 0x000fe40000011409 */
[----:B------:R-:W-:Y:S01]  /*17d0*/  IADD3 R23, -R23, R11, RZ ;  /* 0x0000000b17177210 */ /* 0x000fe20007ffe1ff */
[----:B------:R-:W-:Y:S01]  /*17e0*/  IMAD R11, R34, c[0x0][0x378], RZ ;  /* 0x0000de00220b7a24 */ /* 0x000fe200078e02ff */
[----:B------:R-:W-:-:S02]  /*17f0*/  SHF.R.S32.HI R9, RZ, 0x1f, R0 ;  /* 0x0000001fff097819 */ /* 0x000fc40000011400 */
[----:B------:R-:W-:Y:S01]  /*1800*/  IADD3 R6, P3, R30, R6, RZ ;  /* 0x000000061e067210 */ /* 0x000fe20007f7e0ff */
[----:B------:R-:W-:Y:S01]  /*1810*/  IMAD R8, R8, R33, R23 ;  /* 0x0000002108087224 */ /* 0x000fe200078e0217 */
[----:B------:R-:W-:Y:S01]  /*1820*/  LEA.HI R10, R9, R0, RZ, 0x6 ;  /* 0x00000000090a7211 */ /* 0x000fe200078f30ff */
[----:B------:R-:W-:Y:S01]  /*1830*/  IMAD R11, R36, c[0x0][0x37c], R11 ;  /* 0x0000df00240b7a24 */ /* 0x000fe200078e020b */
[----:B------:R-:W-:Y:S01]  /*1840*/  IADD3.X R0, R20, R14, R15, P2, P1 ;  /* 0x0000000e14007210 */ /* 0x000fe200017e240f */
[----:B------:R-:W-:Y:S01]  /*1850*/  IMAD.WIDE R14, R17, R207, c[0x0][0x3c8] ;  /* 0x0000f200110e7625 */ /* 0x000fe200078e02cf */
[----:B------:R-:W-:Y:S02]  /*1860*/  IADD3 R9, P1, R8, R12, RZ ;  /* 0x0000000c08097210 */ /* 0x000fe40007f3e0ff */
[----:B------:R-:W-:Y:S01]  /*1870*/  IADD3.X R7, R24, R7, R13, P3, !PT ;  /* 0x0000000718077210 */ /* 0x000fe20001ffe40d */
[----:B------:R-:W-:Y:S01]  /*1880*/  IMAD.IADD R5, R5, 0x1, R11 ;  /* 0x0000000105057824 */ /* 0x000fe200078e020b */
[----:B------:R-:W-:Y:S01]  /*1890*/  LEA.HI.X.SX32 R12, R8, R0, 0x1, P1 ;  /* 0x00000000080c7211 */ /* 0x000fe200008f0eff */
[----:B------:R-:W-:Y:S01]  /*18a0*/  IMAD R11, R34, c[0x0][0x1a8], RZ ;  /* 0x00006a00220b7a24 */ /* 0x000fe200078e02ff */
[----:B------:R-:W-:Y:S01]  /*18b0*/  SHF.R.S32.HI R0, RZ, 0x6, R10 ;  /* 0x00000006ff007819 */ /* 0x000fe2000001140a */
[----:B------:R-:W-:Y:S01]  /*18c0*/  IMAD R8, R31, c[0x0][0x370], RZ ;  /* 0x0000dc001f087a24 */ /* 0x000fe200078e02ff */
[C---:B------:R-:W-:Y:S01]  /*18d0*/  LEA R203, P1, R9.reuse, c[0x0][0x350], 0x2 ;  /* 0x0000d40009cb7a11 */ /* 0x040fe200078210ff */
[C---:B------:R-:W-:Y:S01]  /*18e0*/  IMAD R11, R36.reuse, c[0x0][0x1ac], R11 ;  /* 0x00006b00240b7a24 */ /* 0x040fe200078e020b */
[----:B------:R-:W-:Y:S01]  /*18f0*/  IMNMX R230, RZ, R0, !PT ;  /* 0x00000000ffe67217 */ /* 0x000fe20007800200 */
[----:B------:R-:W-:Y:S01]  /*1900*/  IMAD.WIDE.U32 R6, R36, c[0x0][0x1a8], R6 ;  /* 0x00006a0024067a25 */ /* 0x000fe200078e0006 */
[----:B------:R-:W-:-:S02]  /*1910*/  LEA.HI.X R202, R9, c[0x0][0x354], R12, 0x2, P1 ;  /* 0x0000d50009ca7a11 */ /* 0x000fc400008f140c */
[----:B------:R-:W-:Y:S01]  /*1920*/  ISETP.GT.AND P4, PT, R192, R230, PT ;  /* 0x000000e6c000720c */ /* 0x000fe20003f84270 */
[----:B------:R-:W-:Y:S01]  /*1930*/  IMAD R0, R231, c[0x0][0x374], R8 ;  /* 0x0000dd00e7007a24 */ /* 0x000fe200078e0208 */
[----:B------:R-:W-:Y:S01]  /*1940*/  IADD3 R11, R7, R11, RZ ;  /* 0x0000000b070b7210 */ /* 0x000fe20007ffe0ff */
[----:B------:R-:W-:Y:S01]  /*1950*/  IMAD.WIDE.U32 R4, R231, c[0x0][0x370], R4 ;  /* 0x0000dc00e7047a25 */ /* 0x000fe200078e0004 */
[----:B------:R-:W-:Y:S02]  /*1960*/  LEA R200, P3, R6, c[0x0][0x160], 0x1 ;  /* 0x0000580006c87a11 */ /* 0x000fe400078608ff */
[----:B------:R-:W-:Y:S01]  /*1970*/  IADD3 R192, R192, -0x1, RZ ;  /* 0xffffffffc0c07810 */ /* 0x000fe20007ffe0ff */
[----:B------:R-:W-:Y:S01]  /*1980*/  IMAD.IADD R0, R5, 0x1, R0 ;  /* 0x0000000105007824 */ /* 0x000fe200078e0200 */
[----:B------:R-:W-:Y:S01]  /*1990*/  LEA R198, P2, R4, c[0x0][0x330], 0x1 ;  /* 0x0000cc0004c67a11 */ /* 0x000fe200078408ff */
[----:B------:R-:W-:Y:S01]  /*19a0*/  IMAD.MOV.U32 R213, RZ, RZ, R14 ;  /* 0x000000ffffd57224 */ /* 0x000fe200078e000e */
[----:B------:R-:W-:Y:S01]  /*19b0*/  LEA.HI.X R201, R6, c[0x0][0x164], R11, 0x1, P3 ;  /* 0x0000590006c97a11 */ /* 0x000fe200018f0c0b */
[----:B------:R-:W-:Y:S01]  /*19c0*/  IMAD.MOV.U32 R212, RZ, RZ, R15 ;  /* 0x000000ffffd47224 */ /* 0x000fe200078e000f */
[----:B------:R-:W-:Y:S01]  /*19d0*/  LEA.HI.X R199, R4, c[0x0][0x334], R0, 0x1, P2 ;  /* 0x0000cd0004c77a11 */ /* 0x000fe200010f0c00 */
[----:B------:R-:W-:Y:S01]  /*19e0*/  IMAD.WIDE R206, R206, R207, c[0x0][0x200] ;  /* 0x00008000cece7625 */ /* 0x000fe200078e02cf */
        /* <DEDUP_REMOVED lines=16> */
.L_x_511:
        /* <DEDUP_REMOVED lines=15> */
.L_x_512:
        /* <DEDUP_REMOVED lines=24> */
.L_x_514:
[----:B------:R-:W-:Y:S05]  /*1d60*/  BSYNC B0 ;  /* 0x0000000000007941 */ /* 0x000fea0003800000 */
.L_x_513:
[----:B------:R-:W-:Y:S01]  /*1d70*/  IADD3 R0, R231, 0x40, RZ ;  /* 0x00000040e7007810 */ /* 0x000fe20007ffe0ff */
[----:B------:R-:W-:Y:S03]  /*1d80*/  BSSY B0, `(.L_x_515) ;  /* 0x000000f000007945 */ /* 0x000fe60003800000 */
[----:B------:R-:W-:-:S13]  /*1d90*/  ISETP.GE.AND P0, PT, R0, R10, PT ;  /* 0x0000000a0000720c */ /* 0x000fda0003f06270 */
        /* <DEDUP_REMOVED lines=13> */
.L_x_516:
[----:B------:R-:W-:Y:S05]  /*1e70*/  BSYNC B0 ;  /* 0x0000000000007941 */ /* 0x000fea0003800000 */
.L_x_515:
        /* <DEDUP_REMOVED lines=22> */
.L_x_518:
[----:B------:R-:W-:Y:S05]  /*1fe0*/  BSYNC B0 ;  /* 0x0000000000007941 */ /* 0x000fea0003800000 */
.L_x_517:
        /* <DEDUP_REMOVED lines=14> */
.L_x_510:
[----:B------:R-:W-:Y:S01]  /*20d0*/  IMAD R0, R215, -0x80, R204 ;  /* 0xffffff80d7007824 */ /* 0x000fe200078e02cc */
[----:B------:R-:W-:Y:S01]  /*20e0*/  IADD3 R4, R231, 0x40, RZ ;  /* 0x00000040e7047810 */ /* 0x000fe20007ffe0ff */
[----:B------:R-:W-:Y:S01]  /*20f0*/  IMAD R8, R19, c[0x0][0x198], RZ ;  /* 0x0000660013087a24 */ /* 0x000fe200078e02ff */
[----:B------:R-:W-:Y:S01]  /*2100*/  LEA.HI R10, R192, R192, RZ, 0x1 ;  /* 0x000000c0c00a7211 */ /* 0x000fe200078f08ff */
[----:B------:R-:W-:Y:S01]  /*2110*/  IMAD.WIDE.U32 R6, R21, c[0x0][0x198], R250 ;  /* 0x0000660015067a25 */ /* 0x000fe200078e00fa */
[-C--:B------:R-:W-:Y:S01]  /*2120*/  ISETP.GE.AND P0, PT, R4, R0.reuse, PT ;  /* 0x000000000400720c */ /* 0x080fe20003f06270 */
[----:B------:R-:W-:Y:S01]  /*2130*/  @P6 BAR.SYNC.DEFER_BLOCKING 0x0 ;  /* 0x0000000000006b1d */ /* 0x000fe20000010000 */
[----:B------:R-:W-:Y:S01]  /*2140*/  ISETP.GE.AND P1, PT, R231, R0, PT ;  /* 0x00000000e700720c */ /* 0x000fe20003f26270 */
[----:B------:R-:W-:Y:S01]  /*2150*/  IMAD R9, R21, c[0x0][0x19c], R8 ;  /* 0x0000670015097a24 */ /* 0x000fe200078e0208 */
[----:B------:R-:W-:Y:S01]  /*2160*/  IADD3 R6, P2, R27, R6, RZ ;  /* 0x000000061b067210 */ /* 0x000fe20007f5e0ff */
[----:B------:R-:W-:Y:S01]  /*2170*/  IMAD.WIDE.U32 R4, R21, c[0x0][0x1a0], R250 ;  /* 0x0000680015047a25 */ /* 0x000fe200078e00fa */
[----:B------:R-:W-:-:S02]  /*2180*/  MOV R217, c[0x0][0x30c] ;  /* 0x0000c30000d97a02 */ /* 0x000fc40000000f00 */
[----:B------:R-:W-:Y:S01]  /*2190*/  IADD3.X R7, R28, R7, R9, P2, !PT ;  /* 0x000000071c077210 */ /* 0x000fe200017fe409 */
[----:B------:R-:W-:Y:S01]  /*21a0*/  IMAD R8, R19, c[0x0][0x1a0], RZ ;  /* 0x0000680013087a24 */ /* 0x000fe200078e02ff */
[----:B------:R-:W-:Y:S01]  /*21b0*/  IADD3 R4, P2, R25, R4, RZ ;  /* 0x0000000419047210 */ /* 0x000fe20007f5e0ff */
[C---:B------:R-:W-:Y:S02]  /*21c0*/  IMAD R0, R22.reuse, c[0x0][0x1b8], RZ ;  /* 0x00006e0016007a24 */ /* 0x040fe400078e02ff */
[----:B------:R-:W-:Y:S02]  /*21d0*/  IMAD R8, R21, c[0x0][0x1a4], R8 ;  /* 0x0000690015087a24 */ /* 0x000fe400078e0208 */
[----:B------:R-:W-:Y:S02]  /*21e0*/  IMAD R9, R22, c[0x0][0x1b0], RZ ;  /* 0x00006c0016097a24 */ /* 0x000fe400078e02ff */
[----:B------:R-:W-:Y:S01]  /*21f0*/  IMAD.WIDE.U32 R6, R3, c[0x0][0x1b0], R6 ;  /* 0x00006c0003067a25 */ /* 0x000fe200078e0006 */
[----:B------:R-:W-:-:S02]  /*2200*/  IADD3.X R5, R26, R5, R8, P2, !PT ;  /* 0x000000051a057210 */ /* 0x000fc400017fe408 */
[----:B------:R-:W-:Y:S01]  /*2210*/  LOP3.LUT R8, R10, 0xfffffffe, RZ, 0xc0, !PT ;  /* 0xfffffffe0a087812 */ /* 0x000fe200078ec0ff */
[----:B------:R-:W-:Y:S01]  /*2220*/  IMAD R10, R3, c[0x0][0x1bc], R0 ;  /* 0x00006f00030a7a24 */ /* 0x000fe200078e0200 */
[----:B------:R-:W-:Y:S01]  /*2230*/  @!P0 IADD3 R0, P2, R231, 0x40, RZ ;  /* 0x00000040e7008810 */ /* 0x000fe20007f5e0ff */
[C---:B------:R-:W-:Y:S01]  /*2240*/  IMAD R9, R3.reuse, c[0x0][0x1b4], R9 ;  /* 0x00006d0003097a24 */ /* 0x040fe200078e0209 */
[----:B------:R-:W-:Y:S01]  /*2250*/  @!P0 MOV R12, R6 ;  /* 0x00000006000c8202 */ /* 0x000fe20000000f00 */
[----:B------:R-:W-:-:S04]  /*2260*/  IMAD.WIDE.U32 R4, R3, c[0x0][0x1b8], R4 ;  /* 0x00006e0003047a25 */ /* 0x000fc800078e0004 */
[----:B------:R-:W-:Y:S01]  /*2270*/  @!P0 IMAD.X R3, RZ, RZ, R31, P2 ;  /* 0x000000ffff038224 */ /* 0x000fe200010e061f */
[----:B------:R-:W-:Y:S01]  /*2280*/  @!P0 IADD3 R14, P2, R231, 0x40, RZ ;  /* 0x00000040e70e8810 */ /* 0x000fe20007f5e0ff */
[----:B------:R-:W-:Y:S02]  /*2290*/  IMAD.IADD R7, R7, 0x1, R9 ;  /* 0x0000000107077824 */ /* 0x000fe400078e0209 */
[----:B------:R-:W-:Y:S02]  /*22a0*/  @!P0 IMAD R3, R3, c[0x0][0x198], RZ ;  /* 0x0000660003038a24 */ /* 0x000fe400078e02ff */
[----:B------:R-:W-:Y:S02]  /*22b0*/  @!P0 IMAD.MOV.U32 R13, RZ, RZ, R7 ;  /* 0x000000ffff0d8224 */ /* 0x000fe400078e0007 */
[----:B------:R-:W-:Y:S02]  /*22c0*/  IMAD.IADD R8, R192, 0x1, -R8 ;  /* 0x00000001c0087824 */ /* 0x000fe400078e0a08 */
[----:B------:R-:W-:-:S02]  /*22d0*/  IMAD.IADD R5, R5, 0x1, R10 ;  /* 0x0000000105057824 */ /* 0x000fc400078e020a */
[C---:B------:R-:W-:Y:S01]  /*22e0*/  @!P0 IMAD R10, R0.reuse, c[0x0][0x19c], R3 ;  /* 0x00006700000a8a24 */ /* 0x040fe200078e0203 */
[----:B------:R-:W-:Y:S01]  /*22f0*/  @!P0 IADD3.X R3, RZ, R31, RZ, P2, !PT ;  /* 0x0000001fff038210 */ /* 0x000fe200017fe4ff */
[----:B------:R-:W-:Y:S01]  /*2300*/  @!P0 IMAD.WIDE.U32 R12, R0, c[0x0][0x198], R12 ;  /* 0x00006600000c8a25 */ /* 0x000fe200078e000c */
[----:B------:R-:W-:-:S03]  /*2310*/  ISETP.NE.AND P3, PT, R8, 0x1, PT ;  /* 0x000000010800780c */ /* 0x000fc60003f65270 */
[C---:B------:R-:W-:Y:S02]  /*2320*/  @!P1 IMAD R0, R31.reuse, c[0x0][0x198], RZ ;  /* 0x000066001f009a24 */ /* 0x040fe400078e02ff */
[----:B------:R-:W-:Y:S02]  /*2330*/  @!P1 IMAD R8, R31, c[0x0][0x1a0], RZ ;  /* 0x000068001f089a24 */ /* 0x000fe400078e02ff */
[C---:B------:R-:W-:Y:S02]  /*2340*/  @!P1 IMAD R0, R231.reuse, c[0x0][0x19c], R0 ;  /* 0x00006700e7009a24 */ /* 0x040fe400078e0200 */
[----:B------:R-:W-:-:S04]  /*2350*/  @!P1 IMAD.WIDE.U32 R6, R231, c[0x0][0x198], R6 ;  /* 0x00006600e7069a25 */ /* 0x000fc800078e0006 */
[----:B------:R-:W-:Y:S02]  /*2360*/  @!P0 IMAD R9, R3, c[0x0][0x1a0], RZ ;  /* 0x0000680003098a24 */ /* 0x000fe400078e02ff */
[----:B------:R-:W-:Y:S01]  /*2370*/  @!P1 IMAD R22, R231, c[0x0][0x1a4], R8 ;  /* 0x00006900e7169a24 */ /* 0x000fe200078e0208 */
[----:B------:R-:W-:Y:S01]  /*2380*/  @!P0 LEA R8, P4, R12, c[0x0][0x168], 0x1 ;  /* 0x00005a000c088a11 */ /* 0x000fe200078808ff */
[----:B------:R-:W-:Y:S01]  /*2390*/  @!P0 IMAD.IADD R3, R13, 0x1, R10 ;  /* 0x000000010d038824 */ /* 0x000fe200078e020a */
[----:B------:R-:W-:Y:S01]  /*23a0*/  @!P1 LEA R10, P5, R6, c[0x0][0x168], 0x1 ;  /* 0x00005a00060a9a11 */ /* 0x000fe200078a08ff */
[----:B------:R-:W-:Y:S02]  /*23b0*/  @!P1 IMAD.IADD R0, R7, 0x1, R0 ;  /* 0x0000000107009824 */ /* 0x000fe400078e0200 */
[----:B------:R-:W-:-:S03]  /*23c0*/  @!P1 IMAD.WIDE.U32 R16, R231, c[0x0][0x1a0], R4 ;  /* 0x00006800e7109a25 */ /* 0x000fc600078e0004 */
[----:B------:R-:W-:Y:S01]  /*23d0*/  @!P1 LEA.HI.X R11, R6, c[0x0][0x16c], R0, 0x1, P5 ;  /* 0x00005b00060b9a11 */ /* 0x000fe200028f0c00 */
[----:B------:R-:W-:Y:S01]  /*23e0*/  @!P0 IMAD.MOV.U32 R19, RZ, RZ, R5 ;  /* 0x000000ffff138224 */ /* 0x000fe200078e0005 */
[----:B------:R-:W-:Y:S01]  /*23f0*/  @!P1 LEA R6, P5, R16, c[0x0][0x170], 0x1 ;  /* 0x00005c0010069a11 */ /* 0x000fe200078a08ff */
[----:B------:R-:W-:Y:S02]  /*2400*/  IMAD R20, R192, -0x40, R233 ;  /* 0xffffffc0c0147824 */ /* 0x000fe400078e02e9 */
[----:B------:R-:W-:Y:S01]  /*2410*/  @!P0 IMAD R5, R14, c[0x0][0x1a4], R9 ;  /* 0x000069000e058a24 */ /* 0x000fe200078e0209 */
[----:B------:R-:W-:Y:S01]  /*2420*/  @!P0 LEA.HI.X R9, R12, c[0x0][0x16c], R3, 0x1, P4 ;  /* 0x00005b000c098a11 */ /* 0x000fe200020f0c03 */
[----:B------:R-:W-:Y:S01]  /*2430*/  @!P1 IMAD.IADD R3, R17, 0x1, R22 ;  /* 0x0000000111039824 */ /* 0x000fe200078e0216 */
[----:B------:R-:W-:Y:S01]  /*2440*/  ISETP.GE.AND P2, PT, R231, R20, PT ;  /* 0x00000014e700720c */ /* 0x000fe20003f46270 */
[----:B------:R-:W-:Y:S02]  /*2450*/  IMAD.SHL.U32 R0, R242, 0x2, RZ ;  /* 0x00000002f2007824 */ /* 0x000fe400078e00ff */
[----:B------:R-:W-:Y:S01]  /*2460*/  IMAD.MOV.U32 R216, RZ, RZ, c[0x0][0x308] ;  /* 0x0000c200ffd87624 */ /* 0x000fe200078e00ff */
[----:B------:R-:W-:Y:S01]  /*2470*/  @!P1 LEA.HI.X R7, R16, c[0x0][0x174], R3, 0x1, P5 ;  /* 0x00005d0010079a11 */ /* 0x000fe200028f0c03 */
[----:B------:R-:W-:Y:S01]  /*2480*/  @!P0 IMAD.MOV.U32 R18, RZ, RZ, R4 ;  /* 0x000000ffff128224 */ /* 0x000fe200078e0004 */
[----:B------:R-:W-:-:S03]  /*2490*/  IADD3 R3, R242, 0x1800, RZ ;  /* 0x00001800f2037810 */ /* 0x000fc60007ffe0ff */
[----:B------:R-:W-:Y:S01]  /*24a0*/  @!P0 IMAD.WIDE.U32 R14, R14, c[0x0][0x1a0], R18 ;  /* 0x000068000e0e8a25 */ /* 0x000fe200078e0012 */
[----:B------:R-:W-:-:S03]  /*24b0*/  SEL R3, R3, R242, !P3 ;  /* 0x000000f203037207 */ /* 0x000fc60005800000 */
[----:B------:R-:W-:Y:S01]  /*24c0*/  @P2 STS [R0+0x6000], RZ ;  /* 0x006000ff00002388 */ /* 0x000fe20000000800 */
[----:B------:R-:W-:Y:S01]  /*24d0*/  @!P0 IADD3 R5, R15, R5, RZ ;  /* 0x000000050f058210 */ /* 0x000fe20007ffe0ff */
[----:B------:R-:W-:Y:S01]  /*24e0*/  IMAD.SHL.U32 R197, R3, 0x2, RZ ;  /* 0x0000000203c57824 */ /* 0x000fe200078e00ff */
[C---:B------:R-:W-:Y:S01]  /*24f0*/  @!P0 LEA R4, P4, R14.reuse, c[0x0][0x170], 0x1 ;  /* 0x00005c000e048a11 */ /* 0x040fe200078808ff */
[----:B------:R-:W-:Y:S03]  /*2500*/  @P2 STS [R0+0x6004], RZ ;  /* 0x006004ff00002388 */ /* 0x000fe60000000800 */
[----:B------:R-:W-:Y:S01]  /*2510*/  @!P0 LEA.HI.X R5, R14, c[0x0][0x174], R5, 0x1, P4 ;  /* 0x00005d000e058a11 */ /* 0x000fe200020f0c05 */
        /* <DEDUP_REMOVED lines=66> */
[----:B------:R1:W-:Y:S04]  /*2940*/  @!P0 LDGSTS.E.BYPASS.LTC128B.128 [R0+0x14000], [R4.64+0x80] ;  /* 0x1400008004008fae */ /* 0x0003e8000b901d46 */
[----:B------:R-:W0:Y:S04]  /*2950*/  LDGDEPBAR ;  /* 0x00000000000079af */ /* 0x000e280000000000 */
[----:B---3--:R3:W4:Y:S01]  /*2960*/  LDG.E.64 R6, [R216.64+0x8] ;  /* 0x00000806d8067981 */ /* 0x008722000c1e1b00 */
[----:B------:R-:W-:Y:S01]  /*2970*/  IADD3 R3, R205, 0x20, RZ ;  /* 0x00000020cd037810 */ /* 0x000fe20007ffe0ff */
[----:B------:R-:W-:Y:S01]  /*2980*/  IMAD.MOV.U32 R208, RZ, RZ, 0x7f800000 ;  /* 0x7f800000ffd07424 */ /* 0x000fe200078e00ff */
[----:B------:R-:W-:Y:S01]  /*2990*/  MOV R209, 0x7f800000 ;  /* 0x7f80000000d17802 */ /* 0x000fe20000000f00 */
[----:B------:R-:W-:Y:S01]  /*29a0*/  IMAD.MOV.U32 R210, RZ, RZ, 0x7f800000 ;  /* 0x7f800000ffd27424 */ /* 0x000fe200078e00ff */
[-C--:B------:R-:W-:Y:S01]  /*29b0*/  ISETP.GE.AND P1, PT, R3, R20.reuse, PT ;  /* 0x000000140300720c */ /* 0x080fe20003f26270 */
[----:B------:R-:W-:Y:S01]  /*29c0*/  IMAD.MOV.U32 R211, RZ, RZ, 0x7f800000 ;  /* 0x7f800000ffd37424 */ /* 0x000fe200078e00ff */
[----:B------:R-:W-:-:S02]  /*29d0*/  ISETP.GE.AND P4, PT, R205, R20, PT ;  /* 0x00000014cd00720c */ /* 0x000fc40003f86270 */
[C---:B-1----:R-:W-:Y:S02]  /*29e0*/  IADD3 R0, R205.reuse, 0x28, RZ ;  /* 0x00000028cd007810 */ /* 0x042fe40007ffe0ff */
[C---:B------:R-:W-:Y:S02]  /*29f0*/  IADD3 R4, R205.reuse, 0x8, RZ ;  /* 0x00000008cd047810 */ /* 0x040fe40007ffe0ff */
[-C--:B------:R-:W-:Y:S01]  /*2a00*/  ISETP.GE.AND P0, PT, R0, R20.reuse, PT ;  /* 0x000000140000720c */ /* 0x080fe20003f06270 */
[----:B---3--:R-:W3:Y:S01]  /*2a10*/  LDG.E.64 R216, [R216.64] ;  /* 0x00000006d8d87981 */ /* 0x008ee2000c1e1b00 */
[----:B------:R-:W-:Y:S01]  /*2a20*/  ISETP.GE.AND P2, PT, R4, R20, PT ;  /* 0x000000140400720c */ /* 0x000fe20003f46270 */
[----:B------:R-:W-:Y:S01]  /*2a30*/  IMAD.WIDE R4, R205, 0x4, R206 ;  /* 0x00000004cd047825 */ /* 0x000fe200078e02ce */
[----:B------:R-:W-:-:S04]  /*2a40*/  SHF.R.S32.HI R3, RZ, 0x1f, R23 ;  /* 0x0000001fff037819 */ /* 0x000fc80000011417 */
[----:B------:R1:W5:Y:S05]  /*2a50*/  @!P1 LDG.E R208, [R4.64+0x80] ;  /* 0x0000800604d09981 */ /* 0x00036a000c1e1900 */
[----:B------:R-:W-:Y:S01]  /*2a60*/  @!P0 IMAD.WIDE R8, R0, 0x4, R206 ;  /* 0x0000000400088825 */ /* 0x000fe200078e02ce */
[----:B------:R1:W5:Y:S03]  /*2a70*/  @!P4 LDG.E R210, [R4.64] ;  /* 0x0000000604d2c981 */ /* 0x000366000c1e1900 */
[----:B------:R-:W-:Y:S01]  /*2a80*/  IMAD R0, R35, c[0x0][0x1c0], R36 ;  /* 0x0000700023007a24 */ /* 0x000fe200078e0224 */
[----:B------:R2:W5:Y:S03]  /*2a90*/  @!P0 LDG.E R209, [R8.64] ;  /* 0x0000000608d18981 */ /* 0x000566000c1e1900 */
[----:B------:R-:W-:Y:S01]  /*2aa0*/  IMAD.SHL.U32 R0, R0, 0x20, RZ ;  /* 0x0000002000007824 */ /* 0x000fe200078e00ff */
[----:B------:R1:W5:Y:S01]  /*2ab0*/  @!P2 LDG.E R211, [R4.64+0x20] ;  /* 0x0000200604d3a981 */ /* 0x000362000c1e1900 */
[----:B------:R-:W-:Y:S01]  /*2ac0*/  IADD3 R21, R233, 0x80, R21 ;  /* 0x00000080e9157810 */ /* 0x000fe20007ffe015 */
[----:B------:R-:W-:Y:S01]  /*2ad0*/  CS2R R126, SRZ ;  /* 0x00000000007e7805 */ /* 0x000fe2000001ff00 */
[----:B------:R-:W-:Y:S01]  /*2ae0*/  CS2R R124, SRZ ;  /* 0x00000000007c7805 */ /* 0x000fe2000001ff00 */
[----:B------:R-:W-:Y:S01]  /*2af0*/  CS2R R130, SRZ ;  /* 0x0000000000827805 */ /* 0x000fe2000001ff00 */
[----:B------:R-:W-:Y:S01]  /*2b00*/  CS2R R128, SRZ ;  /* 0x0000000000807805 */ /* 0x000fe2000001ff00 */
[----:B------:R-:W-:Y:S01]  /*2b10*/  CS2R R122, SRZ ;  /* 0x00000000007a7805 */ /* 0x000fe2000001ff00 */
[----:B------:R-:W-:Y:S01]  /*2b20*/  CS2R R120, SRZ ;  /* 0x0000000000787805 */ /* 0x000fe2000001ff00 */
[----:B------:R-:W-:Y:S01]  /*2b30*/  CS2R R118, SRZ ;  /* 0x0000000000767805 */ /* 0x000fe2000001ff00 */
[----:B-1----:R-:W-:Y:S01]  /*2b40*/  IMAD.SHL.U32 R4, R243, 0x20, RZ ;  /* 0x00000020f3047824 */ /* 0x002fe200078e00ff */
        /* <DEDUP_REMOVED lines=42> */
[----:B----4-:R-:W-:-:S02]  /*2df0*/  IADD3 R23, P1, P0, R0, R6, R23 ;  /* 0x0000000600177210 */ /* 0x010fc4000783e017 */
[----:B------:R-:W-:-:S04]  /*2e00*/  SHF.R.S32.HI R0, RZ, 0x1f, R0 ;  /* 0x0000001fff007819 */ /* 0x000fc80000011400 */
[----:B------:R-:W-:Y:S02]  /*2e10*/  IADD3.X R229, R0, R7, R3, P1, P0 ;  /* 0x0000000700e57210 */ /* 0x000fe40000fe0403 */
[----:B------:R-:W-:-:S04]  /*2e20*/  IADD3 R0, R187, 0x1800, RZ ;  /* 0x00001800bb007810 */ /* 0x000fc80007ffe0ff */
[----:B------:R-:W-:-:S05]  /*2e30*/  SEL R0, R0, R187, !P3 ;  /* 0x000000bb00007207 */ /* 0x000fca0005800000 */
[----:B------:R-:W-:Y:S02]  /*2e40*/  IMAD.SHL.U32 R178, R0, 0x2, RZ ;  /* 0x0000000200b27824 */ /* 0x000fe400078e00ff */
[----:B------:R-:W-:-:S04]  /*2e50*/  IMAD.MOV.U32 R0, RZ, RZ, c[0x0][0x22c] ;  /* 0x00008b00ff007624 */ /* 0x000fc800078e00ff */
[----:B------:R-:W-:-:S04]  /*2e60*/  IMAD R0, R0, c[0x0][0x1c0], RZ ;  /* 0x0000700000007a24 */ /* 0x000fc800078e02ff */
[C---:B------:R-:W-:Y:S01]  /*2e70*/  IMAD.SHL.U32 R244, R0.reuse, 0x10, RZ ;  /* 0x0000001000f47824 */ /* 0x040fe200078e00ff */
[----:B------:R-:W-:-:S04]  /*2e80*/  SHF.L.U32 R214, R0, 0x3, RZ ;  /* 0x0000000300d67819 */ /* 0x000fc800000006ff */
[C---:B------:R-:W-:Y:S02]  /*2e90*/  IADD3 R246, R244.reuse, 0x40, RZ ;  /* 0x00000040f4f67810 */ /* 0x040fe40007ffe0ff */
[----:B------:R-:W-:-:S03]  /*2ea0*/  IADD3 R247, R244, 0x20, RZ ;  /* 0x00000020f4f77810 */ /* 0x000fc60007ffe0ff */
[C---:B------:R-:W-:Y:S01]  /*2eb0*/  IMAD.IADD R240, R214.reuse, 0x1, R246 ;  /* 0x00000001d6f07824 */ /* 0x040fe200078e02f6 */
[C---:B---3--:R-:W-:Y:S01]  /*2ec0*/  IADD3 R4, R217.reuse, 0x32370b8f, RZ ;  /* 0x32370b8fd9047810 */ /* 0x048fe20007ffe0ff */
[C---:B------:R-:W-:Y:S01]  /*2ed0*/  IMAD.IADD R241, R214.reuse, 0x1, R247 ;  /* 0x00000001d6f17824 */ /* 0x040fe200078e02f7 */
[C---:B------:R-:W-:Y:S02]  /*2ee0*/  IADD3 R5, R217.reuse, 0x76cf5d0a, RZ ;  /* 0x76cf5d0ad9057810 */ /* 0x040fe40007ffe0ff */
[C---:B------:R-:W-:Y:S02]  /*2ef0*/  IADD3 R4, R217.reuse, -0x56f99767, RZ ;  /* 0xa9066899d9047810 */ /* 0x040fe40007ffe0ff */
[C---:B------:R-:W-:Y:S01]  /*2f00*/  IADD3 R5, R217.reuse, -0x126145ec, RZ ;  /* 0xed9eba14d9057810 */ /* 0x040fe20007ffe0ff */
[C---:B------:R-:W-:Y:S01]  /*2f10*/  IMAD.IADD R5, R214.reuse, 0x1, R241 ;  /* 0x00000001d6057824 */ /* 0x040fe200078e02f1 */
[----:B------:R-:W-:Y:S02]  /*2f20*/  IADD3 R4, R217, 0x646e171e, RZ ;  /* 0x646e171ed9047810 */ /* 0x000fe40007ffe0ff */
[C---:B------:R-:W-:Y:S01]  /*2f30*/  IADD3 R4, R214.reuse, R240, RZ ;  /* 0x000000f0d6047210 */ /* 0x040fe20007ffe0ff */
[----:B------:R-:W-:Y:S01]  /*2f40*/  IMAD.IADD R220, R214, 0x1, R5 ;  /* 0x00000001d6dc7824 */ /* 0x000fe200078e0205 */
[----:B------:R-:W-:-:S02]  /*2f50*/  IADD3 R3, R185, 0x1800, RZ ;  /* 0x00001800b9037810 */ /* 0x000fc40007ffe0ff */
[----:B------:R-:W-:Y:S01]  /*2f60*/  IADD3 R218, R214, R4, RZ ;  /* 0x00000004d6da7210 */ /* 0x000fe20007ffe0ff */
[----:B------:R-:W-:Y:S01]  /*2f70*/  IMAD.WIDE.U32 R234, R23, -0x2daee0ad, RZ ;  /* 0xd2511f5317ea7825 */ /* 0x000fe200078e00ff */
[----:B------:R-:W-:Y:S02]  /*2f80*/  LOP3.LUT R229, R229, R216, RZ, 0x3c, !PT ;  /* 0x000000d8e5e57212 */ /* 0x000fe400078e3cff */
[----:B------:R-:W-:Y:S01]  /*2f90*/  IADD3 R228, R216, -0x61c88647, RZ ;  /* 0x9e3779b9d8e47810 */ /* 0x000fe20007ffe0ff */
[----:B------:R-:W-:Y:S01]  /*2fa0*/  IMAD.IADD R219, R214, 0x1, R220 ;  /* 0x00000001d6db7824 */ /* 0x000fe200078e02dc */
[C---:B------:R-:W-:Y:S02]  /*2fb0*/  IADD3 R238, R216.reuse, 0x3c6ef372, RZ ;  /* 0x3c6ef372d8ee7810 */ /* 0x040fe40007ffe0ff */
[C---:B------:R-:W-:Y:S02]  /*2fc0*/  IADD3 R227, R216.reuse, -0x255992d5, RZ ;  /* 0xdaa66d2bd8e37810 */ /* 0x040fe40007ffe0ff */
[----:B------:R-:W-:-:S02]  /*2fd0*/  IADD3 R226, R216, 0x78dde6e4, RZ ;  /* 0x78dde6e4d8e27810 */ /* 0x000fc40007ffe0ff */
[C---:B------:R-:W-:Y:S02]  /*2fe0*/  IADD3 R225, R216.reuse, 0x1715609d, RZ ;  /* 0x1715609dd8e17810 */ /* 0x040fe40007ffe0ff */
[----:B------:R-:W-:Y:S01]  /*2ff0*/  IADD3 R223, R216, -0x4ab325aa, RZ ;  /* 0xb54cda56d8df7810 */ /* 0x000fe20007ffe0ff */
[----:B------:R-:W-:Y:S01]  /*3000*/  IMAD.IADD R216, R214, 0x1, R218 ;  /* 0x00000001d6d87824 */ /* 0x000fe200078e02da */
[----:B------:R-:W-:Y:S02]  /*3010*/  SEL R3, R3, R185, !P3 ;  /* 0x000000b903037207 */ /* 0x000fe40005800000 */
[----:B------:R-:W-:Y:S01]  /*3020*/  IADD3 R224, R217, -0x4498517b, RZ ;  /* 0xbb67ae85d9e07810 */ /* 0x000fe20007ffe0ff */
[C---:B------:R-:W-:Y:S01]  /*3030*/  IMAD.U32 R252, R0.reuse, -0x40, RZ ;  /* 0xffffffc000fc7824 */ /* 0x040fe200078e00ff */
[----:B------:R-:W-:Y:S01]  /*3040*/  SHF.L.U32 R3, R3, 0x1, RZ ;  /* 0x0000000103037819 */ /* 0x000fe200000006ff */
[----:B------:R-:W-:Y:S01]  /*3050*/  IMAD R249, R0, 0x38, RZ ;  /* 0x0000003800f97824 */ /* 0x000fe200078e02ff */
[----:B------:R-:W-:Y:S01]  /*3060*/  LOP3.LUT R224, R234, R224, RZ, 0x3c, !PT ;  /* 0x000000e0eae07212 */ /* 0x000fe200078e3cff */
[C---:B------:R-:W-:Y:S01]  /*3070*/  IMAD.IADD R221, R214.reuse, 0x1, R216 ;  /* 0x00000001d6dd7824 */ /* 0x040fe200078e02d8 */
[----:B--2---:R-:W-:-:S02]  /*3080*/  IADD3 R222, R214, R219, RZ ;  /* 0x000000dbd6de7210 */ /* 0x004fc40007ffe0ff */
.L_x_522:
        /* <DEDUP_REMOVED lines=97> */
[--C-:B------:R-:W-:Y:S01]  /*36a0*/  LOP3.LUT R160, R139, R144, R228.reuse, 0x96, !PT ;  /* 0x000000908ba07212 */ /* 0x100fe200078e96e4 */
        /* <DEDUP_REMOVED lines=56> */
[--C-:B------:R-:W-:Y:S01]  /*3a30*/  FFMA.FTZ R9, R9, c[0x0][0x23c], -R138.reuse ;  /* 0x00008f0009097a23 */ /* 0x100fe2000001088a */
        /* <DEDUP_REMOVED lines=91> */
[----:B------:R-:W-:Y:S01]  /*3ff0*/  LOP3.LUT R4, R17, R10, R225, 0x96, !PT ;  /* 0x0000000a11047212 */ /* 0x000fe200078e96e1 */
[----:B------:R-:W-:Y:S01]  /*4000*/  MUFU.EX2 R160, R20 ;  /* 0x0000001400a07308 */ /* 0x000fe20000000800 */
[--C-:B------:R-:W-:Y:S01]  /*4010*/  LOP3.LUT R11, R11, R162, R226.reuse, 0x96, !PT ;  /* 0x000000a20b0b7212 */ /* 0x100fe200078e96e2 */
        /* <DEDUP_REMOVED lines=370> */
[C---:B---3--:R-:W-:Y:S01]  /*5740*/  FADD.FTZ R5, -R0.reuse, R14 ;  /* 0x0000000e00057221 */ /* 0x048fe20000010100 */
        /* <DEDUP_REMOVED lines=67> */
.L_x_520:
        /* <DEDUP_REMOVED lines=13> */
[----:B------:R-:W-:Y:S01]  /*5c50*/  F2FP.PACK_AB R7, R158, R159 ;  /* 0x0000009f9e07723e */ /* 0x000fe200000000ff */
[----:B------:R-:W-:Y:S01]  /*5c60*/  IMAD.SHL.U32 R160, R242, 0x2, RZ ;  /* 0x00000002f2a07824 */ /* 0x000fe200078e00ff */
        /* <DEDUP_REMOVED lines=103> */
.L_x_521:
[----:B------:R-:W-:Y:S01]  /*62e0*/  LDSM.16.M88.4 R24, [R181] ;  /* 0x00000000b518783b */ /* 0x000fe20000000200 */
[C---:B------:R-:W-:Y:S01]  /*62f0*/  LEA R203, P0, R252.reuse, R162, 0x2 ;  /* 0x000000a2fccb7211 */ /* 0x040fe200078010ff */
[----:B------:R-:W-:Y:S02]  /*6300*/  IMAD.MOV.U32 R166, RZ, RZ, c[0x0][0x22c] ;  /* 0x00008b00ffa67624 */ /* 0x000fe400078e00ff */
[----:B------:R-:W2:Y:S01]  /*6310*/  LDSM.16.MT88.4 R8, [R0+0x9000] ;  /* 0x009000000008783b */ /* 0x000ea20000004200 */
[----:B------:R-:W-:Y:S01]  /*6320*/  LEA.HI.X.SX32 R202, R252, R163, 0x2, P0 ;  /* 0x000000a3fcca7211 */ /* 0x000fe200000f16ff */
[----:B------:R-:W-:Y:S02]  /*6330*/  IMAD R166, R166, c[0x0][0x1c0], RZ ;  /* 0x00007000a6a67a24 */ /* 0x000fe400078e02ff */
[----:B------:R-:W3:Y:S01]  /*6340*/  LDSM.16.MT88.4 R16, [R0+0xb000] ;  /* 0x00b000000010783b */ /* 0x000ee20000004200 */
[----:B------:R-:W-:Y:S02]  /*6350*/  IMAD.MOV.U32 R165, RZ, RZ, c[0x0][0x22c] ;  /* 0x00008b00ffa57624 */ /* 0x000fe400078e00ff */
[----:B------:R-:W-:Y:S01]  /*6360*/  IMAD R166, R166, 0x18, RZ ;  /* 0x00000018a6a67824 */ /* 0x000fe200078e02ff */
[----:B------:R-:W4:Y:S01]  /*6370*/  LDSM.16.MT88.4 R28, [R0+0xd000] ;  /* 0x00d00000001c783b */ /* 0x000f220000004200 */
[----:B------:R-:W-:Y:S02]  /*6380*/  IMAD R165, R165, c[0x0][0x1c0], RZ ;  /* 0x00007000a5a57a24 */ /* 0x000fe400078e02ff */
[----:B------:R-:W-:Y:S01]  /*6390*/  IMAD.MOV.U32 R164, RZ, RZ, c[0x0][0x22c] ;  /* 0x00008b00ffa47624 */ /* 0x000fe200078e00ff */
[----:B------:R-:W-:Y:S01]  /*63a0*/  LDSM.16.M88.4 R32, [R182] ;  /* 0x00000000b620783b */ /* 0x000fe20000000200 */
[----:B------:R-:W-:Y:S02]  /*63b0*/  IMAD.SHL.U32 R165, R165, 0x20, RZ ;  /* 0x00000020a5a57824 */ /* 0x000fe400078e00ff */
[----:B------:R-:W-:Y:S01]  /*63c0*/  IMAD R164, R164, c[0x0][0x1c0], RZ ;  /* 0x00007000a4a47a24 */ /* 0x000fe200078e02ff */
[----:B------:R-:W1:Y:S01]  /*63d0*/  LDSM.16.MT88.4 R132, [R0+0x9400] ;  /* 0x009400000084783b */ /* 0x000e620000004200 */
[----:B------:R-:W-:Y:S02]  /*63e0*/  IMAD.MOV.U32 R161, RZ, RZ, c[0x0][0x22c] ;  /* 0x00008b00ffa17624 */ /* 0x000fe400078e00ff */
[----:B------:R-:W-:Y:S01]  /*63f0*/  IMAD R164, R164, 0x28, RZ ;  /* 0x00000028a4a47824 */ /* 0x000fe200078e02ff */
[----:B------:R-:W1:Y:S01]  /*6400*/  LDSM.16.MT88.4 R136, [R0+0xb400] ;  /* 0x00b400000088783b */ /* 0x000e620000004200 */
[----:B------:R-:W-:Y:S03]  /*6410*/  IMAD R161, R161, c[0x0][0x1c0], RZ ;  /* 0x00007000a1a17a24 */ /* 0x000fe600078e02ff */
[----:B------:R-:W1:Y:S01]  /*6420*/  LDSM.16.MT88.4 R140, [R0+0xd400] ;  /* 0x00d40000008c783b */ /* 0x000e620000004200 */
[----:B------:R-:W-:Y:S03]  /*6430*/  IMAD R161, R161, 0x30, RZ ;  /* 0x00000030a1a17824 */ /* 0x000fe600078e02ff */
[----:B------:R-:W-:Y:S04]  /*6440*/  LDSM.16.M88.4 R144, [R184] ;  /* 0x00000000b890783b */ /* 0x000fe80000000200 */
[----:B------:R-:W1:Y:S04]  /*6450*/  LDSM.16.MT88.4 R148, [R0+0x9800] ;  /* 0x009800000094783b */ /* 0x000e680000004200 */
[----:B------:R-:W1:Y:S01]  /*6460*/  LDSM.16.MT88.4 R152, [R0+0xb800] ;  /* 0x00b800000098783b */ /* 0x000e620000004200 */
[C---:B--2---:R-:W-:Y:S03]  /*6470*/  HMMA.16816.F32 R4, R24.reuse, R8, RZ ;  /* 0x000000081804723c */ /* 0x044fe600000018ff */
[----:B------:R-:W-:Y:S05]  /*6480*/  LDSM.16.MT88.4 R156, [R0+0xbc00] ;  /* 0x00bc0000009c783b */ /* 0x000fea0000004200 */
        /* <DEDUP_REMOVED lines=8> */
[----:B------:R-:W-:Y:S07]  /*6510*/  LDSM.16.M88.4 R132, [R183] ;  /* 0x00000000b784783b */ /* 0x000fee0000000200 */
[C---:B------:R-:W-:Y:S08]  /*6520*/  HMMA.16816.F32 R12, R32.reuse, R136, R12 ;  /* 0x00000088200c723c */ /* 0x040ff0000000180c */
[C---:B------:R-:W-:Y:S01]  /*6530*/  HMMA.16816.F32 R16, R32.reuse, R138, R16 ;  /* 0x0000008a2010723c */ /* 0x040fe20000001810 */
[----:B------:R-:W1:Y:S07]  /*6540*/  LDSM.16.MT88.4 R136, [R0+0x9c00] ;  /* 0x009c00000088783b */ /* 0x000e6e0000004200 */
        /* <DEDUP_REMOVED lines=10> */
[C---:B--2---:R-:W-:Y:S08]  /*65f0*/  HMMA.16816.F32 R20, R144.reuse, R28, R20 ;  /* 0x0000001c9014723c */ /* 0x044ff00000001814 */
[----:B------:R-:W-:Y:S01]  /*6600*/  HMMA.16816.F32 R24, R144, R30, R24 ;  /* 0x0000001e9018723c */ /* 0x000fe20000001818 */
[----:B------:R-:W2:Y:S04]  /*6610*/  LDSM.16.MT88.4 R28, [R0+0xe000] ;  /* 0x00e00000001c783b */ /* 0x000ea80000004200 */
[----:B------:R-:W-:Y:S03]  /*6620*/  LDSM.16.MT88.4 R144, [R0+0xa400] ;  /* 0x00a400000090783b */ /* 0x000fe60000004200 */
[C---:B-1----:R-:W-:Y:S08]  /*6630*/  HMMA.16816.F32 R4, R132.reuse, R136, R4 ;  /* 0x000000888404723c */ /* 0x042ff00000001804 */
[C---:B------:R-:W-:Y:S01]  /*6640*/  HMMA.16816.F32 R8, R132.reuse, R138, R8 ;  /* 0x0000008a8408723c */ /* 0x040fe20000001808 */
[----:B------:R-:W1:Y:S07]  /*6650*/  LDSM.16.M88.4 R136, [R182+0x2000] ;  /* 0x00200000b688783b */ /* 0x000e6e0000000200 */
        /* <DEDUP_REMOVED lines=16> */
[----:B------:R-:W-:Y:S03]  /*6760*/  LDSM.16.M88.4 R140, [R183+0x2000] ;  /* 0x00200000b78c783b */ /* 0x000fe60000000200 */
[C---:B-1----:R-:W-:Y:S08]  /*6770*/  HMMA.16816.F32 R4, R136.reuse, R144, R4 ;  /* 0x000000908804723c */ /* 0x042ff00000001804 */
[C---:B------:R-:W-:Y:S01]  /*6780*/  HMMA.16816.F32 R8, R136.reuse, R146, R8 ;  /* 0x000000928808723c */ /* 0x040fe20000001808 */
[----:B------:R-:W1:Y:S07]  /*6790*/  LDSM.16.MT88.4 R144, [R0+0xac00] ;  /* 0x00ac00000090783b */ /* 0x000e6e0000004200 */
[C---:B------:R-:W-:Y:S08]  /*67a0*/  HMMA.16816.F32 R12, R136.reuse, R156, R12 ;  /* 0x0000009c880c723c */ /* 0x040ff0000000180c */
[C---:B------:R-:W-:Y:S01]  /*67b0*/  HMMA.16816.F32 R16, R136.reuse, R158, R16 ;  /* 0x0000009e8810723c */ /* 0x040fe20000001810 */
[----:B------:R-:W1:Y:S07]  /*67c0*/  LDSM.16.MT88.4 R156, [R0+0xcc00] ;  /* 0x00cc0000009c783b */ /* 0x000e6e0000004200 */
[C---:B---3--:R-:W-:Y:S08]  /*67d0*/  HMMA.16816.F32 R20, R136.reuse, R32, R20 ;  /* 0x000000208814723c */ /* 0x048ff00000001814 */
[----:B------:R-:W-:Y:S01]  /*67e0*/  HMMA.16816.F32 R24, R136, R34, R24 ;  /* 0x000000228818723c */ /* 0x000fe20000001818 */
[----:B------:R3:W1:Y:S04]  /*67f0*/  LDSM.16.MT88.4 R32, [R0+0xec00] ;  /* 0x00ec00000020783b */ /* 0x0006680000004200 */
[----:B------:R-:W-:Y:S03]  /*6800*/  LDSM.16.MT88.4 R136, [R2+0x18800] ;  /* 0x018800000288783b */ /* 0x000fe60000004200 */
[C---:B----4-:R-:W-:Y:S08]  /*6810*/  HMMA.16816.F32 R4, R132.reuse, R148, R4 ;  /* 0x000000948404723c */ /* 0x050ff00000001804 */
[C---:B------:R-:W-:Y:S08]  /*6820*/  HMMA.16816.F32 R8, R132.reuse, R150, R8 ;  /* 0x000000968408723c */ /* 0x040ff00000001808 */
[C---:B------:R-:W-:Y:S04]  /*6830*/  HMMA.16816.F32 R12, R132.reuse, R152, R12 ;  /* 0x00000098840c723c */ /* 0x040fe8000000180c */
[C---:B---3--:R-:W-:Y:S04]  /*6840*/  IMAD.IADD R0, R214.reuse, 0x1, R240 ;  /* 0x00000001d6007824 */ /* 0x048fe800078e02f0 */
[C---:B------:R-:W-:Y:S08]  /*6850*/  HMMA.16816.F32 R16, R132.reuse, R154, R16 ;  /* 0x0000009a8410723c */ /* 0x040ff00000001810 */
[C---:B--2---:R-:W-:Y:S07]  /*6860*/  HMMA.16816.F32 R20, R132.reuse, R28, R20 ;  /* 0x0000001c8414723c */ /* 0x044fee0000001814 */
[----:B------:R-:W-:Y:S01]  /*6870*/  IMAD.MOV.U32 R28, RZ, RZ, R203 ;  /* 0x000000ffff1c7224 */ /* 0x000fe200078e00cb */
[----:B------:R-:W-:Y:S04]  /*6880*/  HMMA.16816.F32 R24, R132, R30, R24 ;  /* 0x0000001e8418723c */ /* 0x000fe80000001818 */
[----:B------:R-:W-:Y:S03]  /*6890*/  IMAD.MOV.U32 R29, RZ, RZ, R202 ;  /* 0x000000ffff1d7224 */ /* 0x000fe600078e00ca */
[CC--:B------:R-:W-:Y:S01]  /*68a0*/  LEA R30, P1, R214.reuse, R28.reuse, 0x2 ;  /* 0x0000001cd61e7211 */ /* 0x0c0fe200078210ff */
[C---:B-1----:R-:W-:Y:S05]  /*68b0*/  HMMA.16816.F32 R4, R140.reuse, R144, R4 ;  /* 0x000000908c04723c */ /* 0x042fea0000001804 */
        /* <DEDUP_REMOVED lines=21> */
[-C--:B------:R-:W-:Y:S02]  /*6a10*/  LEA.HI.X.SX32 R133, R166, R29.reuse, 0x2, P1 ;  /* 0x0000001da6857211 */ /* 0x080fe400008f16ff */
[CC--:B--2---:R-:W-:Y:S03]  /*6a20*/  LEA R4, P1, R161.reuse, R28.reuse, 0x2 ;  /* 0x0000001ca1047211 */ /* 0x0c4fe600078210ff */
[----:B------:R1:W-:Y:S01]  /*6a30*/  RED.E.ADD.F32.FTZ.RN.STRONG.GPU [R132.64], R7 ;  /* 0x000000078400798e */ /* 0x0003e2000c10e786 */
[-C--:B---3--:R-:W-:Y:S01]  /*6a40*/  LEA.HI.X.SX32 R5, R161, R29.reuse, 0x2, P1 ;  /* 0x0000001da1057211 */ /* 0x088fe200008f16ff */
[----:B------:R-:W-:Y:S02]  /*6a50*/  IMAD.IADD R161, R214, 0x1, R241 ;  /* 0x00000001d6a17824 */ /* 0x000fe400078e02f1 */
[----:B------:R2:W-:Y:S04]  /*6a60*/  RED.E.ADD.F32.FTZ.RN.STRONG.GPU [R34.64], R8 ;  /* 0x000000082200798e */ /* 0x0005e8000c10e786 */
[----:B------:R-:W-:Y:S01]  /*6a70*/  LDSM.16.MT88.4 R132, [R2+0x17800] ;  /* 0x017800000284783b */ /* 0x000fe20000004200 */
[CC--:B----4-:R-:W-:Y:S02]  /*6a80*/  LEA R32, P2, R164.reuse, R28.reuse, 0x2 ;  /* 0x0000001ca4207211 */ /* 0x0d0fe400078410ff */
[CC--:B------:R-:W-:Y:S02]  /*6a90*/  LEA R6, P0, R249.reuse, R28.reuse, 0x2 ;  /* 0x0000001cf9067211 */ /* 0x0c0fe400078010ff */
        /* <DEDUP_REMOVED lines=16> */
[-C--:B------:R-:W-:Y:S02]  /*6ba0*/  LEA.HI.X.SX32 R11, R161, R29.reuse, 0x2, P0 ;  /* 0x0000001da10b7211 */ /* 0x080fe400000f16ff */
        /* <DEDUP_REMOVED lines=12> */
[-C--:B--2---:R-:W-:Y:S01]  /*6c70*/  LEA R10, P3, R0, R28.reuse, 0x2 ;  /* 0x0000001c000a7211 */ /* 0x084fe200078610ff */
[----:B------:R1:W-:Y:S01]  /*6c80*/  RED.E.ADD.F32.FTZ.RN.STRONG.GPU [R4.64], R19 ;  /* 0x000000130400798e */ /* 0x0003e2000c10e786 */
[-C--:B----4-:R-:W-:Y:S03]  /*6c90*/  LEA R8, P2, R218, R28.reuse, 0x2 ;  /* 0x0000001cda087211 */ /* 0x090fe600078410ff */
[----:B------:R-:W-:Y:S01]  /*6ca0*/  RED.E.ADD.F32.FTZ.RN.STRONG.GPU [R28.64+0x100], R20 ;  /* 0x000100141c00798e */ /* 0x000fe2000c10e786 */
[-C--:B------:R-:W-:Y:S02]  /*6cb0*/  LEA.HI.X.SX32 R11, R0, R29.reuse, 0x2, P3 ;  /* 0x0000001d000b7211 */ /* 0x080fe400018f16ff */
[----:B------:R-:W-:Y:S01]  /*6cc0*/  LEA R6, P1, R216, R28, 0x2 ;  /* 0x0000001cd8067211 */ /* 0x000fe200078210ff */
[----:B------:R-:W-:Y:S01]  /*6cd0*/  RED.E.ADD.F32.FTZ.RN.STRONG.GPU [R30.64+0x100], R21 ;  /* 0x000100151e00798e */ /* 0x000fe2000c10e786 */
[-C--:B------:R-:W-:Y:S02]  /*6ce0*/  LEA.HI.X.SX32 R9, R218, R29.reuse, 0x2, P2 ;  /* 0x0000001dda097211 */ /* 0x080fe400010f16ff */
[-C--:B------:R-:W-:Y:S01]  /*6cf0*/  LEA.HI.X.SX32 R7, R216, R29.reuse, 0x2, P1 ;  /* 0x0000001dd8077211 */ /* 0x080fe200008f16ff */
        /* <DEDUP_REMOVED lines=89> */
[----:B------:R-:W-:Y:S01]  /*7290*/  ISETP.NE.AND P0, PT, R248, -0x1, PT ;  /* 0xfffffffff800780c */ /* 0x000fe20003f05270 */
[----:B------:R-:W-:-:S02]  /*72a0*/  FMUL.FTZ R48, R46, c[0x0][0x2dc] ;  /* 0x0000b7002e307a20 */ /* 0x000fc40000410000 */
[----:B------:R-:W-:Y:S01]  /*72b0*/  FMUL.FTZ R18, R47, c[0x0][0x2dc] ;  /* 0x0000b7002f127a20 */ /* 0x000fe20000410000 */
[----:B------:R-:W1:Y:S01]  /*72c0*/  S2R R144, SR_CTAID.Y ;  /* 0x0000000000907919 */ /* 0x000e620000002600 */
        /* <DEDUP_REMOVED lines=190> */
[----:B--2---:R-:W-:-:S05]  /*7eb0*/  @P0 IADD3 R0, R232, R248, RZ ;  /* 0x000000f8e8000210 */ /* 0x004fca0007ffe0ff */
        /* <DEDUP_REMOVED lines=14> */
.L_x_523:
        /* <DEDUP_REMOVED lines=15> */
.L_x_524:
        /* <DEDUP_REMOVED lines=30> */
[----:B------:R-:W2:Y:S01]  /*8270*/  LDS.128 R20, [R160+0xb000] ;  /* 0x00b00000a0147984 */ /* 0x000ea20000000c00 */
[----:B------:R-:W-:Y:S01]  /*8280*/  MOV R4, R8 ;  /* 0x0000000800047202 */ /* 0x000fe20000000f00 */
[----:B------:R-:W-:Y:S01]  /*8290*/  IMAD R3, R41, c[0x0][0x3a0], RZ ;  /* 0x0000e80029037a24 */ /* 0x000fe200078e02ff */
[----:B------:R-:W-:Y:S01]  /*82a0*/  MOV R5, R24 ;  /* 0x0000001800057202 */ /* 0x000fe20000000f00 */
[----:B------:R-:W4:Y:S02]  /*82b0*/  LDS.128 R16, [R160+0x9000] ;  /* 0x00900000a0107984 */ /* 0x000f240000000c00 */
[----:B------:R-:W-:-:S02]  /*82c0*/  IMAD R3, R231, c[0x0][0x3a4], R3 ;  /* 0x0000e900e7037a24 */ /* 0x000fc400078e0203 */
[----:B------:R-:W3:Y:S01]  /*82d0*/  LDS.128 R12, [R160+0xd000] ;  /* 0x00d00000a00c7984 */ /* 0x000ee20000000c00 */
[----:B------:R-:W-:-:S05]  /*82e0*/  IMAD.WIDE.U32 R10, R231, c[0x0][0x3a0], R4 ;  /* 0x0000e800e70a7a25 */ /* 0x000fca00078e0004 */
[----:B------:R-:W-:Y:S02]  /*82f0*/  IADD3 R3, R3, R11, RZ ;  /* 0x0000000b03037210 */ /* 0x000fe40007ffe0ff */
[----:B------:R-:W-:-:S04]  /*8300*/  LEA R4, P0, R10, c[0x0][0x340], 0x1 ;  /* 0x0000d0000a047a11 */ /* 0x000fc800078008ff */
[----:B------:R-:W-:-:S05]  /*8310*/  LEA.HI.X R5, R10, c[0x0][0x344], R3, 0x1, P0 ;  /* 0x0000d1000a057a11 */ /* 0x000fca00000f0c03 */
[----:B--2---:R2:W-:Y:S04]  /*8320*/  STG.E.128 [R4.64+0x40], R20 ;  /* 0x0000401404007986 */ /* 0x0045e8000c101d06 */
[----:B----4-:R2:W-:Y:S04]  /*8330*/  STG.E.128 [R4.64], R16 ;  /* 0x0000001004007986 */ /* 0x0105e8000c101d06 */
[----:B---3--:R2:W-:Y:S02]  /*8340*/  STG.E.128 [R4.64+0x80], R12 ;  /* 0x0000800c04007986 */ /* 0x0085e4000c101d06 */
.L_x_526:
[----:B------:R-:W-:Y:S05]  /*8350*/  BSYNC B0 ;  /* 0x0000000000007941 */ /* 0x000fea0003800000 */
.L_x_525:
[----:B------:R-:W-:Y:S01]  /*8360*/  IADD3 R3, R231, 0x40, RZ ;  /* 0x00000040e7037810 */ /* 0x000fe20007ffe0ff */
[----:B------:R-:W-:Y:S03]  /*8370*/  BSSY B0, `(.L_x_527) ;  /* 0x0000010000007945 */ /* 0x000fe60003800000 */
[----:B------:R-:W-:-:S13]  /*8380*/  ISETP.GE.AND P1, PT, R3, R25, PT ;  /* 0x000000190300720c */ /* 0x000fda0003f26270 */
[----:B------:R-:W-:Y:S05]  /*8390*/  @P1 BRA `(.L_x_528) ;  /* 0x000000d000001947 */ /* 0x000fea0003800000 */
[----:B------:R-:W-:Y:S02]  /*83a0*/  IADD3 R3, P0, R231, 0x40, RZ ;  /* 0x00000040e7037810 */ /* 0x000fe40007f1e0ff */
[----:B--2---:R-:W-:-:S03]  /*83b0*/  MOV R5, R24 ;  /* 0x0000001800057202 */ /* 0x004fc60000000f00 */
        /* <DEDUP_REMOVED lines=8> */
[----:B---3--:R2:W-:Y:S04]  /*8440*/  STG.E.128 [R4.64], R36 ;  /* 0x0000002404007986 */ /* 0x0085e8000c101d06 */
[----:B----4-:R2:W-:Y:S04]  /*8450*/  STG.E.128 [R4.64+0x40], R32 ;  /* 0x0000402004007986 */ /* 0x0105e8000c101d06 */
[----:B-1----:R2:W-:Y:S02]  /*8460*/  STG.E.128 [R4.64+0x80], R28 ;  /* 0x0000801c04007986 */ /* 0x0025e4000c101d06 */
.L_x_528:
[----:B------:R-:W-:Y:S05]  /*8470*/  BSYNC B0 ;  /* 0x0000000000007941 */ /* 0x000fea0003800000 */
.L_x_527:
        /* <DEDUP_REMOVED lines=11> */
[----:B--2---:R-:W-:Y:S01]  /*8530*/  MOV R4, R6 ;  /* 0x0000000600047202 */ /* 0x004fe20000000f00 */
[----:B------:R-:W-:Y:S01]  /*8540*/  IMAD R0, R41, c[0x0][0x3a8], RZ ;  /* 0x0000ea0029007a24 */ /* 0x000fe200078e02ff */
[----:B------:R-:W-:-:S03]  /*8550*/  MOV R5, R3 ;  /* 0x0000000300057202 */ /* 0x000fc60000000f00 */
[C---:B------:R-:W-:Y:S02]  /*8560*/  IMAD R0, R231.reuse, c[0x0][0x3ac], R0 ;  /* 0x0000eb00e7007a24 */ /* 0x040fe400078e0200 */
[----:B------:R-:W-:-:S05]  /*8570*/  IMAD.WIDE.U32 R8, R231, c[0x0][0x3a8], R4 ;  /* 0x0000ea00e7087a25 */ /* 0x000fca00078e0004 */
[----:B------:R-:W-:Y:S02]  /*8580*/  IADD3 R0, R0, R9, RZ ;  /* 0x0000000900007210 */ /* 0x000fe40007ffe0ff */
[----:B------:R-:W-:-:S04]  /*8590*/  LEA R4, P0, R8, c[0x0][0x348], 0x1 ;  /* 0x0000d20008047a11 */ /* 0x000fc800078008ff */
[----:B------:R-:W-:-:S05]  /*85a0*/  LEA.HI.X R5, R8, c[0x0][0x34c], R0, 0x1, P0 ;  /* 0x0000d30008057a11 */ /* 0x000fca00000f0c00 */
[----:B-1----:R1:W-:Y:S04]  /*85b0*/  STG.E.128 [R4.64], R52 ;  /* 0x0000003404007986 */ /* 0x0023e8000c101d06 */
[----:B------:R1:W-:Y:S04]  /*85c0*/  STG.E.128 [R4.64+0x40], R48 ;  /* 0x0000403004007986 */ /* 0x0003e8000c101d06 */
[----:B------:R1:W-:Y:S02]  /*85d0*/  STG.E.128 [R4.64+0x80], R44 ;  /* 0x0000802c04007986 */ /* 0x0003e4000c101d06 */
.L_x_530:
[----:B------:R-:W-:Y:S05]  /*85e0*/  BSYNC B0 ;  /* 0x0000000000007941 */ /* 0x000fea0003800000 */
.L_x_529:
[----:B------:R-:W-:Y:S05]  /*85f0*/  @P1 BRA `(.L_x_519) ;  /* 0x000000c000001947 */ /* 0x000fea0003800000 */
[----:B------:R-:W-:Y:S02]  /*8600*/  IADD3 R0, P0, R231, 0x40, RZ ;  /* 0x00000040e7007810 */ /* 0x000fe40007f1e0ff */
[----:B------:R-:W-:-:S02]  /*8610*/  MOV R7, R3 ;  /* 0x0000000300077202 */ /* 0x000fc40000000f00 */
[----:B-12---:R-:W-:-:S03]  /*8620*/  IADD3.X R4, RZ, R41, RZ, P0, !PT ;  /* 0x00000029ff047210 */ /* 0x006fc600007fe4ff */
        /* <DEDUP_REMOVED lines=9> */
.L_x_519:
[----:B------:R-:W-:Y:S05]  /*86c0*/  BSYNC B1 ;  /* 0x0000000000017941 */ /* 0x000fea0003800000 */
.L_x_505:
        /* <DEDUP_REMOVED lines=9> */
.L_x_531:
[----:B------:R-:W-:Y:S05]  /*8760*/  EXIT ;  /* 0x000000000000794d */ /* 0x000fea0003800000 */
.L_x_533:
        /* <DEDUP_REMOVED lines=9> */
.L_x_684:


//--------------------- .text._ZN5flash44flash_bwd_dq_dk_dv_loop_seqk_parallel_kernelI23Flash_bwd_kernel_traitsILi96ELi64ELi128ELi8ELi2ELi4ELi4ELb0ELb0EN7cutlass6half_tE19Flash_kernel_traitsILi96ELi64ELi128ELi8ES3_EELb0ELb1ELb0ELb0ELb0ELb1ELb1EEEvNS_16Flash_bwd_paramsE --------------------------
	.section	.text._ZN5flash44flash_bwd_dq_dk_dv_loop_seqk_parallel_kernelI23Flash_bwd_kernel_traitsILi96ELi64ELi128ELi8ELi2ELi4ELi4ELb0ELb0EN7cutlass6half_tE19Flash_kernel_traitsILi96ELi64ELi128ELi8ES3_EELb0ELb1ELb0ELb0ELb0ELb1ELb1EEEvNS_16Flash_bwd_paramsE,"ax",@progbits
	.sectioninfo	@"SHI_REGISTERS=255"
	.align	128
        .global         _ZN5flash44flash_bwd_dq_dk_dv_loop_seqk_parallel_kernelI23Flash_bwd_kernel_traitsILi96ELi64ELi128ELi8ELi2ELi4ELi4ELb0ELb0EN7cutlass6half_tE19Flash_kernel_traitsILi96ELi64ELi128ELi8ES3_EELb0ELb1ELb0ELb0ELb0ELb1ELb1EEEvNS_16Flash_bwd_paramsE
        .type           _ZN5flash44flash_bwd_dq_dk_dv_loop_seqk_parallel_kernelI23Flash_bwd_kernel_traitsILi96ELi64ELi128ELi8ELi2ELi4ELi4ELb0ELb0EN7cutlass6half_tE19Flash_kernel_traitsILi96ELi64ELi128ELi8ES3_EELb0ELb1ELb0ELb0ELb0ELb1ELb1EEEvNS_16Flash_bwd_paramsE,@function
        .size           _ZN5flash44flash_bwd_dq_dk_dv_loop_seqk_parallel_kernelI23Flash_bwd_kernel_traitsILi96ELi64ELi128ELi8ELi2ELi4ELi4ELb0ELb0EN7cutlass6half_tE19Flash_kernel_traitsILi96ELi64ELi128ELi8ES3_EELb0ELb1ELb0ELb0ELb0ELb1ELb1EEEvNS_16Flash_bwd_paramsE,(.L_x_685 - _ZN5flash44flash_bwd_dq_dk_dv_loop_seqk_parallel_kernelI23Flash_bwd_kernel_traitsILi96ELi64ELi128ELi8ELi2ELi4ELi4ELb0ELb0EN7cutlass6half_tE19Flash_kernel_traitsILi96ELi64ELi128ELi8ES3_EELb0ELb1ELb0ELb0ELb0ELb1ELb1EEEvNS_16Flash_bwd_paramsE)
        .other          _ZN5flash44flash_bwd_dq_dk_dv_loop_seqk_parallel_kernelI23Flash_bwd_kernel_traitsILi96ELi64ELi128ELi8ELi2ELi4ELi4ELb0ELb0EN7cutlass6half_tE19Flash_kernel_traitsILi96ELi64ELi128ELi8ES3_EELb0ELb1ELb0ELb0ELb0ELb1ELb1EEEvNS_16Flash_bwd_paramsE,@"STO_CUDA_ENTRY STV_DEFAULT"
_ZN5flash44flash_bwd_dq_dk_dv_loop_seqk_parallel_kernelI23Flash_bwd_kernel_traitsILi96ELi64ELi128ELi8ELi2ELi4ELi4ELb0ELb0EN7cutlass6half_tE19Flash_kernel_traitsILi96ELi64ELi128ELi8ES3_EELb0ELb1ELb0ELb0ELb0ELb1ELb1EEEvNS_16Flash_bwd_paramsE:
.text._ZN5flash44flash_bwd_dq_dk_dv_loop_seqk_parallel_kernelI23Flash_bwd_kernel_traitsILi96ELi64ELi128ELi8ELi2ELi4ELi4ELb0ELb0EN7cutlass6half_tE19Flash_kernel_traitsILi96ELi64ELi128ELi8ES3_EELb0ELb1ELb0ELb0ELb0ELb1ELb1EEEvNS_16Flash_bwd_paramsE:
        /* <DEDUP_REMOVED lines=87> */
[----:B------:R1:W-:Y:S01]  /*0570*/  STL [R1+0x10], R18 ;  /* 0x0000101201007387 */ /* 0x0003e20000100800 */
        /* <DEDUP_REMOVED lines=9> */
[----:B------:R-:W-:Y:S01]  /*0610*/  USHF.R.S32.HI UR58, URZ, 0x1f, UR29 ;  /* 0x0000001f3f3a7899 */ /* 0x000fe2000801141d */
[----:B------:R-:W-:Y:S01]  /*0620*/  LOP3.LUT R4, R13, 0xfffffff0, RZ, 0xc0, !PT ;  /* 0xfffffff00d047812 */ /* 0x000fe200078ec0ff */
[----:B------:R-:W-:Y:S01]  /*0630*/  IMAD.IADD R3, R7, 0x1, -R0 ;  /* 0x0000000107037824 */ /* 0x000fe200078e0a00 */
[----:B------:R-:W-:Y:S01]  /*0640*/  LEA.HI R8, R20, R21, RZ, 0x7 ;  /* 0x0000001514087211 */ /* 0x000fe200078f38ff */
[----:B------:R-:W-:Y:S01]  /*0650*/  IMAD R2, R11, 0x4, R14 ;  /* 0x000000040b027824 */ /* 0x000fe200078e020e */
[----:B------:R-:W-:Y:S01]  /*0660*/  LOP3.LUT P4, RZ, R9, 0x2, RZ, 0xc0, !PT ;  /* 0x0000000209ff7812 */ /* 0x000fe2000788c0ff */
[C---:B------:R-:W-:Y:S01]  /*0670*/  IMAD.IADD R0, R21.reuse, 0x1, -R4 ;  /* 0x0000000115007824 */ /* 0x040fe200078e0a04 */
[----:B------:R-:W-:Y:S01]  /*0680*/  USHF.R.S32.HI UR57, URZ, 0x1f, UR36 ;  /* 0x0000001f3f397899 */ /* 0x000fe20008011424 */
[----:B------:R-:W-:Y:S01]  /*0690*/  IMAD R19, R2, 0x8, R3 ;  /* 0x0000000802137824 */ /* 0x000fe200078e0203 */
[----:B------:R-:W-:Y:S01]  /*06a0*/  UIMAD.WIDE.U32 UR40, UR34, UR42, URZ ;  /* 0x0000002a222872a5 */ /* 0x000fe2000f8e003f */
[----:B------:R-:W-:Y:S01]  /*06b0*/  IMAD.SHL.U32 R21, R21, 0x2, RZ ;  /* 0x0000000215157824 */ /* 0x000fe200078e00ff */
[----:B------:R-:W-:Y:S01]  /*06c0*/  SHF.R.S32.HI R3, RZ, 0x1f, R0 ;  /* 0x0000001fff037819 */ /* 0x000fe20000011400 */
[----:B------:R-:W-:Y:S01]  /*06d0*/  UIMAD UR50, UR35, UR42, URZ ;  /* 0x0000002a233272a4 */ /* 0x000fe2000f8e023f */
[-C--:B------:R-:W-:Y:S01]  /*06e0*/  LEA.HI R2, R0, R0.reuse, RZ, 0x1 ;  /* 0x0000000000027211 */ /* 0x080fe200078f08ff */
[----:B------:R-:W-:Y:S01]  /*06f0*/  USHF.R.S32.HI UR52, URZ, 0x1f, UR46 ;  /* 0x0000001f3f347899 */ /* 0x000fe2000801142e */
[----:B------:R-:W-:Y:S01]  /*0700*/  LEA.HI R10, R3, R0, RZ, 0x3 ;  /* 0x00000000030a7211 */ /* 0x000fe200078f18ff */
[----:B------:R-:W-:Y:S01]  /*0710*/  UIMAD UR49, UR4, UR49, URZ ;  /* 0x00000031043172a4 */ /* 0x000fe2000f8e023f */
[----:B------:R-:W-:Y:S01]  /*0720*/  LOP3.LUT R4, R2, 0x7fffffe, RZ, 0xc0, !PT ;  /* 0x07fffffe02047812 */ /* 0x000fe200078ec0ff */
[----:B------:R-:W-:Y:S01]  /*0730*/  @!UP5 UIMAD UR48, UR5, UR48, URZ ;  /* 0x000000300530d2a4 */ /* 0x000fe2000f8e023f */
[----:B------:R-:W-:Y:S01]  /*0740*/  LOP3.LUT R3, R10, 0xfffffff8, RZ, 0xc0, !PT ;  /* 0xfffffff80a037812 */ /* 0x000fe200078ec0ff */
[----:B------:R-:W-:Y:S01]  /*0750*/  USHF.R.S32.HI UR47, URZ, 0x1f, UR44 ;  /* 0x0000001f3f2f7899 */ /* 0x000fe2000801142c */
[----:B------:R-:W-:Y:S01]  /*0760*/  SHF.R.S32.HI R6, RZ, 0x1, R2 ;  /* 0x00000001ff067819 */ /* 0x000fe20000011402 */
[C---:B-1----:R-:W-:Y:S01]  /*0770*/  IMAD.IADD R18, R0.reuse, 0x1, -R4 ;  /* 0x0000000100127824 */ /* 0x042fe200078e0a04 */
[----:B------:R-:W-:Y:S01]  /*0780*/  LOP3.LUT R4, R9, 0x1, RZ, 0xc0, !PT ;  /* 0x0000000109047812 */ /* 0x000fe200078ec0ff */
[----:B------:R-:W-:Y:S01]  /*0790*/  IMAD.IADD R15, R0, 0x1, -R3 ;  /* 0x00000001000f7824 */ /* 0x000fe200078e0a03 */
[----:B------:R-:W-:Y:S01]  /*07a0*/  SHF.R.S32.HI R3, RZ, 0x1, R5 ;  /* 0x00000001ff037819 */ /* 0x000fe20000011405 */
[----:B------:R-:W-:Y:S01]  /*07b0*/  IMAD.SHL.U32 R0, R7, 0x40, RZ ;  /* 0x0000004007007824 */ /* 0x000fe200078e00ff */
[----:B------:R-:W-:Y:S01]  /*07c0*/  SHF.R.S32.HI R2, RZ, 0x1f, R2 ;  /* 0x0000001fff027819 */ /* 0x000fe20000011402 */
[----:B------:R-:W-:Y:S01]  /*07d0*/  UMOV UR39, 0xffffd000 ;  /* 0xffffd00000277882 */ /* 0x000fe20000000000 */
[C---:B------:R-:W-:Y:S01]  /*07e0*/  LOP3.LUT P6, RZ, R3.reuse, 0x2, RZ, 0xc0, !PT ;  /* 0x0000000203ff7812 */ /* 0x040fe200078cc0ff */
[----:B------:R-:W-:Y:S01]  /*07f0*/  IMAD.SHL.U32 R3, R3, 0x40, RZ ;  /* 0x0000004003037824 */ /* 0x000fe200078e00ff */
[----:B------:R-:W-:Y:S01]  /*0800*/  LOP3.LUT R5, R0, 0x1c0, RZ, 0xc0, !PT ;  /* 0x000001c000057812 */ /* 0x000fe200078ec0ff */
        /* <DEDUP_REMOVED lines=82> */
[----:B------:R-:W-:Y:S01]  /*0d30*/  IADD3 R246, R245, 0x20, RZ ;  /* 0x00000020f5f67810 */ /* 0x000fe20007ffe0ff */
        /* <DEDUP_REMOVED lines=9> */
[----:B------:R2:W-:Y:S01]  /*0dd0*/  STL [R1], R0 ;  /* 0x0000000001007387 */ /* 0x0005e20000100800 */
[----:B-1--4-:R-:W-:-:S03]  /*0de0*/  IMAD.SHL.U32 R2, R3, 0x2, RZ ;  /* 0x0000000203027824 */ /* 0x012fc600078e00ff */
.L_x_562:
        /* <DEDUP_REMOVED lines=12> */
[----:B-1----:R-:W-:Y:S01]  /*0eb0*/  IMAD.U32 R4, RZ, RZ, UR4 ;  /* 0x00000004ff047e24 */ /* 0x002fe2000f8e00ff */
        /* <DEDUP_REMOVED lines=9> */
[----:B------:R1:W4:Y:S01]  /*0f50*/  @P2 LDG.E R3, [R4.64+0x4] ;  /* 0x0000040c04032981 */ /* 0x000322000c1e1900 */
        /* <DEDUP_REMOVED lines=30> */
.L_x_534:
        /* <DEDUP_REMOVED lines=59> */
.L_x_536:
        /* <DEDUP_REMOVED lines=18> */
.L_x_537:
        /* <DEDUP_REMOVED lines=68> */
.L_x_538:
[----:B------:R-:W-:Y:S02]  /*1a50*/  UMOV UR6, UR49 ;  /* 0x0000003100067c82 */ /* 0x000fe40008000000 */
.L_x_539:
        /* <DEDUP_REMOVED lines=98> */
.L_x_541:
        /* <DEDUP_REMOVED lines=18> */
.L_x_542:
        /* <DEDUP_REMOVED lines=29> */
.L_x_544:
[----:B------:R-:W-:Y:S05]  /*2370*/  BSYNC B0 ;  /* 0x0000000000007941 */ /* 0x000fea0003800000 */
.L_x_543:
        /* <DEDUP_REMOVED lines=16> */
.L_x_546:
[----:B------:R-:W-:Y:S05]  /*2480*/  BSYNC B0 ;  /* 0x0000000000007941 */ /* 0x000fea0003800000 */
.L_x_545:
        /* <DEDUP_REMOVED lines=26> */
.L_x_548:
[----:B------:R-:W-:Y:S05]  /*2630*/  BSYNC B0 ;  /* 0x0000000000007941 */ /* 0x000fea0003800000 */
.L_x_547:
        /* <DEDUP_REMOVED lines=14> */
.L_x_540:
[----:B-1----:R-:W2:Y:S01]  /*2720*/  LDL R17, [R1+0x18] ;  /* 0x0000180001117983 */ /* 0x002ea20000100800 */
[----:B------:R-:W-:Y:S01]  /*2730*/  ULDC.64 UR16, c[0x0][0x198] ;  /* 0x0000660000107ab9 */ /* 0x000fe20000000a00 */
[----:B------:R-:W-:Y:S01]  /*2740*/  IMAD.U32 R4, RZ, RZ, UR24 ;  /* 0x00000018ff047e24 */ /* 0x000fe2000f8e00ff */
[----:B------:R-:W-:Y:S01]  /*2750*/  UIMAD UR4, UR20, UR16, URZ ;  /* 0x00000010140472a4 */ /* 0x000fe2000f8e023f */
[----:B------:R-:W-:Y:S01]  /*2760*/  IADD3 R8, R0, 0x40, RZ ;  /* 0x0000004000087810 */ /* 0x000fe20007ffe0ff */
[----:B------:R-:W-:Y:S01]  /*2770*/  IMAD R9, R12, c[0x0][0x1b0], RZ ;  /* 0x00006c000c097a24 */ /* 0x000fe200078e02ff */
[----:B------:R-:W-:Y:S01]  /*2780*/  MOV R234, 0x7f800000 ;  /* 0x7f80000000ea7802 */ /* 0x000fe20000000f00 */
[----:B------:R-:W-:Y:S01]  /*2790*/  UIMAD UR15, UR24, UR17, UR4 ;  /* 0x00000011180f72a4 */ /* 0x000fe2000f8e0204 */
[----:B------:R-:W-:Y:S01]  /*27a0*/  IMAD.WIDE.U32 R6, R4, c[0x0][0x198], R14 ;  /* 0x0000660004067a25 */ /* 0x000fe200078e000e */
[----:B------:R-:W-:-:S02]  /*27b0*/  UIMAD UR4, UR18, -0x80, UR14 ;  /* 0xffffff80120478a4 */ /* 0x000fc4000f8e020e */
[----:B------:R-:W-:Y:S01]  /*27c0*/  ULDC.64 UR16, c[0x0][0x1a0] ;  /* 0x0000680000107ab9 */ /* 0x000fe20000000a00 */
[----:B------:R-:W-:Y:S01]  /*27d0*/  IMAD.WIDE.U32 R4, R4, c[0x0][0x1a0], R14 ;  /* 0x0000680004047a25 */ /* 0x000fe200078e000e */
[----:B------:R-:W-:Y:S01]  /*27e0*/  UIMAD UR6, UR20, UR16, URZ ;  /* 0x00000010140672a4 */ /* 0x000fe2000f8e023f */
[----:B------:R-:W-:Y:S02]  /*27f0*/  IADD3 R6, P2, R6, UR31, RZ ;  /* 0x0000001f06067c10 */ /* 0x000fe4000ff5e0ff */
[----:B------:R-:W-:Y:S01]  /*2800*/  ISETP.GE.AND P1, PT, R8, UR4, PT ;  /* 0x0000000408007c0c */ /* 0x000fe2000bf26270 */
[----:B------:R-:W-:Y:S01]  /*2810*/  UIMAD UR6, UR24, UR17, UR6 ;  /* 0x00000011180672a4 */ /* 0x000fe2000f8e0206 */
[----:B------:R-:W-:Y:S01]  /*2820*/  IMAD.U32 R8, RZ, RZ, UR15 ;  /* 0x0000000fff087e24 */ /* 0x000fe2000f8e00ff */
[----:B------:R-:W-:Y:S01]  /*2830*/  IADD3 R4, P0, R4, UR27, RZ ;  /* 0x0000001b04047c10 */ /* 0x000fe2000ff1e0ff */
[----:B------:R-:W-:Y:S02]  /*2840*/  IMAD R9, R3, c[0x0][0x1b4], R9 ;  /* 0x00006d0003097a24 */ /* 0x000fe400078e0209 */
[----:B------:R-:W-:Y:S01]  /*2850*/  IMAD.MOV.U32 R235, RZ, RZ, 0x7f800000 ;  /* 0x7f800000ffeb7424 */ /* 0x000fe200078e00ff */
[----:B------:R-:W-:Y:S01]  /*2860*/  IADD3.X R7, R7, UR33, R8, P2, !PT ;  /* 0x0000002107077c10 */ /* 0x000fe200097fe408 */
[----:B------:R-:W-:Y:S01]  /*2870*/  IMAD.U32 R10, RZ, RZ, UR6 ;  /* 0x00000006ff0a7e24 */ /* 0x000fe2000f8e00ff */
[----:B------:R-:W-:Y:S01]  /*2880*/  ISETP.GE.AND P2, PT, R0, UR4, PT ;  /* 0x0000000400007c0c */ /* 0x000fe2000bf46270 */
[----:B------:R-:W-:Y:S01]  /*2890*/  IMAD R8, R12, c[0x0][0x1b8], RZ ;  /* 0x00006e000c087a24 */ /* 0x000fe200078e02ff */
[----:B------:R-:W-:Y:S01]  /*28a0*/  UIMAD UR4, UR5, -0x40, UR26 ;  /* 0xffffffc0050478a4 */ /* 0x000fe2000f8e021a */
[----:B------:R-:W-:Y:S01]  /*28b0*/  IMAD.WIDE.U32 R6, R3, c[0x0][0x1b0], R6 ;  /* 0x00006c0003067a25 */ /* 0x000fe200078e0006 */
[----:B------:R-:W-:Y:S01]  /*28c0*/  IADD3.X R5, R5, UR28, R10, P0, !PT ;  /* 0x0000001c05057c10 */ /* 0x000fe200087fe40a */
[----:B------:R-:W-:Y:S01]  /*28d0*/  ULEA.HI UR6, UR5, UR5, URZ, 0x1 ;  /* 0x0000000505067291 */ /* 0x000fe2000f8f083f */
[C---:B------:R-:W-:Y:S01]  /*28e0*/  @!P1 IADD3 R14, P0, R0.reuse, 0x40, RZ ;  /* 0x00000040000e9810 */ /* 0x040fe20007f1e0ff */
[C---:B------:R-:W-:Y:S01]  /*28f0*/  IMAD R8, R3.reuse, c[0x0][0x1bc], R8 ;  /* 0x00006f0003087a24 */ /* 0x040fe200078e0208 */
[----:B------:R-:W-:Y:S01]  /*2900*/  ISETP.GE.AND P3, PT, R0, UR4, PT ;  /* 0x0000000400007c0c */ /* 0x000fe2000bf66270 */
[----:B------:R-:W-:Y:S01]  /*2910*/  IMAD.WIDE.U32 R4, R3, c[0x0][0x1b8], R4 ;  /* 0x00006e0003047a25 */ /* 0x000fe200078e0004 */
[----:B------:R-:W-:-:S03]  /*2920*/  ULOP3.LUT UR6, UR6, 0xfffffffe, URZ, 0xc0, !UPT ;  /* 0xfffffffe06067892 */ /* 0x000fc6000f8ec03f */
[----:B------:R-:W-:Y:S01]  /*2930*/  IMAD.IADD R7, R7, 0x1, R9 ;  /* 0x0000000107077824 */ /* 0x000fe200078e0209 */
[----:B------:R-:W-:Y:S01]  /*2940*/  IADD3 R5, R5, R8, RZ ;  /* 0x0000000805057210 */ /* 0x000fe20007ffe0ff */
[----:B------:R-:W-:Y:S01]  /*2950*/  @!P2 IMAD R10, R16, c[0x0][0x198], RZ ;  /* 0x00006600100aaa24 */ /* 0x000fe200078e02ff */
[----:B------:R-:W-:Y:S01]  /*2960*/  @!P1 MOV R18, R4 ;  /* 0x0000000400129202 */ /* 0x000fe20000000f00 */
[----:B------:R-:W-:Y:S01]  /*2970*/  @!P1 IMAD.MOV.U32 R8, RZ, RZ, R6 ;  /* 0x000000ffff089224 */ /* 0x000fe200078e0006 */
[----:B------:R-:W-:Y:S01]  /*2980*/  UIADD3 UR6, UR5, -UR6, URZ ;  /* 0x8000000605067290 */ /* 0x000fe2000fffe03f */
[--C-:B------:R-:W-:Y:S02]  /*2990*/  @!P1 IMAD.MOV.U32 R9, RZ, RZ, R7.reuse ;  /* 0x000000ffff099224 */ /* 0x100fe400078e0007 */
[C---:B------:R-:W-:Y:S01]  /*29a0*/  @!P2 IMAD R10, R0.reuse, c[0x0][0x19c], R10 ;  /* 0x00006700000aaa24 */ /* 0x040fe200078e020a */
[----:B------:R-:W-:Y:S01]  /*29b0*/  UISETP.NE.AND UP0, UPT, UR6, 0x1, UPT ;  /* 0x000000010600788c */ /* 0x000fe2000bf05270 */
[----:B------:R-:W-:-:S04]  /*29c0*/  @!P2 IMAD.WIDE.U32 R6, R0, c[0x0][0x198], R6 ;  /* 0x000066000006aa25 */ /* 0x000fc800078e0006 */
[----:B------:R-:W-:Y:S02]  /*29d0*/  @!P2 IMAD R11, R16, c[0x0][0x1a0], RZ ;  /* 0x00006800100baa24 */ /* 0x000fe400078e02ff */
[----:B------:R-:W-:Y:S02]  /*29e0*/  @!P2 IMAD.IADD R7, R7, 0x1, R10 ;  /* 0x000000010707a824 */ /* 0x000fe400078e020a */
[--C-:B------:R-:W-:Y:S02]  /*29f0*/  @!P1 IMAD.MOV.U32 R19, RZ, RZ, R5.reuse ;  /* 0x000000ffff139224 */ /* 0x100fe400078e0005 */
[----:B------:R-:W-:-:S04]  /*2a00*/  @!P2 IMAD.WIDE.U32 R4, R0, c[0x0][0x1a0], R4 ;  /* 0x000068000004aa25 */ /* 0x000fc800078e0004 */
[----:B------:R-:W-:Y:S02]  /*2a10*/  IMAD.MOV.U32 R236, RZ, RZ, 0x7f800000 ;  /* 0x7f800000ffec7424 */ /* 0x000fe400078e00ff */
[----:B------:R-:W-:Y:S01]  /*2a20*/  IMAD.MOV.U32 R237, RZ, RZ, 0x7f800000 ;  /* 0x7f800000ffed7424 */ /* 0x000fe200078e00ff */
[----:B--2---:R-:W-:-:S04]  /*2a30*/  IADD3 R3, R17, 0x8, RZ ;  /* 0x0000000811037810 */ /* 0x004fc80007ffe0ff */
[----:B------:R-:W-:Y:S01]  /*2a40*/  ISETP.GE.AND P6, PT, R3, UR4, PT ;  /* 0x0000000403007c0c */ /* 0x000fe2000bfc6270 */
[----:B------:R-:W-:Y:S01]  /*2a50*/  @!P1 IMAD.X R3, RZ, RZ, R16, P0 ;  /* 0x000000ffff039224 */ /* 0x000fe200000e0610 */
[----:B------:R-:W-:-:S03]  /*2a60*/  @!P1 IADD3 R12, P0, R0, 0x40, RZ ;  /* 0x00000040000c9810 */ /* 0x000fc60007f1e0ff */
[----:B------:R-:W-:-:S04]  /*2a70*/  @!P1 IMAD R3, R3, c[0x0][0x198], RZ ;  /* 0x0000660003039a24 */ /* 0x000fc800078e02ff */
[----:B------:R-:W-:Y:S02]  /*2a80*/  @!P1 IMAD R13, R14, c[0x0][0x19c], R3 ;  /* 0x000067000e0d9a24 */ /* 0x000fe400078e0203 */
[----:B------:R-:W-:Y:S01]  /*2a90*/  @!P1 IMAD.X R3, RZ, RZ, R16, P0 ;  /* 0x000000ffff039224 */ /* 0x000fe200000e0610 */
[----:B------:R-:W-:Y:S01]  /*2aa0*/  @!P2 LEA R10, P0, R6, c[0x0][0x168], 0x1 ;  /* 0x00005a00060aaa11 */ /* 0x000fe200078008ff */
[----:B------:R-:W-:-:S04]  /*2ab0*/  @!P1 IMAD.WIDE.U32 R14, R14, c[0x0][0x198], R8 ;  /* 0x000066000e0e9a25 */ /* 0x000fc800078e0008 */
[----:B------:R-:W-:Y:S01]  /*2ac0*/  @!P2 IMAD R8, R0, c[0x0][0x1a4], R11 ;  /* 0x000069000008aa24 */ /* 0x000fe200078e020b */
[----:B------:R-:W-:Y:S01]  /*2ad0*/  @!P2 LEA.HI.X R11, R6, c[0x0][0x16c], R7, 0x1, P0 ;  /* 0x00005b00060baa11 */ /* 0x000fe200000f0c07 */
[----:B------:R-:W-:Y:S01]  /*2ae0*/  @!P1 IMAD R0, R3, c[0x0][0x1a0], RZ ;  /* 0x0000680003009a24 */ /* 0x000fe200078e02ff */
[----:B------:R-:W-:Y:S01]  /*2af0*/  PLOP3.LUT P0, PT, PT, PT, UP6, 0x80, 0x0 ;  /* 0x000000000000781c */ /* 0x000fe20003f0f068 */
[----:B------:R-:W-:Y:S01]  /*2b00*/  @!P2 IMAD.IADD R3, R5, 0x1, R8 ;  /* 0x000000010503a824 */ /* 0x000fe200078e0208 */
[----:B------:R-:W-:Y:S01]  /*2b10*/  @!P2 LEA R6, P4, R4, c[0x0][0x170], 0x1 ;  /* 0x00005c000406aa11 */ /* 0x000fe200078808ff */
[C---:B------:R-:W-:Y:S01]  /*2b20*/  @!P1 IMAD R16, R12.reuse, c[0x0][0x1a4], R0 ;  /* 0x000069000c109a24 */ /* 0x040fe200078e0200 */
[----:B------:R-:W-:Y:S01]  /*2b30*/  @!P1 IADD3 R0, R15, R13, RZ ;  /* 0x0000000d0f009210 */ /* 0x000fe20007ffe0ff */
[----:B------:R-:W-:Y:S01]  /*2b40*/  @!P1 IMAD.WIDE.U32 R12, R12, c[0x0][0x1a0], R18 ;  /* 0x000068000c0c9a25 */ /* 0x000fe200078e0012 */
[----:B------:R-:W-:Y:S02]  /*2b50*/  @!P1 LEA R8, P5, R14, c[0x0][0x168], 0x1 ;  /* 0x00005a000e089a11 */ /* 0x000fe400078a08ff */
[----:B------:R-:W-:Y:S01]  /*2b60*/  @!P2 LEA.HI.X R7, R4, c[0x0][0x174], R3, 0x1, P4 ;  /* 0x00005d000407aa11 */ /* 0x000fe200020f0c03 */
[----:B------:R-:W-:Y:S01]  /*2b70*/  @!P1 IMAD.IADD R13, R13, 0x1, R16 ;  /* 0x000000010d0d9824 */ /* 0x000fe200078e0210 */
[----:B------:R-:W-:-:S02]  /*2b80*/  IADD3 R3, R250, 0x1800, RZ ;  /* 0x00001800fa037810 */ /* 0x000fc40007ffe0ff */
[----:B------:R-:W-:Y:S01]  /*2b90*/  @!P1 LEA.HI.X R9, R14, c[0x0][0x16c], R0, 0x1, P5 ;  /* 0x00005b000e099a11 */ /* 0x000fe200028f0c00 */
[----:B------:R-:W-:Y:S01]  /*2ba0*/  @P0 BAR.SYNC.DEFER_BLOCKING 0x0 ;  /* 0x0000000000000b1d */ /* 0x000fe20000010000 */
[----:B------:R-:W-:Y:S01]  /*2bb0*/  PLOP3.LUT P0, PT, PT, PT, UP0, 0x80, 0x0 ;  /* 0x000000000000781c */ /* 0x000fe20003f0f008 */
[----:B------:R-:W-:Y:S01]  /*2bc0*/  IMAD.SHL.U32 R0, R250, 0x2, RZ ;  /* 0x00000002fa007824 */ /* 0x000fe200078e00ff */
[----:B------:R-:W-:Y:S02]  /*2bd0*/  IADD3 R5, R17, 0x20, RZ ;  /* 0x0000002011057810 */ /* 0x000fe40007ffe0ff */
[----:B------:R-:W-:Y:S02]  /*2be0*/  SEL R3, R3, R250, !P0 ;  /* 0x000000fa03037207 */ /* 0x000fe40004000000 */
[----:B------:R-:W-:Y:S02]  /*2bf0*/  @!P1 LEA R4, P4, R12, c[0x0][0x170], 0x1 ;  /* 0x00005c000c049a11 */ /* 0x000fe400078808ff */
[----:B------:R-:W-:-:S02]  /*2c00*/  SHF.L.U32 R193, R3, 0x1, RZ ;  /* 0x0000000103c17819 */ /* 0x000fc400000006ff */
[----:B------:R-:W-:Y:S02]  /*2c10*/  IADD3 R3, R17, 0x28, RZ ;  /* 0x0000002811037810 */ /* 0x000fe40007ffe0ff */
[----:B------:R-:W-:Y:S02]  /*2c20*/  ISETP.GE.AND P5, PT, R5, UR4, PT ;  /* 0x0000000405007c0c */ /* 0x000fe4000bfa6270 */
[----:B------:R-:W-:Y:S02]  /*2c30*/  @!P1 LEA.HI.X R5, R12, c[0x0][0x174], R13, 0x1, P4 ;  /* 0x00005d000c059a11 */ /* 0x000fe400020f0c0d */
[----:B------:R-:W-:Y:S01]  /*2c40*/  ISETP.GE.AND P4, PT, R17, UR4, PT ;  /* 0x0000000411007c0c */ /* 0x000fe2000bf86270 */
        /* <DEDUP_REMOVED lines=58> */
[----:B---3--:R-:W-:-:S03]  /*2ff0*/  SHF.R.S32.HI R8, RZ, 0x1f, R17 ;  /* 0x0000001fff087819 */ /* 0x008fc60000011411 */
[----:B------:R4:W-:Y:S04]  /*3000*/  @!P2 LDGSTS.E.BYPASS.LTC128B.128 [R0+0x11000], [R6.64+0x40] ;  /* 0x110000400600afae */ /* 0x0009e8000b901d4c */
[----:B------:R4:W-:Y:S01]  /*3010*/  @!P2 LDGSTS.E.BYPASS.LTC128B.128 [R0+0x13000], [R6.64+0x80] ;  /* 0x130000800600afae */ /* 0x0009e2000b901d4c */
[----:B------:R-:W-:-:S03]  /*3020*/  ISETP.GE.AND P2, PT, R3, UR4, PT ;  /* 0x0000000403007c0c */ /* 0x000fc6000bf46270 */
        /* <DEDUP_REMOVED lines=9> */
[----:B----4-:R-:W-:-:S03]  /*30c0*/  IMAD.SHL.U32 R6, R17, 0x4, RZ ;  /* 0x0000000411067824 */ /* 0x010fc600078e00ff */
[----:B------:R-:W0:Y:S02]  /*30d0*/  LDGDEPBAR ;  /* 0x00000000000079af */ /* 0x000e240000000000 */
[----:B---3--:R-:W-:Y:S02]  /*30e0*/  IADD3 R4, P3, R6, UR8, RZ ;  /* 0x0000000806047c10 */ /* 0x008fe4000ff7e0ff */
[----:B-1----:R-:W-:Y:S02]  /*30f0*/  SHF.R.S32.HI R0, RZ, 0x1f, R3 ;  /* 0x0000001fff007819 */ /* 0x002fe40000011403 */
[----:B------:R-:W-:Y:S02]  /*3100*/  @!P2 LEA R6, P1, R3, UR8, 0x2 ;  /* 0x000000080306ac11 */ /* 0x000fe4000f8210ff */
[----:B------:R-:W-:Y:S02]  /*3110*/  SHF.L.U64.HI R5, R17, 0x2, R8 ;  /* 0x0000000211057819 */ /* 0x000fe40000010208 */
[----:B------:R-:W-:-:S02]  /*3120*/  @!P2 LEA.HI.X R7, R3, UR7, R0, 0x2, P1 ;  /* 0x000000070307ac11 */ /* 0x000fc400088f1400 */
[----:B------:R-:W-:-:S03]  /*3130*/  IADD3.X R5, R5, UR7, RZ, P3, !PT ;  /* 0x0000000705057c10 */ /* 0x000fc60009ffe4ff */
[----:B------:R2:W5:Y:S01]  /*3140*/  @!P2 LDG.E R235, [R6.64] ;  /* 0x0000000c06eba981 */ /* 0x000562000c1e1900 */
[----:B------:R-:W-:Y:S01]  /*3150*/  IMAD.U32 R0, RZ, RZ, UR26 ;  /* 0x0000001aff007e24 */ /* 0x000fe2000f8e00ff */
[----:B------:R-:W-:Y:S02]  /*3160*/  IADD3 R3, R17, 0x1, RZ ;  /* 0x0000000111037810 */ /* 0x000fe40007ffe0ff */
[----:B------:R1:W5:Y:S02]  /*3170*/  @!P4 LDG.E R236, [R4.64] ;  /* 0x0000000c04ecc981 */ /* 0x000364000c1e1900 */
[----:B------:R-:W-:Y:S02]  /*3180*/  IADD3 R249, R3, UR14, -R0 ;  /* 0x0000000e03f97c10 */ /* 0x000fe4000fffe800 */
[----:B------:R-:W-:Y:S01]  /*3190*/  IADD3 R3, R183, 0x1800, RZ ;  /* 0x00001800b7037810 */ /* 0x000fe20007ffe0ff */
[----:B------:R1:W5:Y:S01]  /*31a0*/  @!P6 LDG.E R237, [R4.64+0x20] ;  /* 0x0000200c04ede981 */ /* 0x000362000c1e1900 */
[----:B------:R-:W-:-:S02]  /*31b0*/  IADD3 R0, R181, 0x1800, RZ ;  /* 0x00001800b5007810 */ /* 0x000fc40007ffe0ff */
[----:B------:R-:W-:Y:S01]  /*31c0*/  SEL R3, R3, R183, !P0 ;  /* 0x000000b703037207 */ /* 0x000fe20004000000 */
[----:B------:R1:W5:Y:S01]  /*31d0*/  @!P5 LDG.E R234, [R4.64+0x80] ;  /* 0x0000800c04ead981 */ /* 0x000362000c1e1900 */
[----:B------:R-:W-:-:S03]  /*31e0*/  SEL R0, R0, R181, !P0 ;  /* 0x000000b500007207 */ /* 0x000fc60004000000 */
[----:B------:R-:W-:Y:S01]  /*31f0*/  IMAD.SHL.U32 R174, R3, 0x2, RZ ;  /* 0x0000000203ae7824 */ /* 0x000fe200078e00ff */
[----:B------:R-:W-:Y:S01]  /*3200*/  SHF.L.U32 R3, R0, 0x1, RZ ;  /* 0x0000000100037819 */ /* 0x000fe200000006ff */
[----:B------:R-:W-:-:S04]  /*3210*/  IMAD.MOV.U32 R0, RZ, RZ, c[0x0][0x22c] ;  /* 0x00008b00ff007624 */ /* 0x000fc800078e00ff */
[----:B------:R-:W-:-:S04]  /*3220*/  IMAD R0, R0, c[0x0][0x1c0], RZ ;  /* 0x0000700000007a24 */ /* 0x000fc800078e02ff */
[C---:B------:R-:W-:Y:S02]  /*3230*/  IMAD.SHL.U32 R21, R0.reuse, 0x10, RZ ;  /* 0x0000001000157824 */ /* 0x040fe400078e00ff */
[----:B------:R-:W-:-:S03]  /*3240*/  IMAD.SHL.U32 R238, R0, 0x8, RZ ;  /* 0x0000000800ee7824 */ /* 0x000fc600078e00ff */
[C---:B------:R-:W-:Y:S02]  /*3250*/  IADD3 R0, R21.reuse, 0x40, RZ ;  /* 0x0000004015007810 */ /* 0x040fe40007ffe0ff */
[----:B------:R-:W-:-:S03]  /*3260*/  IADD3 R20, R21, 0x20, RZ ;  /* 0x0000002015147810 */ /* 0x000fc60007ffe0ff */
[C---:B------:R-:W-:Y:S02]  /*3270*/  IMAD.IADD R251, R238.reuse, 0x1, R0 ;  /* 0x00000001eefb7824 */ /* 0x040fe400078e0200 */
[C---:B------:R-:W-:Y:S02]  /*3280*/  IMAD.IADD R252, R238.reuse, 0x1, R20 ;  /* 0x00000001eefc7824 */ /* 0x040fe400078e0214 */
[C---:B-1----:R-:W-:Y:S02]  /*3290*/  IMAD.IADD R4, R238.reuse, 0x1, R251 ;  /* 0x00000001ee047824 */ /* 0x042fe400078e02fb */
[----:B------:R-:W-:-:S03]  /*32a0*/  IMAD.IADD R5, R238, 0x1, R252 ;  /* 0x00000001ee057824 */ /* 0x000fc600078e02fc */
[C---:B------:R-:W-:Y:S01]  /*32b0*/  IADD3 R240, R238.reuse, R4, RZ ;  /* 0x00000004eef07210 */ /* 0x040fe20007ffe0ff */
[----:B------:R-:W-:Y:S01]  /*32c0*/  IMAD.IADD R242, R238, 0x1, R5 ;  /* 0x00000001eef27824 */ /* 0x000fe200078e0205 */
[----:B------:R-:W-:-:S03]  /*32d0*/  SHF.L.U32 R175, R183, 0x1, RZ ;  /* 0x00000001b7af7819 */ /* 0x000fc600000006ff */
[C---:B------:R-:W-:Y:S02]  /*32e0*/  IMAD.IADD R241, R238.reuse, 0x1, R242 ;  /* 0x00000001eef17824 */ /* 0x040fe400078e02f2 */
[C---:B------:R-:W-:Y:S01]  /*32f0*/  IMAD.IADD R239, R238.reuse, 0x1, R240 ;  /* 0x00000001eeef7824 */ /* 0x040fe200078e02f0 */
        /* <DEDUP_REMOVED lines=49> */
[C---:B------:R-:W-:Y:S01]  /*3610*/  SHF.L.U64.HI R248, R17.reuse, 0x2, R8 ;  /* 0x0000000211f87819 */ /* 0x040fe20000010208 */
[----:B------:R-:W-:Y:S01]  /*3620*/  IMAD.SHL.U32 R247, R17, 0x4, RZ ;  /* 0x0000000411f77824 */ /* 0x000fe200078e00ff */
[----:B------:R-:W-:Y:S01]  /*3630*/  IADD3 R176, R175, R182, RZ ;  /* 0x000000b6afb07210 */ /* 0x000fe20007ffe0ff */
[C---:B------:R-:W-:Y:S01]  /*3640*/  IMAD.IADD R243, R238.reuse, 0x1, R239 ;  /* 0x00000001eef37824 */ /* 0x040fe200078e02ef */
[----:B------:R-:W-:Y:S01]  /*3650*/  IADD3 R244, R238, R241, RZ ;  /* 0x000000f1eef47210 */ /* 0x000fe20007ffe0ff */
[----:B--2---:R-:W-:-:S02]  /*3660*/  UIADD3 UR15, UR15, -UR14, URZ ;  /* 0x8000000e0f0f7290 */ /* 0x004fc4000fffe03f */
.L_x_552:
        /* <DEDUP_REMOVED lines=8> */
[----:B------:R-:W-:Y:S02]  /*36f0*/  UISETP.GT.AND UP3, UPT, UR5, UR11, UPT ;  /* 0x0000000b0500728c */ /* 0x000fe4000bf64270 */
[----:B------:R-:W-:Y:S06]  /*3700*/  UISETP.LT.AND UP0, UPT, UR4, UR14, UP0 ;  /* 0x0000000e0400728c */ /* 0x000fec0008701270 */
[----:B------:R-:W-:Y:S01]  /*3710*/  PLOP3.LUT P0, PT, PT, PT, UP0, 0x80, 0x0 ;  /* 0x000000000000781c */ /* 0x000fe20003f0f008 */
        /* <DEDUP_REMOVED lines=15> */
[----:B------:R-:W1:Y:S01]  /*3810*/  LDSM.16.M88.4 R156, [R173+0xb000] ;  /* 0x00b00000ad9c783b */ /* 0x000e620000000200 */
[-C--:B----4-:R-:W-:Y:S07]  /*3820*/  HMMA.16816.F32 R20, R32, R132.reuse, RZ ;  /* 0x000000842014723c */ /* 0x090fee00000018ff */
        /* <DEDUP_REMOVED lines=12> */
[-C--:B---3--:R-:W-:Y:S08]  /*38f0*/  HMMA.16816.F32 R20, R136, R148.reuse, R20 ;  /* 0x000000948814723c */ /* 0x088ff00000001814 */
[C---:B------:R-:W-:Y:S08]  /*3900*/  HMMA.16816.F32 R24, R144.reuse, R148, R24 ;  /* 0x000000949018723c */ /* 0x040ff00000001818 */
[-C--:B------:R-:W-:Y:S01]  /*3910*/  HMMA.16816.F32 R28, R144, R150.reuse, R28 ;  /* 0x00000096901c723c */ /* 0x080fe2000000181c */
[----:B------:R-:W-:Y:S07]  /*3920*/  LDSM.16.M88.4 R144, [R174+0x2000] ;  /* 0x00200000ae90783b */ /* 0x000fee0000000200 */
[----:B------:R-:W-:Y:S01]  /*3930*/  HMMA.16816.F32 R32, R136, R150, R32 ;  /* 0x000000968820723c */ /* 0x000fe20000001820 */
[----:B------:R-:W1:Y:S07]  /*3940*/  LDSM.16.M88.4 R136, [R0+0x1800] ;  /* 0x001800000088783b */ /* 0x000e6e0000000200 */
[-C--:B------:R-:W-:Y:S01]  /*3950*/  HMMA.16816.F32 R4, R152, R156.reuse, R4 ;  /* 0x0000009c9804723c */ /* 0x080fe20000001804 */
[----:B------:R-:W3:Y:S07]  /*3960*/  LDSM.16.M88.4 R148, [R173+0xd000] ;  /* 0x00d00000ad94783b */ /* 0x000eee0000000200 */
        /* <DEDUP_REMOVED lines=18> */
[----:B------:R1:W2:Y:S07]  /*3a90*/  LDSM.16.M88.4 R136, [R0+0x2800] ;  /* 0x002800000088783b */ /* 0x0002ae0000000200 */
[----:B------:R-:W-:Y:S08]  /*3aa0*/  HMMA.16816.F32 R32, R164, R142, R32 ;  /* 0x0000008ea420723c */ /* 0x000ff00000001820 */
[-C--:B---3--:R-:W-:Y:S08]  /*3ab0*/  HMMA.16816.F32 R4, R144, R148.reuse, R4 ;  /* 0x000000949004723c */ /* 0x088ff00000001804 */
[C---:B----4-:R-:W-:Y:S01]  /*3ac0*/  HMMA.16816.F32 R8, R132.reuse, R148, R8 ;  /* 0x000000948408723c */ /* 0x050fe20000001808 */
[----:B-1----:R-:W-:Y:S04]  /*3ad0*/  MOV R0, UR18 ;  /* 0x0000001200007c02 */ /* 0x002fe80008000f00 */
[----:B--2---:R-:W-:Y:S03]  /*3ae0*/  @!P0 LEA R0, R0, R195, 0x7 ;  /* 0x000000c300008211 */ /* 0x004fe600078e38ff */
        /* <DEDUP_REMOVED lines=31> */
[----:B---3--:R-:W-:Y:S09]  /*3ce0*/  @!P0 IADD3 R8, R249, UR6, RZ ;  /* 0x00000006f9088c10 */ /* 0x008ff2000fffe0ff */
        /* <DEDUP_REMOVED lines=343> */
[----:B------:R-:W-:Y:S04]  /*5260*/  FMUL.FTZ R4, R201, R4 ;  /* 0x00000004c9047220 */ /* 0x000fe80000410000 */
[----:B------:R-:W-:Y:S02]  /*5270*/  FMUL.FTZ R148, R4, R0 ;  /* 0x0000000004947220 */ /* 0x000fe40000410000 */
[----:B------:R-:W3:Y:S04]  /*5280*/  LDG.E R4, [R146.64+0x80] ;  /* 0x0000800c92047981 */ /* 0x000ee8000c1e1900 */
[----:B------:R-:W4:Y:S02]  /*5290*/  LDG.E R0, [R146.64+0xa0] ;  /* 0x0000a00c92007981 */ /* 0x000f24000c1e1900 */
        /* <DEDUP_REMOVED lines=106> */
[----:B------:R-:W-:Y:S01]  /*5940*/  FFMA.FTZ R25, -R163, R163, 1 ;  /* 0x3f800000a3197423 */ /* 0x000fe200000101a3 */
[----:B------:R-:W-:Y:S01]  /*5950*/  MOV R163, R192 ;  /* 0x000000c000a37202 */ /* 0x000fe20000000f00 */
        /* <DEDUP_REMOVED lines=70> */
.L_x_550:
        /* <DEDUP_REMOVED lines=118> */
.L_x_551:
        /* <DEDUP_REMOVED lines=11> */
[----:B------:R-:W-:Y:S01]  /*65d0*/  IMAD R166, R166, 0x30, RZ ;  /* 0x00000030a6a67824 */ /* 0x000fe200078e02ff */
[----:B------:R-:W3:Y:S01]  /*65e0*/  LDSM.16.MT88.4 R28, [R0+0xd000] ;  /* 0x00d00000001c783b */ /* 0x000ee20000004200 */
[----:B------:R-:W-:Y:S01]  /*65f0*/  IMAD.MOV.U32 R161, RZ, RZ, c[0x0][0x22c] ;  /* 0x00008b00ffa17624 */ /* 0x000fe200078e00ff */
[----:B------:R-:W-:Y:S02]  /*6600*/  UIADD3 UR4, UR5, -0x1, URZ ;  /* 0xffffffff05047890 */ /* 0x000fe4000fffe03f */
[----:B------:R-:W4:Y:S01]  /*6610*/  LDL R165, [R1] ;  /* 0x0000000001a57983 */ /* 0x000f220000100800 */
[----:B------:R-:W-:Y:S03]  /*6620*/  IMAD R161, R161, c[0x0][0x1c0], RZ ;  /* 0x00007000a1a17a24 */ /* 0x000fe600078e02ff */
[----:B------:R-:W-:Y:S01]  /*6630*/  LDSM.16.M88.4 R32, [R178] ;  /* 0x00000000b220783b */ /* 0x000fe20000000200 */
[----:B------:R-:W-:Y:S01]  /*6640*/  IMAD.U32 R161, R161, -0x40, RZ ;  /* 0xffffffc0a1a17824 */ /* 0x000fe200078e00ff */
[----:B------:R-:W-:Y:S02]  /*6650*/  UMOV UR5, UR4 ;  /* 0x0000000400057c82 */ /* 0x000fe40008000000 */
[----:B------:R-:W4:Y:S02]  /*6660*/  LDL R164, [R1+0x4] ;  /* 0x0000040001a47983 */ /* 0x000f240000100800 */
[C---:B------:R-:W-:Y:S02]  /*6670*/  LEA R194, P1, R161.reuse, R162, 0x2 ;  /* 0x000000a2a1c27211 */ /* 0x040fe400078210ff */
[----:B------:R-:W1:Y:S02]  /*6680*/  LDSM.16.MT88.4 R132, [R0+0x9400] ;  /* 0x009400000084783b */ /* 0x000e640000004200 */
[----:B------:R-:W-:Y:S01]  /*6690*/  LEA.HI.X.SX32 R192, R161, R163, 0x2, P1 ;  /* 0x000000a3a1c07211 */ /* 0x000fe200008f16ff */
[----:B------:R-:W-:Y:S01]  /*66a0*/  IMAD.MOV.U32 R161, RZ, RZ, c[0x0][0x22c] ;  /* 0x00008b00ffa17624 */ /* 0x000fe200078e00ff */
[----:B------:R-:W1:Y:S03]  /*66b0*/  LDSM.16.MT88.4 R136, [R0+0xb400] ;  /* 0x00b400000088783b */ /* 0x000e660000004200 */
[----:B------:R-:W-:Y:S01]  /*66c0*/  IMAD R161, R161, c[0x0][0x1c0], RZ ;  /* 0x00007000a1a17a24 */ /* 0x000fe200078e02ff */
[----:B------:R-:W1:Y:S03]  /*66d0*/  LDSM.16.MT88.4 R140, [R0+0xd400] ;  /* 0x00d40000008c783b */ /* 0x000e660000004200 */
[----:B------:R-:W-:Y:S01]  /*66e0*/  IMAD.SHL.U32 R161, R161, 0x10, RZ ;  /* 0x00000010a1a17824 */ /* 0x000fe200078e00ff */
[----:B------:R-:W-:Y:S01]  /*66f0*/  LDSM.16.M88.4 R144, [R180] ;  /* 0x00000000b490783b */ /* 0x000fe20000000200 */
[C---:B--2---:R-:W-:Y:S03]  /*6700*/  HMMA.16816.F32 R4, R24.reuse, R8, RZ ;  /* 0x000000081804723c */ /* 0x044fe600000018ff */
[----:B------:R-:W2:Y:S04]  /*6710*/  LDSM.16.MT88.4 R148, [R0+0x9800] ;  /* 0x009800000094783b */ /* 0x000ea80000004200 */
[----:B------:R-:W1:Y:S01]  /*6720*/  LDSM.16.MT88.4 R152, [R0+0xb800] ;  /* 0x00b800000098783b */ /* 0x000e620000004200 */
[C---:B------:R-:W-:Y:S03]  /*6730*/  HMMA.16816.F32 R8, R24.reuse, R10, RZ ;  /* 0x0000000a1808723c */ /* 0x040fe600000018ff */
[----:B------:R-:W-:Y:S05]  /*6740*/  LDSM.16.MT88.4 R156, [R0+0xbc00] ;  /* 0x00bc0000009c783b */ /* 0x000fea0000004200 */
[C---:B---3--:R-:W-:Y:S08]  /*6750*/  HMMA.16816.F32 R12, R24.reuse, R16, RZ ;  /* 0x00000010180c723c */ /* 0x048ff000000018ff */
[C---:B------:R-:W-:Y:S08]  /*6760*/  HMMA.16816.F32 R16, R24.reuse, R18, RZ ;  /* 0x000000121810723c */ /* 0x040ff000000018ff */
[C---:B------:R-:W-:Y:S08]  /*6770*/  HMMA.16816.F32 R20, R24.reuse, R28, RZ ;  /* 0x0000001c1814723c */ /* 0x040ff000000018ff */
[----:B------:R-:W-:Y:S01]  /*6780*/  HMMA.16816.F32 R24, R24, R30, RZ ;  /* 0x0000001e1818723c */ /* 0x000fe200000018ff */
[----:B------:R-:W3:Y:S07]  /*6790*/  LDSM.16.MT88.4 R28, [R0+0xd800] ;  /* 0x00d80000001c783b */ /* 0x000eee0000004200 */
        /* <DEDUP_REMOVED lines=15> */
[----:B------:R-:W2:Y:S07]  /*6890*/  LDSM.16.MT88.4 R152, [R0+0xc000] ;  /* 0x00c000000098783b */ /* 0x000eae0000004200 */
[C---:B---3--:R-:W-:Y:S08]  /*68a0*/  HMMA.16816.F32 R20, R144.reuse, R28, R20 ;  /* 0x0000001c9014723c */ /* 0x048ff00000001814 */
[----:B------:R-:W-:Y:S01]  /*68b0*/  HMMA.16816.F32 R24, R144, R30, R24 ;  /* 0x0000001e9018723c */ /* 0x000fe20000001818 */
[----:B------:R-:W3:Y:S04]  /*68c0*/  LDSM.16.MT88.4 R28, [R0+0xe000] ;  /* 0x00e00000001c783b */ /* 0x000ee80000004200 */
[----:B------:R-:W-:Y:S03]  /*68d0*/  LDSM.16.MT88.4 R144, [R0+0xa400] ;  /* 0x00a400000090783b */ /* 0x000fe60000004200 */
[C---:B-1----:R-:W-:Y:S08]  /*68e0*/  HMMA.16816.F32 R4, R132.reuse, R136, R4 ;  /* 0x000000888404723c */ /* 0x042ff00000001804 */
[C---:B------:R-:W-:Y:S01]  /*68f0*/  HMMA.16816.F32 R8, R132.reuse, R138, R8 ;  /* 0x0000008a8408723c */ /* 0x040fe20000001808 */
[----:B------:R-:W1:Y:S07]  /*6900*/  LDSM.16.M88.4 R136, [R178+0x2000] ;  /* 0x00200000b288783b */ /* 0x000e6e0000000200 */
        /* <DEDUP_REMOVED lines=16> */
[----:B------:R-:W-:Y:S03]  /*6a10*/  LDSM.16.M88.4 R140, [R179+0x2000] ;  /* 0x00200000b38c783b */ /* 0x000fe60000000200 */
[C---:B-1----:R-:W-:Y:S08]  /*6a20*/  HMMA.16816.F32 R4, R136.reuse, R144, R4 ;  /* 0x000000908804723c */ /* 0x042ff00000001804 */
[C---:B------:R-:W-:Y:S01]  /*6a30*/  HMMA.16816.F32 R8, R136.reuse, R146, R8 ;  /* 0x000000928808723c */ /* 0x040fe20000001808 */
[----:B------:R-:W1:Y:S07]  /*6a40*/  LDSM.16.MT88.4 R144, [R0+0xac00] ;  /* 0x00ac00000090783b */ /* 0x000e6e0000004200 */
[C---:B------:R-:W-:Y:S08]  /*6a50*/  HMMA.16816.F32 R12, R136.reuse, R156, R12 ;  /* 0x0000009c880c723c */ /* 0x040ff0000000180c */
[C---:B------:R-:W-:Y:S01]  /*6a60*/  HMMA.16816.F32 R16, R136.reuse, R158, R16 ;  /* 0x0000009e8810723c */ /* 0x040fe20000001810 */
[----:B------:R-:W1:Y:S07]  /*6a70*/  LDSM.16.MT88.4 R156, [R0+0xcc00] ;  /* 0x00cc0000009c783b */ /* 0x000e6e0000004200 */
[C---:B------:R-:W-:Y:S08]  /*6a80*/  HMMA.16816.F32 R20, R136.reuse, R32, R20 ;  /* 0x000000208814723c */ /* 0x040ff00000001814 */
[----:B------:R-:W-:Y:S01]  /*6a90*/  HMMA.16816.F32 R24, R136, R34, R24 ;  /* 0x000000228818723c */ /* 0x000fe20000001818 */
[----:B------:R1:W4:Y:S07]  /*6aa0*/  LDSM.16.MT88.4 R32, [R0+0xec00] ;  /* 0x00ec00000020783b */ /* 0x00032e0000004200 */
[C---:B--2---:R-:W-:Y:S08]  /*6ab0*/  HMMA.16816.F32 R4, R132.reuse, R148, R4 ;  /* 0x000000948404723c */ /* 0x044ff00000001804 */
[C---:B------:R-:W-:Y:S08]  /*6ac0*/  HMMA.16816.F32 R8, R132.reuse, R150, R8 ;  /* 0x000000968408723c */ /* 0x040ff00000001808 */
[C---:B------:R-:W-:Y:S04]  /*6ad0*/  HMMA.16816.F32 R12, R132.reuse, R152, R12 ;  /* 0x00000098840c723c */ /* 0x040fe8000000180c */
[----:B-1----:R-:W-:Y:S04]  /*6ae0*/  IMAD.IADD R0, R238, 0x1, R252 ;  /* 0x00000001ee007824 */ /* 0x002fe800078e02fc */
        /* <DEDUP_REMOVED lines=15> */
[----:B------:R-:W-:Y:S02]  /*6be0*/  IMAD.SHL.U32 R165, R165, 0x20, RZ ;  /* 0x00000020a5a57824 */ /* 0x000fe400078e00ff */
[----:B------:R1:W5:Y:S01]  /*6bf0*/  @P0 LDG.E R237, [R30.64+0x20] ;  /* 0x0000200c1eed0981 */ /* 0x000362000c1e1900 */
[----:B------:R-:W-:Y:S01]  /*6c00*/  IMAD R164, R164, c[0x0][0x1c0], RZ ;  /* 0x00007000a4a47a24 */ /* 0x000fe200078e02ff */
[C---:B------:R-:W-:Y:S02]  /*6c10*/  HMMA.16816.F32 R12, R140.reuse, R156, R12 ;  /* 0x0000009c8c0c723c */ /* 0x040fe4000000180c */
[----:B------:R1:W5:Y:S02]  /*6c20*/  @P0 LDG.E R234, [R30.64+0x80] ;  /* 0x0000800c1eea0981 */ /* 0x000364000c1e1900 */
[----:B------:R-:W-:Y:S02]  /*6c30*/  IMAD R164, R164, 0x18, RZ ;  /* 0x00000018a4a47824 */ /* 0x000fe400078e02ff */
[----:B------:R1:W5:Y:S01]  /*6c40*/  @P0 LDG.E R235, [R30.64+0xa0] ;  /* 0x0000a00c1eeb0981 */ /* 0x000362000c1e1900 */
[CC--:B------:R-:W-:Y:S01]  /*6c50*/  LEA R134, P0, R161.reuse, R28.reuse, 0x2 ;  /* 0x0000001ca1867211 */ /* 0x0c0fe200078010ff */
[C---:B------:R-:W-:Y:S02]  /*6c60*/  HMMA.16816.F32 R16, R140.reuse, R158, R16 ;  /* 0x0000009e8c10723c */ /* 0x040fe40000001810 */
[----:B------:R2:W-:Y:S02]  /*6c70*/  RED.E.ADD.F32.FTZ.RN.STRONG.GPU [R28.64], R4 ;  /* 0x000000041c00798e */ /* 0x0005e4000c10e78c */
[-C--:B------:R-:W-:Y:S04]  /*6c80*/  LEA.HI.X.SX32 R135, R161, R29.reuse, 0x2, P0 ;  /* 0x0000001da1877211 */ /* 0x080fe800000f16ff */
[C---:B------:R-:W-:Y:S07]  /*6c90*/  HMMA.16816.F32 R20, R140.reuse, R32, R20 ;  /* 0x000000208c14723c */ /* 0x040fee0000001814 */
[CC--:B------:R-:W-:Y:S01]  /*6ca0*/  LEA R32, P1, R238.reuse, R28.reuse, 0x2 ;  /* 0x0000001cee207211 */ /* 0x0c0fe200078210ff */
[----:B------:R-:W-:Y:S01]  /*6cb0*/  HMMA.16816.F32 R24, R140, R34, R24 ;  /* 0x000000228c18723c */ /* 0x000fe20000001818 */
[----:B------:R-:W-:Y:S03]  /*6cc0*/  LDSM.16.MT88.4 R140, [R3+0x1c00] ;  /* 0x001c0000038c783b */ /* 0x000fe60000004200 */
[-C--:B------:R-:W-:Y:S02]  /*6cd0*/  LEA.HI.X.SX32 R33, R238, R29.reuse, 0x2, P1 ;  /* 0x0000001dee217211 */ /* 0x080fe400008f16ff */
[CC--:B------:R-:W-:Y:S02]  /*6ce0*/  LEA R132, P1, R164.reuse, R28.reuse, 0x2 ;  /* 0x0000001ca4847211 */ /* 0x0c0fe400078210ff */
[-C--:B------:R-:W-:Y:S01]  /*6cf0*/  LEA R34, P0, R165, R28.reuse, 0x2 ;  /* 0x0000001ca5227211 */ /* 0x080fe200078010ff */
[----:B------:R3:W-:Y:S03]  /*6d00*/  RED.E.ADD.F32.FTZ.RN.STRONG.GPU [R32.64], R5 ;  /* 0x000000052000798e */ /* 0x0007e6000c10e78c */
[-C--:B------:R-:W-:Y:S01]  /*6d10*/  LEA.HI.X.SX32 R133, R164, R29.reuse, 0x2, P1 ;  /* 0x0000001da4857211 */ /* 0x080fe200008f16ff */
[----:B------:R4:W-:Y:S01]  /*6d20*/  RED.E.ADD.F32.FTZ.RN.STRONG.GPU [R134.64], R6 ;  /* 0x000000068600798e */ /* 0x0009e2000c10e78c */
[-C--:B-1----:R-:W-:Y:S01]  /*6d30*/  LEA R30, P2, R167, R28.reuse, 0x2 ;  /* 0x0000001ca71e7211 */ /* 0x082fe200078410ff */
[----:B------:R-:W-:Y:S01]  /*6d40*/  IMAD.MOV.U32 R164, RZ, RZ, c[0x0][0x22c] ;  /* 0x00008b00ffa47624 */ /* 0x000fe200078e00ff */
[-C--:B------:R-:W-:Y:S01]  /*6d50*/  LEA.HI.X.SX32 R35, R165, R29.reuse, 0x2, P0 ;  /* 0x0000001da5237211 */ /* 0x080fe200000f16ff */
[----:B------:R1:W-:Y:S01]  /*6d60*/  RED.E.ADD.F32.FTZ.RN.STRONG.GPU [R132.64], R7 ;  /* 0x000000078400798e */ /* 0x0003e2000c10e78c */
[-C--:B--2---:R-:W-:Y:S01]  /*6d70*/  LEA R4, P1, R166, R28.reuse, 0x2 ;  /* 0x0000001ca6047211 */ /* 0x084fe200078210ff */
[----:B------:R-:W-:Y:S01]  /*6d80*/  IMAD R164, R164, c[0x0][0x1c0], RZ ;  /* 0x00007000a4a47a24 */ /* 0x000fe200078e02ff */
[-C--:B------:R-:W-:Y:S01]  /*6d90*/  LEA.HI.X.SX32 R31, R167, R29.reuse, 0x2, P2 ;  /* 0x0000001da71f7211 */ /* 0x080fe200010f16ff */
[----:B------:R2:W-:Y:S01]  /*6da0*/  RED.E.ADD.F32.FTZ.RN.STRONG.GPU [R34.64], R8 ;  /* 0x000000082200798e */ /* 0x0005e2000c10e78c */
[----:B------:R-:W-:Y:S02]  /*6db0*/  IMAD.MOV.U32 R165, RZ, RZ, c[0x0][0x22c] ;  /* 0x00008b00ffa57624 */ /* 0x000fe400078e00ff */
[----:B------:R-:W-:Y:S01]  /*6dc0*/  IMAD R164, R164, 0x38, RZ ;  /* 0x00000038a4a47824 */ /* 0x000fe200078e02ff */
[----:B------:R2:W-:Y:S01]  /*6dd0*/  RED.E.ADD.F32.FTZ.RN.STRONG.GPU [R30.64], R9 ;  /* 0x000000091e00798e */ /* 0x0005e2000c10e78c */
[----:B------:R-:W-:Y:S04]  /*6de0*/  IMAD R165, R165, c[0x0][0x1c0], RZ ;  /* 0x00007000a5a57a24 */ /* 0x000fe800078e02ff */
[----:B------:R-:W-:Y:S05]  /*6df0*/  IMAD.SHL.U32 R165, R165, 0x10, RZ ;  /* 0x00000010a5a57824 */ /* 0x000fea00078e00ff */
[----:B------:R-:W-:Y:S02]  /*6e00*/  IADD3 R136, R165, 0x20, RZ ;  /* 0x00000020a5887810 */ /* 0x000fe40007ffe0ff */
[-C--:B---3--:R-:W-:Y:S02]  /*6e10*/  LEA.HI.X.SX32 R5, R166, R29.reuse, 0x2, P1 ;  /* 0x0000001da6057211 */ /* 0x088fe400008f16ff */
[CC--:B----4-:R-:W-:Y:S03]  /*6e20*/  LEA R6, P0, R164.reuse, R28.reuse, 0x2 ;  /* 0x0000001ca4067211 */ /* 0x0d0fe600078010ff */
[----:B------:R3:W-:Y:S01]  /*6e30*/  RED.E.ADD.F32.FTZ.RN.STRONG.GPU [R4.64], R10 ;  /* 0x0000000a0400798e */ /* 0x0007e2000c10e78c */
[----:B------:R-:W-:Y:S02]  /*6e40*/  IADD3 R134, R161, 0x40, RZ ;  /* 0x00000040a1867810 */ /* 0x000fe40007ffe0ff */
[-C--:B-1----:R-:W-:Y:S02]  /*6e50*/  LEA.HI.X.SX32 R7, R164, R29.reuse, 0x2, P0 ;  /* 0x0000001da4077211 */ /* 0x082fe400000f16ff */
[-C--:B--2---:R-:W-:Y:S03]  /*6e60*/  LEA R8, P2, R242, R28.reuse, 0x2 ;  /* 0x0000001cf2087211 */ /* 0x084fe600078410ff */
[----:B------:R1:W-:Y:S01]  /*6e70*/  RED.E.ADD.F32.FTZ.RN.STRONG.GPU [R6.64], R11 ;  /* 0x0000000b0600798e */ /* 0x0003e2000c10e78c */
[-C--:B------:R-:W-:Y:S03]  /*6e80*/  LEA R30, P1, R252, R28.reuse, 0x2 ;  /* 0x0000001cfc1e7211 */ /* 0x080fe600078210ff */
[----:B------:R2:W-:Y:S01]  /*6e90*/  RED.E.ADD.F32.FTZ.RN.STRONG.GPU [R28.64+0x80], R12 ;  /* 0x0000800c1c00798e */ /* 0x0005e2000c10e78c */
[-C--:B------:R-:W-:Y:S02]  /*6ea0*/  LEA.HI.X.SX32 R9, R242, R29.reuse, 0x2, P2 ;  /* 0x0000001df2097211 */ /* 0x080fe400010f16ff */
[-C--:B------:R-:W-:Y:S01]  /*6eb0*/  LEA.HI.X.SX32 R31, R252, R29.reuse, 0x2, P1 ;  /* 0x0000001dfc1f7211 */ /* 0x080fe200008f16ff */
[----:B------:R4:W-:Y:S01]  /*6ec0*/  RED.E.ADD.F32.FTZ.RN.STRONG.GPU [R32.64+0x80], R13 ;  /* 0x0000800d2000798e */ /* 0x0009e2000c10e78c */
[CC--:B---3--:R-:W-:Y:S04]  /*6ed0*/  LEA R4, P0, R136.reuse, R28.reuse, 0x2 ;  /* 0x0000001c88047211 */ /* 0x0c8fe800078010ff */
[-C--:B------:R-:W-:Y:S02]  /*6ee0*/  LEA.HI.X.SX32 R5, R136, R29.reuse, 0x2, P0 ;  /* 0x0000001d88057211 */ /* 0x080fe400000f16ff */
[CC--:B------:R-:W-:Y:S01]  /*6ef0*/  LEA R10, P0, R0.reuse, R28.reuse, 0x2 ;  /* 0x0000001c000a7211 */ /* 0x0c0fe200078010ff */
[----:B------:R-:W-:Y:S01]  /*6f00*/  LDSM.16.MT88.4 R136, [R2+0x18800] ;  /* 0x018800000288783b */ /* 0x000fe20000004200 */
[CC--:B-1----:R-:W-:Y:S02]  /*6f10*/  LEA R6, P1, R241.reuse, R28.reuse, 0x2 ;  /* 0x0000001cf1067211 */ /* 0x0c2fe400078210ff */
[-C--:B------:R-:W-:Y:S01]  /*6f20*/  LEA.HI.X.SX32 R11, R0, R29.reuse, 0x2, P0 ;  /* 0x0000001d000b7211 */ /* 0x080fe200000f16ff */
[----:B------:R1:W-:Y:S01]  /*6f30*/  RED.E.ADD.F32.FTZ.RN.STRONG.GPU [R4.64], R14 ;  /* 0x0000000e0400798e */ /* 0x0003e2000c10e78c */
[-C--:B------:R-:W-:Y:S01]  /*6f40*/  LEA.HI.X.SX32 R7, R241, R29.reuse, 0x2, P1 ;  /* 0x0000001df1077211 */ /* 0x080fe200008f16ff */
[----:B------:R-:W-:Y:S01]  /*6f50*/  IMAD.IADD R0, R238, 0x1, R251 ;  /* 0x00000001ee007824 */ /* 0x000fe200078e02fb */
[CC--:B--2---:R-:W-:Y:S01]  /*6f60*/  LEA R12, P4, R251.reuse, R28.reuse, 0x2 ;  /* 0x0000001cfb0c7211 */ /* 0x0c4fe200078810ff */
[----:B------:R2:W-:Y:S03]  /*6f70*/  RED.E.ADD.F32.FTZ.RN.STRONG.GPU [R30.64], R15 ;  /* 0x0000000f1e00798e */ /* 0x0005e6000c10e78c */
[-C--:B----4-:R-:W-:Y:S01]  /*6f80*/  LEA.HI.X.SX32 R13, R251, R29.reuse, 0x2, P4 ;  /* 0x0000001dfb0d7211 */ /* 0x090fe200020f16ff */
[----:B------:R3:W-:Y:S04]  /*6f90*/  RED.E.ADD.F32.FTZ.RN.STRONG.GPU [R10.64], R16 ;  /* 0x000000100a00798e */ /* 0x0007e8000c10e78c */
[----:B------:R4:W-:Y:S04]  /*6fa0*/  RED.E.ADD.F32.FTZ.RN.STRONG.GPU [R8.64], R17 ;  /* 0x000000110800798e */ /* 0x0009e8000c10e78c */
[----:B------:R4:W-:Y:S01]  /*6fb0*/  RED.E.ADD.F32.FTZ.RN.STRONG.GPU [R6.64], R18 ;  /* 0x000000120600798e */ /* 0x0009e2000c10e78c */
[-C--:B-1----:R-:W-:Y:S02]  /*6fc0*/  LEA R4, P0, R244, R28.reuse, 0x2 ;  /* 0x0000001cf4047211 */ /* 0x082fe400078010ff */
[-C--:B------:R-:W-:Y:S02]  /*6fd0*/  LEA R14, P5, R134, R28.reuse, 0x2 ;  /* 0x0000001c860e7211 */ /* 0x080fe400078a10ff */
[-C--:B------:R-:W-:Y:S02]  /*6fe0*/  LEA.HI.X.SX32 R5, R244, R29.reuse, 0x2, P0 ;  /* 0x0000001df4057211 */ /* 0x080fe400000f16ff */
[-C--:B--2---:R-:W-:Y:S02]  /*6ff0*/  LEA.HI.X.SX32 R15, R134, R29.reuse, 0x2, P5 ;  /* 0x0000001d860f7211 */ /* 0x084fe400028f16ff */
[-C--:B---3--:R-:W-:Y:S01]  /*7000*/  LEA R10, P3, R0, R28.reuse, 0x2 ;  /* 0x0000001c000a7211 */ /* 0x088fe200078610ff */
[----:B------:R1:W-:Y:S01]  /*7010*/  RED.E.ADD.F32.FTZ.RN.STRONG.GPU [R4.64], R19 ;  /* 0x000000130400798e */ /* 0x0003e2000c10e78c */
[-C--:B----4-:R-:W-:Y:S03]  /*7020*/  LEA R8, P2, R240, R28.reuse, 0x2 ;  /* 0x0000001cf0087211 */ /* 0x090fe600078410ff */
[----:B------:R-:W-:Y:S01]  /*7030*/  RED.E.ADD.F32.FTZ.RN.STRONG.GPU [R28.64+0x100], R20 ;  /* 0x000100141c00798e */ /* 0x000fe2000c10e78c */
[-C--:B------:R-:W-:Y:S02]  /*7040*/  LEA.HI.X.SX32 R11, R0, R29.reuse, 0x2, P3 ;  /* 0x0000001d000b7211 */ /* 0x080fe400018f16ff */
[CC--:B------:R-:W-:Y:S01]  /*7050*/  LEA R6, P1, R239.reuse, R28.reuse, 0x2 ;  /* 0x0000001cef067211 */ /* 0x0c0fe200078210ff */
[----:B------:R-:W-:Y:S01]  /*7060*/  RED.E.ADD.F32.FTZ.RN.STRONG.GPU [R32.64+0x100], R21 ;  /* 0x000100152000798e */ /* 0x000fe2000c10e78c */
[-C--:B------:R-:W-:Y:S02]  /*7070*/  LEA.HI.X.SX32 R9, R240, R29.reuse, 0x2, P2 ;  /* 0x0000001df0097211 */ /* 0x080fe400010f16ff */
[-C--:B------:R-:W-:Y:S01]  /*7080*/  LEA.HI.X.SX32 R7, R239, R29.reuse, 0x2, P1 ;  /* 0x0000001def077211 */ /* 0x080fe200008f16ff */
[----:B------:R-:W-:Y:S01]  /*7090*/  RED.E.ADD.F32.FTZ.RN.STRONG.GPU [R14.64], R22 ;  /* 0x000000160e00798e */ /* 0x000fe2000c10e78c */
[----:B------:R-:W-:Y:S01]  /*70a0*/  PLOP3.LUT P1, PT, PT, PT, UP0, 0x80, 0x0 ;  /* 0x000000000000781c */ /* 0x000fe20003f2f008 */
[----:B------:R-:W-:Y:S01]  /*70b0*/  @UP3 UIADD3 UR10, UP0, UR10, -0x100, URZ ;  /* 0xffffff000a0a3890 */ /* 0x000fe2000ff1e03f */
[C---:B------:R-:W-:Y:S01]  /*70c0*/  IADD3 R0, R3.reuse, -0x3000, RZ ;  /* 0xffffd00003007810 */ /* 0x040fe20007ffe0ff */
[----:B------:R-:W-:Y:S02]  /*70d0*/  RED.E.ADD.F32.FTZ.RN.STRONG.GPU [R12.64], R23 ;  /* 0x000000170c00798e */ /* 0x000fe4000c10e78c */
[----:B------:R-:W-:Y:S02]  /*70e0*/  @UP3 UIADD3.X UR9, UR9, -0x1, URZ, UP0, !UPT ;  /* 0xffffffff09093890 */ /* 0x000fe400087fe43f */
[----:B------:R-:W-:Y:S04]  /*70f0*/  RED.E.ADD.F32.FTZ.RN.STRONG.GPU [R10.64], R24 ;  /* 0x000000180a00798e */ /* 0x000fe8000c10e78c */
[----:B------:R-:W-:Y:S02]  /*7100*/  RED.E.ADD.F32.FTZ.RN.STRONG.GPU [R8.64], R25 ;  /* 0x000000190800798e */ /* 0x000fe4000c10e78c */
[----:B------:R-:W-:Y:S02]  /*7110*/  @P1 IADD3 R0, R3, 0x3000, RZ ;  /* 0x0000300003001810 */ /* 0x000fe40007ffe0ff */
[C---:B-1----:R-:W-:Y:S01]  /*7120*/  LEA R4, P0, R243.reuse, R28, 0x2 ;  /* 0x0000001cf3047211 */ /* 0x042fe200078010ff */
[----:B------:R-:W-:Y:S03]  /*7130*/  RED.E.ADD.F32.FTZ.RN.STRONG.GPU [R6.64], R26 ;  /* 0x0000001a0600798e */ /* 0x000fe6000c10e78c */
[----:B------:R-:W-:Y:S01]  /*7140*/  LEA.HI.X.SX32 R5, R243, R29, 0x2, P0 ;  /* 0x0000001df3057211 */ /* 0x000fe200000f16ff */
[----:B------:R-:W-:Y:S01]  /*7150*/  LDSM.16.MT88.4 R8, [R3] ;  /* 0x000000000308783b */ /* 0x000fe20000004200 */
[----:B------:R-:W-:Y:S03]  /*7160*/  PLOP3.LUT P0, PT, PT, PT, UP2, 0x80, 0x0 ;  /* 0x000000000000781c */ /* 0x000fe60003f0f028 */
[----:B------:R-:W-:Y:S04]  /*7170*/  RED.E.ADD.F32.FTZ.RN.STRONG.GPU [R4.64], R27 ;  /* 0x0000001b0400798e */ /* 0x000fe8000c10e78c */
[----:B------:R-:W1:Y:S04]  /*7180*/  LDSM.16.MT88.4 R4, [R2+0x15000] ;  /* 0x015000000204783b */ /* 0x000e680000004200 */
[----:B------:R-:W2:Y:S04]  /*7190*/  LDSM.16.MT88.4 R12, [R2+0x17000] ;  /* 0x01700000020c783b */ /* 0x000ea80000004200 */
[----:B------:R-:W3:Y:S04]  /*71a0*/  LDSM.16.MT88.4 R16, [R3+0x1000] ;  /* 0x001000000310783b */ /* 0x000ee80000004200 */
[----:B------:R-:W4:Y:S04]  /*71b0*/  LDSM.16.MT88.4 R28, [R3+0x2000] ;  /* 0x00200000031c783b */ /* 0x000f280000004200 */
[----:B------:R-:W-:Y:S04]  /*71c0*/  LDSM.16.MT88.4 R32, [R2+0x15800] ;  /* 0x015800000220783b */ /* 0x000fe80000004200 */
[----:B------:R-:W3:Y:S04]  /*71d0*/  LDSM.16.MT88.4 R20, [R3+0x400] ;  /* 0x000400000314783b */ /* 0x000ee80000004200 */
        /* <DEDUP_REMOVED lines=226> */
.L_x_553:
        /* <DEDUP_REMOVED lines=18> */
.L_x_554:
[----:B-1----:R-:W2:Y:S01]  /*8120*/  LDL.64 R4, [R1+0x10] ;  /* 0x0000100001047983 */ /* 0x002ea20000100a00 */
[----:B------:R-:W-:Y:S01]  /*8130*/  USHF.L.U32 UR4, UR18, 0x7, URZ ;  /* 0x0000000712047899 */ /* 0x000fe2000800063f */
[----:B------:R-:W-:Y:S01]  /*8140*/  BSSY B0, `(.L_x_555) ;  /* 0x0000032000007945 */ /* 0x000fe20003800000 */
[----:B------:R-:W-:Y:S01]  /*8150*/  ULDC.64 UR6, c[0x0][0x3a0] ;  /* 0x0000e80000067ab9 */ /* 0x000fe20000000a00 */
[----:B------:R-:W-:Y:S01]  /*8160*/  BAR.SYNC.DEFER_BLOCKING 0x0 ;  /* 0x0000000000007b1d */ /* 0x000fe20000010000 */
[----:B------:R-:W-:Y:S02]  /*8170*/  USHF.R.S32.HI UR8, URZ, 0x1f, UR4 ;  /* 0x0000001f3f087899 */ /* 0x000fe40008011404 */
[----:B------:R-:W-:Y:S02]  /*8180*/  IMAD.U32 R25, RZ, RZ, UR4 ;  /* 0x00000004ff197e24 */ /* 0x000fe4000f8e00ff */
[----:B------:R-:W-:Y:S01]  /*8190*/  UIMAD UR5, UR8, UR6, URZ ;  /* 0x00000006080572a4 */ /* 0x000fe2000f8e023f */
[----:B------:R-:W1:Y:S03]  /*81a0*/  S2R R8, SR_TID.X ;  /* 0x0000000000087919 */ /* 0x000e660000002100 */
        /* <DEDUP_REMOVED lines=10> */
[----:B------:R-:W-:Y:S01]  /*8250*/  LEA.HI R0, R0, R8, RZ, 0x2 ;  /* 0x0000000800007211 */ /* 0x000fe200078f10ff */
[----:B------:R-:W-:Y:S02]  /*8260*/  IMAD.U32 R8, RZ, RZ, UR36 ;  /* 0x00000024ff087e24 */ /* 0x000fe4000f8e00ff */
        /* <DEDUP_REMOVED lines=13> */
[----:B------:R-:W-:-:S05]  /*8340*/  IADD3.X R5, R5, UR15, R3, P0, !PT ;  /* 0x0000000f05057c10 */ /* 0x000fca00087fe403 */
[----:B------:R-:W-:-:S05]  /*8350*/  IMAD.WIDE.U32 R8, R8, c[0x0][0x3b8], R4 ;  /* 0x0000ee0008087a25 */ /* 0x000fca00078e0004 */
[----:B------:R-:W-:Y:S01]  /*8360*/  IADD3 R24, R9, UR6, RZ ;  /* 0x0000000609187c10 */ /* 0x000fe2000fffe0ff */
[----:B------:R-:W-:Y:S05]  /*8370*/  @P2 BRA `(.L_x_556) ;  /* 0x000000e000002947 */ /* 0x000fea0003800000 */
[----:B-1-34-:R-:W1:Y:S01]  /*8380*/  LDS.128 R20, [R160+0xb000] ;  /* 0x00b00000a0147984 */ /* 0x01ae620000000c00 */
[----:B------:R-:W-:Y:S01]  /*8390*/  MOV R4, R8 ;  /* 0x0000000800047202 */ /* 0x000fe20000000f00 */
[----:B------:R-:W-:Y:S01]  /*83a0*/  IMAD R3, R26, c[0x0][0x3a0], RZ ;  /* 0x0000e8001a037a24 */ /* 0x000fe200078e02ff */
[----:B------:R-:W-:Y:S01]  /*83b0*/  MOV R5, R24 ;  /* 0x0000001800057202 */ /* 0x000fe20000000f00 */
[----:B------:R-:W2:Y:S02]  /*83c0*/  LDS.128 R16, [R160+0x9000] ;  /* 0x00900000a0107984 */ /* 0x000ea40000000c00 */
[C---:B------:R-:W-:Y:S02]  /*83d0*/  IMAD R3, R0.reuse, c[0x0][0x3a4], R3 ;  /* 0x0000e90000037a24 */ /* 0x040fe400078e0203 */
[----:B------:R-:W3:Y:S01]  /*83e0*/  LDS.128 R12, [R160+0xd000] ;  /* 0x00d00000a00c7984 */ /* 0x000ee20000000c00 */
[----:B------:R-:W-:-:S05]  /*83f0*/  IMAD.WIDE.U32 R10, R0, c[0x0][0x3a0], R4 ;  /* 0x0000e800000a7a25 */ /* 0x000fca00078e0004 */
[----:B------:R-:W-:Y:S02]  /*8400*/  IADD3 R3, R3, R11, RZ ;  /* 0x0000000b03037210 */ /* 0x000fe40007ffe0ff */
[----:B------:R-:W-:-:S04]  /*8410*/  LEA R4, P0, R10, c[0x0][0x340], 0x1 ;  /* 0x0000d0000a047a11 */ /* 0x000fc800078008ff */
[----:B------:R-:W-:-:S05]  /*8420*/  LEA.HI.X R5, R10, c[0x0][0x344], R3, 0x1, P0 ;  /* 0x0000d1000a057a11 */ /* 0x000fca00000f0c03 */
[----:B-1----:R1:W-:Y:S04]  /*8430*/  STG.E.128 [R4.64+0x40], R20 ;  /* 0x0000401404007986 */ /* 0x0023e8000c101d0c */
[----:B--2---:R1:W-:Y:S04]  /*8440*/  STG.E.128 [R4.64], R16 ;  /* 0x0000001004007986 */ /* 0x0043e8000c101d0c */
[----:B---3--:R1:W-:Y:S02]  /*8450*/  STG.E.128 [R4.64+0x80], R12 ;  /* 0x0000800c04007986 */ /* 0x0083e4000c101d0c */
.L_x_556:
[----:B-1-34-:R-:W-:Y:S05]  /*8460*/  BSYNC B0 ;  /* 0x0000000000007941 */ /* 0x01afea0003800000 */
.L_x_555:
        /* <DEDUP_REMOVED lines=17> */
.L_x_558:
[----:B------:R-:W-:Y:S05]  /*8580*/  BSYNC B0 ;  /* 0x0000000000007941 */ /* 0x000fea0003800000 */
.L_x_557:
        /* <DEDUP_REMOVED lines=26> */
.L_x_560:
[----:B------:R-:W-:Y:S05]  /*8730*/  BSYNC B0 ;  /* 0x0000000000007941 */ /* 0x000fea0003800000 */
.L_x_559:
        /* <DEDUP_REMOVED lines=13> */
.L_x_549:
[----:B------:R-:W-:Y:S05]  /*8810*/  BSYNC B1 ;  /* 0x0000000000017941 */ /* 0x000fea0003800000 */
.L_x_535:
        /* <DEDUP_REMOVED lines=11> */
.L_x_561:
[----:B------:R-:W-:Y:S05]  /*88d0*/  EXIT ;  /* 0x000000000000794d */ /* 0x000fea0003800000 */
.L_x_563:
        /* <DEDUP_REMOVED lines=10> */
.L_x_685:


//--------------------- .text._ZN5flash44flash_bwd_dq_dk_dv_loop_seqk_parallel_kernelI23Flash_bwd_kernel_traitsILi96ELi64ELi128ELi8ELi2ELi4ELi4ELb0ELb0EN7cutlass6half_tE19Flash_kernel_traitsILi96ELi64ELi128ELi8ES3_EELb1ELb1ELb0ELb1ELb0ELb0ELb0EEEvNS_16Flash_bwd_paramsE --------------------------
	.section	.text._ZN5flash44flash_bwd_dq_dk_dv_loop_seqk_parallel_kernelI23Flash_bwd_kernel_traitsILi96ELi64ELi128ELi8ELi2ELi4ELi4ELb0ELb0EN7cutlass6half_tE19Flash_kernel_traitsILi96ELi64ELi128ELi8ES3_EELb1ELb1ELb0ELb1ELb0ELb0ELb0EEEvNS_16Flash_bwd_paramsE,"ax",@progbits
	.sectioninfo	@"SHI_REGISTERS=255"
	.align	128
        .global         _ZN5flash44flash_bwd_dq_dk_dv_loop_seqk_parallel_kernelI23Flash_bwd_kernel_traitsILi96ELi64ELi128ELi8ELi2ELi4ELi4ELb0ELb0EN7cutlass6half_tE19Flash_kernel_traitsILi96ELi64ELi128ELi8ES3_EELb1ELb1ELb0ELb1ELb0ELb0ELb0EEEvNS_16Flash_bwd_paramsE
        .type           _ZN5flash44flash_bwd_dq_dk_dv_loop_seqk_parallel_kernelI23Flash_bwd_kernel_traitsILi96ELi64ELi128ELi8ELi2ELi4ELi4ELb0ELb0EN7cutlass6half_tE19Flash_kernel_traitsILi96ELi64ELi128ELi8ES3_EELb1ELb1ELb0ELb1ELb0ELb0ELb0EEEvNS_16Flash_bwd_paramsE,@function
        .size           _ZN5flash44flash_bwd_dq_dk_dv_loop_seqk_parallel_kernelI23Flash_bwd_kernel_traitsILi96ELi64ELi128ELi8ELi2ELi4ELi4ELb0ELb0EN7cutlass6half_tE19Flash_kernel_traitsILi96ELi64ELi128ELi8ES3_EELb1ELb1ELb0ELb1ELb0ELb0ELb0EEEvNS_16Flash_bwd_paramsE,(.L_x_686 - _ZN5flash44flash_bwd_dq_dk_dv_loop_seqk_parallel_kernelI23Flash_bwd_kernel_traitsILi96ELi64ELi128ELi8ELi2ELi4ELi4ELb0ELb0EN7cutlass6half_tE19Flash_kernel_traitsILi96ELi64ELi128ELi8ES3_EELb1ELb1ELb0ELb1ELb0ELb0ELb0EEEvNS_16Flash_bwd_paramsE)
        .other          _ZN5flash44flash_bwd_dq_dk_dv_loop_seqk_parallel_kernelI23Flash_bwd_kernel_traitsILi96ELi64ELi128ELi8ELi2ELi4ELi4ELb0ELb0EN7cutlass6half_tE19Flash_kernel_traitsILi96ELi64ELi128ELi8ES3_EELb1ELb1ELb0ELb1ELb0ELb0ELb0EEEvNS_16Flash_bwd_paramsE,@"STO_CUDA_ENTRY STV_DEFAULT"
_ZN5flash44flash_bwd_dq_dk_dv_loop_seqk_parallel_kernelI23Flash_bwd_kernel_traitsILi96ELi64ELi128ELi8ELi2ELi4ELi4ELb0ELb0EN7cutlass6half_tE19Flash_kernel_traitsILi96ELi64ELi128ELi8ES3_EELb1ELb1ELb0ELb1ELb0ELb0ELb0EEEvNS_16Flash_bwd_paramsE:
.text._ZN5flash44flash_bwd_dq_dk_dv_loop_seqk_parallel_kernelI23Flash_bwd_kernel_traitsILi96ELi64ELi128ELi8ELi2ELi4ELi4ELb0ELb0EN7cutlass6half_tE19Flash_kernel_traitsILi96ELi64ELi128ELi8ES3_EELb1ELb1ELb0ELb1ELb0ELb0ELb0EEEvNS_16Flash_bwd_paramsE:
[----:B------:R-:W-:Y:S02]  /*0000*/  MOV R1, c[0x0][0x28] ;  /* 0x00000a0000017a02 */ /* 0x000fe40000000f00 */
[----:B------:R-:W1:Y:S01]  /*0010*/  S2UR UR23, SR_CTAID.X ;  /* 0x00000000001779c3 */ /* 0x000e620000002500 */
[----:B------:R-:W-:Y:S02]  /*0020*/  ULDC UR4, c[0x0][0x218] ;  /* 0x0000860000047ab9 */ /* 0x000fe40000000800 */
        /* <DEDUP_REMOVED lines=39> */
[--C-:B------:R-:W-:Y:S01]  /*02a0*/  SHF.R.S32.HI R0, RZ, 0x2, R8.reuse ;  /* 0x00000002ff007819 */ /* 0x100fe20000011408 */
[----:B------:R-:W-:Y:S01]  /*02b0*/  ULDC UR9, c[0x0][0x1c0] ;  /* 0x0000700000097ab9 */ /* 0x000fe20000000800 */
[C---:B------:R-:W-:Y:S01]  /*02c0*/  LOP3.LUT R3, R8.reuse, 0xfffffffc, RZ, 0xc0, !PT ;  /* 0xfffffffc08037812 */ /* 0x040fe200078ec0ff */
[----:B------:R-:W-:Y:S01]  /*02d0*/  UIMAD UR54, UR6, UR32, URZ ;  /* 0x00000020063672a4 */ /* 0x000fe2000f8e023f */
[----:B------:R-:W-:Y:S01]  /*02e0*/  SHF.R.S32.HI R2, RZ, 0x1f, R8 ;  /* 0x0000001fff027819 */ /* 0x000fe20000011408 */
[----:B------:R-:W-:Y:S01]  /*02f0*/  UIMAD UR5, UR32, UR9, UR35 ;  /* 0x00000009200572a4 */ /* 0x000fe2000f8e0223 */
[----:B------:R-:W-:Y:S01]  /*0300*/  SHF.R.S32.HI R6, RZ, 0x4, R4 ;  /* 0x00000004ff067819 */ /* 0x000fe20000011404 */
[C---:B------:R-:W-:Y:S01]  /*0310*/  IMAD.IADD R18, R7.reuse, 0x1, -R3 ;  /* 0x0000000107127824 */ /* 0x040fe200078e0a03 */
[-C--:B------:R-:W-:Y:S01]  /*0320*/  LEA.HI R8, R8, R0.reuse, RZ, 0x1 ;  /* 0x0000000008087211 */ /* 0x080fe200078f08ff */
[----:B------:R-:W-:Y:S01]  /*0330*/  @!UP5 UIMAD UR6, UR32, UR12, UR35 ;  /* 0x0000000c2006d2a4 */ /* 0x000fe2000f8e0223 */
[----:B------:R-:W-:Y:S01]  /*0340*/  LEA.HI R2, R2, R0, RZ, 0x3 ;  /* 0x0000000002027211 */ /* 0x000fe200078f18ff */
[----:B------:R-:W-:Y:S01]  /*0350*/  IMAD.SHL.U32 R216, R18, 0x8, RZ ;  /* 0x0000000812d87824 */ /* 0x000fe200078e00ff */
[----:B------:R-:W-:Y:S01]  /*0360*/  LEA.HI R3, R4, R6, RZ, 0x1 ;  /* 0x0000000604037211 */ /* 0x000fe200078f08ff */
[----:B------:R-:W-:Y:S01]  /*0370*/  USHF.L.U32 UR46, UR47, 0x6, URZ ;  /* 0x000000062f2e7899 */ /* 0x000fe2000800063f */
[----:B------:R-:W-:Y:S01]  /*0380*/  LOP3.LUT R10, R14, 0xfffffff8, RZ, 0xc0, !PT ;  /* 0xfffffff80e0a7812 */ /* 0x000fe200078ec0ff */
[----:B------:R-:W-:Y:S01]  /*0390*/  USHF.L.U32 UR41, UR4, 0x5, URZ ;  /* 0x0000000504297899 */ /* 0x000fe2000800063f */
[----:B------:R-:W-:Y:S01]  /*03a0*/  LOP3.LUT R12, R4, 0xfffffff0, RZ, 0xc0, !PT ;  /* 0xfffffff0040c7812 */ /* 0x000fe200078ec0ff */
[----:B------:R-:W-:Y:S01]  /*03b0*/  ULDC UR51, c[0x0][0x214] ;  /* 0x0000850000337ab9 */ /* 0x000fe20000000800 */
[----:B------:R-:W-:Y:S01]  /*03c0*/  LOP3.LUT R4, R8, 0x7fffffe, RZ, 0xc0, !PT ;  /* 0x07fffffe08047812 */ /* 0x000fe200078ec0ff */
[----:B------:R-:W-:Y:S01]  /*03d0*/  IMAD.IADD R11, R7, 0x1, -R10 ;  /* 0x00000001070b7824 */ /* 0x000fe200078e0a0a */
[----:B------:R-:W-:Y:S01]  /*03e0*/  LOP3.LUT R2, R2, 0xfffffff8, RZ, 0xc0, !PT ;  /* 0xfffffff802027812 */ /* 0x000fe200078ec0ff */
[----:B------:R-:W-:Y:S01]  /*03f0*/  ULDC UR58, c[0x0][0x1c8] ;  /* 0x00007200003a7ab9 */ /* 0x000fe20000000800 */
        /* <DEDUP_REMOVED lines=11> */
[----:B------:R-:W-:Y:S01]  /*04b0*/  ULDC.U8 UR8, c[0x0][0x3d0] ;  /* 0x0000f40000087ab9 */ /* 0x000fe20000000000 */
[----:B------:R-:W-:Y:S01]  /*04c0*/  LEA.HI R2, R2, R0, RZ, 0x2 ;  /* 0x0000000002027211 */ /* 0x000fe200078f10ff */
[----:B------:R-:W-:Y:S01]  /*04d0*/  IMAD.SHL.U32 R3, R3, 0x40, RZ ;  /* 0x0000004003037824 */ /* 0x000fe200078e00ff */
[----:B------:R-:W-:Y:S01]  /*04e0*/  LOP3.LUT R5, R4, 0xfffffffe, RZ, 0xc0, !PT ;  /* 0xfffffffe04057812 */ /* 0x000fe200078ec0ff */
[----:B------:R-:W-:Y:S01]  /*04f0*/  ULDC UR52, c[0x0][0x224] ;  /* 0x0000890000347ab9 */ /* 0x000fe20000000800 */
[----:B------:R-:W-:Y:S01]  /*0500*/  LOP3.LUT R4, R2, 0xfffffffc, RZ, 0xc0, !PT ;  /* 0xfffffffc02047812 */ /* 0x000fe200078ec0ff */
[----:B------:R-:W-:Y:S01]  /*0510*/  @UP5 UIMAD UR56, UR32, UR51, URZ ;  /* 0x00000033203852a4 */ /* 0x000fe2000f8e023f */
[----:B------:R-:W-:Y:S01]  /*0520*/  LOP3.LUT R2, R3, 0xc0, RZ, 0xc0, !PT ;  /* 0x000000c003027812 */ /* 0x000fe200078ec0ff */
[C---:B------:R-:W-:Y:S01]  /*0530*/  IMAD.IADD R242, R0.reuse, 0x1, -R5 ;  /* 0x0000000100f27824 */ /* 0x040fe200078e0a05 */
[----:B------:R-:W-:Y:S01]  /*0540*/  LEA.HI R5, R11, R11, RZ, 0x1 ;  /* 0x0000000b0b057211 */ /* 0x000fe200078f08ff */
[C---:B------:R-:W-:Y:S01]  /*0550*/  IMAD.IADD R12, R0.reuse, 0x1, -R4 ;  /* 0x00000001000c7824 */ /* 0x040fe200078e0a04 */
[----:B------:R-:W-:Y:S01]  /*0560*/  SHF.R.U32.HI R3, RZ, 0x3, R2 ;  /* 0x00000003ff037819 */ /* 0x000fe20000011602 */
[----:B------:R-:W-:Y:S01]  /*0570*/  IMAD R4, R0, 0x8, R10 ;  /* 0x0000000800047824 */ /* 0x000fe200078e020a */
[----:B------:R-:W-:Y:S01]  /*0580*/  LOP3.LUT R0, R2, 0x18, R216, 0xf8, !PT ;  /* 0x0000001802007812 */ /* 0x000fe200078ef8d8 */
[----:B------:R-:W-:Y:S01]  /*0590*/  ULDC.64 UR14, c[0x0][0x118] ;  /* 0x00004600000e7ab9 */ /* 0x000fe20000000a00 */
        /* <DEDUP_REMOVED lines=8> */
[CC--:B------:R-:W-:Y:S01]  /*0620*/  LEA.HI R0, R7.reuse, R7.reuse, RZ, 0x1 ;  /* 0x0000000707007211 */ /* 0x0c0fe200078f08ff */
[----:B------:R-:W-:Y:S01]  /*0630*/  USHF.R.S32.HI UR61, URZ, 0x1f, UR32 ;  /* 0x0000001f3f3d7899 */ /* 0x000fe20008011420 */
[----:B------:R-:W-:Y:S01]  /*0640*/  LEA.HI R10, R2, R7, RZ, 0x3 ;  /* 0x00000007020a7211 */ /* 0x000fe200078f18ff */
[----:B------:R-:W-:Y:S01]  /*0650*/  USHF.R.S32.HI UR60, URZ, 0x1f, UR35 ;  /* 0x0000001f3f3c7899 */ /* 0x000fe20008011423 */
[----:B------:R-:W-:Y:S01]  /*0660*/  LOP3.LUT R4, R0, 0x7fffffe, RZ, 0xc0, !PT ;  /* 0x07fffffe00047812 */ /* 0x000fe200078ec0ff */
[----:B------:R-:W-:Y:S01]  /*0670*/  UIMAD.WIDE.U32 UR42, UR36, UR44, URZ ;  /* 0x0000002c242a72a5 */ /* 0x000fe2000f8e003f */
[----:B------:R-:W-:Y:S01]  /*0680*/  LOP3.LUT R2, R10, 0xfffffff8, RZ, 0xc0, !PT ;  /* 0xfffffff80a027812 */ /* 0x000fe200078ec0ff */
[----:B------:R-:W-:Y:S01]  /*0690*/  UIMAD UR53, UR37, UR44, URZ ;  /* 0x0000002c253572a4 */ /* 0x000fe2000f8e023f */
[----:B------:R-:W-:Y:S01]  /*06a0*/  SHF.R.S32.HI R9, RZ, 0x6, R13 ;  /* 0x00000006ff097819 */ /* 0x000fe2000001140d */
[----:B------:R-:W-:Y:S01]  /*06b0*/  IMAD.IADD R16, R7, 0x1, -R4 ;  /* 0x0000000107107824 */ /* 0x000fe200078e0a04 */
[----:B------:R-:W-:Y:S01]  /*06c0*/  LOP3.LUT R3, R5, 0x7fffffe, RZ, 0xc0, !PT ;  /* 0x07fffffe05037812 */ /* 0x000fe200078ec0ff */
[----:B------:R-:W-:Y:S01]  /*06d0*/  IMAD.IADD R13, R7, 0x1, -R2 ;  /* 0x00000001070d7824 */ /* 0x000fe200078e0a02 */
[C---:B------:R-:W-:Y:S01]  /*06e0*/  LEA.HI R7, R8.reuse, R8, RZ, 0x1 ;  /* 0x0000000808077211 */ /* 0x040fe200078f08ff */
[----:B------:R-:W-:Y:S01]  /*06f0*/  IMAD R2, R9, 0x4, R15 ;  /* 0x0000000409027824 */ /* 0x000fe200078e020f */
[C---:B------:R-:W-:Y:S01]  /*0700*/  LOP3.LUT P2, RZ, R8.reuse, 0x2, RZ, 0xc0, !PT ;  /* 0x0000000208ff7812 */ /* 0x040fe2000784c0ff */
[----:B------:R-:W-:Y:S01]  /*0710*/  IMAD.IADD R4, R11, 0x1, -R3 ;  /* 0x000000010b047824 */ /* 0x000fe200078e0a03 */
[----:B------:R-:W-:Y:S01]  /*0720*/  LOP3.LUT R3, R8, 0x1, RZ, 0xc0, !PT ;  /* 0x0000000108037812 */ /* 0x000fe200078ec0ff */
[----:B------:R-:W-:Y:S01]  /*0730*/  USHF.R.S32.HI UR55, URZ, 0x1f, UR48 ;  /* 0x0000001f3f377899 */ /* 0x000fe20008011430 */
[----:B------:R-:W-:Y:S01]  /*0740*/  LOP3.LUT P5, RZ, R13, 0x2, RZ, 0xc0, !PT ;  /* 0x000000020dff7812 */ /* 0x000fe200078ac0ff */
[----:B------:R-:W-:Y:S01]  /*0750*/  IMAD R17, R2, 0x8, R4 ;  /* 0x0000000802117824 */ /* 0x000fe200078e0204 */
[--C-:B------:R-:W-:Y:S01]  /*0760*/  SHF.R.S32.HI R4, RZ, 0x1, R0.reuse ;  /* 0x00000001ff047819 */ /* 0x100fe20000011400 */
[----:B------:R-:W-:Y:S01]  /*0770*/  UIMAD UR52, UR5, UR52, URZ ;  /* 0x00000034053472a4 */ /* 0x000fe2000f8e023f */
[----:B------:R-:W-:Y:S01]  /*0780*/  SHF.R.S32.HI R0, RZ, 0x1f, R0 ;  /* 0x0000001fff007819 */ /* 0x000fe20000011400 */
[----:B------:R-:W-:Y:S01]  /*0790*/  @!UP5 UIMAD UR51, UR6, UR51, URZ ;  /* 0x000000330633d2a4 */ /* 0x000fe2000f8e023f */
[----:B------:R-:W-:Y:S01]  /*07a0*/  ISETP.NE.U32.AND P3, PT, R3, 0x1, PT ;  /* 0x000000010300780c */ /* 0x000fe20003f65070 */
[----:B------:R-:W-:Y:S01]  /*07b0*/  IMAD.SHL.U32 R3, R11, 0x40, RZ ;  /* 0x000000400b037824 */ /* 0x000fe200078e00ff */
[----:B------:R-:W-:Y:S01]  /*07c0*/  LEA.HI R2, R0, R4, RZ, 0x2 ;  /* 0x0000000400027211 */ /* 0x000fe200078f10ff */
[----:B------:R-:W-:Y:S01]  /*07d0*/  USHF.R.S32.HI UR50, URZ, 0x1f, UR46 ;  /* 0x0000001f3f327899 */ /* 0x000fe2000801142e */
[----:B------:R-:W-:Y:S01]  /*07e0*/  SHF.R.S32.HI R0, RZ, 0x1, R5 ;  /* 0x00000001ff007819 */ /* 0x000fe20000011405 */
[----:B------:R-:W-:Y:S01]  /*07f0*/  USHF.R.S32.HI UR49, URZ, 0x1f, UR41 ;  /* 0x0000001f3f317899 */ /* 0x000fe20008011429 */
[----:B------:R-:W-:Y:S01]  /*0800*/  LOP3.LUT R5, R3, 0x1c0, RZ, 0xc0, !PT ;  /* 0x000001c003057812 */ /* 0x000fe200078ec0ff */
[----:B------:R-:W-:Y:S01]  /*0810*/  UMOV UR40, 0xffffd000 ;  /* 0xffffd00000287882 */ /* 0x000fe20000000000 */
[C---:B------:R-:W-:Y:S01]  /*0820*/  LOP3.LUT P4, RZ, R0.reuse, 0x2, RZ, 0xc0, !PT ;  /* 0x0000000200ff7812 */ /* 0x040fe2000788c0ff */
[----:B------:R-:W-:Y:S01]  /*0830*/  IMAD.SHL.U32 R0, R0, 0x40, RZ ;  /* 0x0000004000007824 */ /* 0x000fe200078e00ff */
[----:B------:R-:W-:Y:S01]  /*0840*/  LOP3.LUT R3, R2, 0xfffffffc, RZ, 0xc0, !PT ;  /* 0xfffffffc02037812 */ /* 0x000fe200078ec0ff */
[----:B------:R-:W-:Y:S01]  /*0850*/  IMAD.SHL.U32 R2, R12, 0x10, RZ ;  /* 0x000000100c027824 */ /* 0x000fe200078e00ff */
[----:B------:R-:W-:-:S02]  /*0860*/  LOP3.LUT P6, RZ, R13, 0x4, RZ, 0xc0, !PT ;  /* 0x000000040dff7812 */ /* 0x000fc400078cc0ff */
[----:B------:R-:W-:Y:S01]  /*0870*/  LOP3.LUT R0, R0, 0xc0, RZ, 0xc0, !PT ;  /* 0x000000c000007812 */ /* 0x000fe200078ec0ff */
[----:B------:R-:W-:Y:S01]  /*0880*/  IMAD.IADD R11, R4, 0x1, -R3 ;  /* 0x00000001040b7824 */ /* 0x000fe200078e0a03 */
[----:B------:R-:W-:Y:S02]  /*0890*/  LOP3.LUT R2, R5, 0x30, R2, 0xf8, !PT ;  /* 0x0000003005027812 */ /* 0x000fe400078ef802 */
[----:B------:R-:W-:Y:S02]  /*08a0*/  LOP3.LUT R3, R0, 0x8, R14, 0xf8, !PT ;  /* 0x0000000800037812 */ /* 0x000fe400078ef80e */
[----:B------:R-:W-:Y:S02]  /*08b0*/  SHF.R.U32.HI R0, RZ, 0x3, R0 ;  /* 0x00000003ff007819 */ /* 0x000fe40000011600 */
[----:B------:R-:W-:Y:S02]  /*08c0*/  LOP3.LUT R4, R2, 0x8, R14, 0xf8, !PT ;  /* 0x0000000802047812 */ /* 0x000fe400078ef80e */
[----:B------:R-:W-:Y:S01]  /*08d0*/  LOP3.LUT R168, R3, R0, RZ, 0x3c, !PT ;  /* 0x0000000003a87212 */ /* 0x000fe200078e3cff */
[----:B------:R-:W-:Y:S01]  /*08e0*/  IMAD.SHL.U32 R3, R9, 0x20, RZ ;  /* 0x0000002009037824 */ /* 0x000fe200078e00ff */
[----:B------:R-:W-:-:S02]  /*08f0*/  LOP3.LUT R0, R7, 0x3fffffe, RZ, 0xc0, !PT ;  /* 0x03fffffe07007812 */ /* 0x000fc400078ec0ff */
        /* <DEDUP_REMOVED lines=8> */
[----:B------:R-:W-:Y:S02]  /*0980*/  SEL R197, R197, 0x10, !P3 ;  /* 0x00000010c5c57807 */ /* 0x000fe40005800000 */
        /* <DEDUP_REMOVED lines=8> */
[----:B------:R-:W-:-:S02]  /*0a10*/  SHF.R.S32.HI R2, RZ, 0x7, R19 ;  /* 0x00000007ff027819 */ /* 0x000fc40000011413 */
[----:B------:R-:W-:Y:S01]  /*0a20*/  LOP3.LUT R8, R4, R3, RZ, 0x3c, !PT ;  /* 0x0000000304087212 */ /* 0x000fe200078e3cff */
[----:B------:R-:W-:Y:S01]  /*0a30*/  IMAD R9, R6, 0x20, R0 ;  /* 0x0000002006097824 */ /* 0x000fe200078e0200 */
[----:B------:R-:W-:Y:S01]  /*0a40*/  SHF.R.S32.HI R0, RZ, 0x1, R7 ;  /* 0x00000001ff007819 */ /* 0x000fe20000011407 */
[----:B------:R-:W-:Y:S01]  /*0a50*/  IMAD.U32 R3, RZ, RZ, UR13 ;  /* 0x0000000dff037e24 */ /* 0x000fe2000f8e00ff */
[----:B------:R-:W-:Y:S01]  /*0a60*/  SHF.R.S32.HI R218, RZ, 0x2, R218 ;  /* 0x00000002ffda7819 */ /* 0x000fe200000114da */
[----:B------:R-:W-:Y:S01]  /*0a70*/  IMAD R3, R2, 0x1000, R5 ;  /* 0x0000100002037824 */ /* 0x000fe200078e0205 */
[C---:B------:R-:W-:Y:S01]  /*0a80*/  LOP3.LUT P1, RZ, R0.reuse, 0x2, RZ, 0xc0, !PT ;  /* 0x0000000200ff7812 */ /* 0x040fe2000782c0ff */
[----:B------:R-:W-:Y:S01]  /*0a90*/  IMAD.SHL.U32 R0, R0, 0x40, RZ ;  /* 0x0000004000007824 */ /* 0x000fe200078e00ff */
[----:B------:R-:W-:Y:S01]  /*0aa0*/  SEL R169, R178, 0xffffffe0, !P4 ;  /* 0xffffffe0b2a97807 */ /* 0x000fe20006000000 */
[----:B------:R-:W-:Y:S01]  /*0ab0*/  IMAD.SHL.U32 R2, R2, 0x8, RZ ;  /* 0x0000000802027824 */ /* 0x000fe200078e00ff */
[----:B------:R-:W-:Y:S01]  /*0ac0*/  LOP3.LUT P0, RZ, R11, 0x2, RZ, 0xc0, !PT ;  /* 0x000000020bff7812 */ /* 0x000fe2000780c0ff */
        /* <DEDUP_REMOVED lines=19> */
[----:B------:R-:W-:Y:S01]  /*0c00*/  SHF.R.U32.HI R6, RZ, 0x3, R0 ;  /* 0x00000003ff067819 */ /* 0x000fe20000011600 */
[----:B------:R-:W-:Y:S01]  /*0c10*/  IMAD R218, R242, 0x10, R218 ;  /* 0x00000010f2da7824 */ /* 0x000fe200078e02da */
[----:B------:R-:W-:Y:S01]  /*0c20*/  SHF.R.U32.HI R4, RZ, 0x3, R2 ;  /* 0x00000003ff047819 */ /* 0x000fe20000011602 */
[----:B------:R-:W-:Y:S01]  /*0c30*/  IMAD.IADD R169, R168, 0x1, R169 ;  /* 0x00000001a8a97824 */ /* 0x000fe200078e02a9 */
[--C-:B------:R-:W-:Y:S01]  /*0c40*/  LOP3.LUT R6, R6, R0, R5.reuse, 0x1e, !PT ;  /* 0x0000000006067212 */ /* 0x100fe200078e1e05 */
[----:B------:R-:W-:Y:S01]  /*0c50*/  IMAD.SHL.U32 R0, R16, 0x20, RZ ;  /* 0x0000002010007824 */ /* 0x000fe200078e00ff */
[----:B------:R-:W-:-:S02]  /*0c60*/  LOP3.LUT R5, R4, R2, R5, 0x1e, !PT ;  /* 0x0000000204057212 */ /* 0x000fc400078e1e05 */
[----:B------:R-:W-:Y:S01]  /*0c70*/  LOP3.LUT R2, R4, R7, R2, 0x1e, !PT ;  /* 0x0000000704027212 */ /* 0x000fe200078e1e02 */
[----:B------:R-:W-:Y:S01]  /*0c80*/  IMAD.U32 R173, R173, 0x200, R6 ;  /* 0x00000200adad7824 */ /* 0x000fe200078e0006 */
[----:B------:R-:W-:Y:S01]  /*0c90*/  LEA R235, R8, 0x9000, 0x1 ;  /* 0x0000900008eb7811 */ /* 0x000fe200078e08ff */
[----:B------:R-:W-:Y:S01]  /*0ca0*/  IMAD R179, R242, 0x200, R0 ;  /* 0x00000200f2b37824 */ /* 0x000fe200078e0200 */
[----:B------:R-:W-:Y:S01]  /*0cb0*/  @P2 IADD3 R198, R200, -0x20, RZ ;  /* 0xffffffe0c8c62810 */ /* 0x000fe20007ffe0ff */
[----:B------:R-:W-:Y:S01]  /*0cc0*/  IMAD.IADD R177, R0, 0x1, R2 ;  /* 0x0000000100b17824 */ /* 0x000fe200078e0202 */
[----:B------:R-:W-:Y:S01]  /*0cd0*/  LEA R173, R173, 0x15000, 0x1 ;  /* 0x00015000adad7811 */ /* 0x000fe200078e08ff */
[----:B------:R-:W-:Y:S01]  /*0ce0*/  IMAD.IADD R179, R179, 0x1, R5 ;  /* 0x00000001b3b37824 */ /* 0x000fe200078e0205 */
[----:B------:R-:W-:Y:S01]  /*0cf0*/  IADD3 R236, R235, 0x20, RZ ;  /* 0x00000020ebec7810 */ /* 0x000fe20007ffe0ff */
[----:B------:R-:W-:Y:S01]  /*0d00*/  IMAD.SHL.U32 R2, R3, 0x2, RZ ;  /* 0x0000000203027824 */ /* 0x000fe200078e00ff */
[----:B------:R-:W-:Y:S01]  /*0d10*/  SEL R178, R178, 0xffffffe0, !P0 ;  /* 0xffffffe0b2b27807 */ /* 0x000fe20004000000 */
[----:B------:R-:W-:Y:S01]  /*0d20*/  IMAD.IADD R174, R173, 0x1, R174 ;  /* 0x00000001adae7824 */ /* 0x000fe200078e02ae */
[----:B------:R-:W-:Y:S01]  /*0d30*/  @P1 IADD3 R236, R235, -0x20, RZ ;  /* 0xffffffe0ebec1810 */ /* 0x000fe20007ffe0ff */
[----:B------:R-:W-:-:S02]  /*0d40*/  IMAD.IADD R176, R173, 0x1, R175 ;  /* 0x00000001adb07824 */ /* 0x000fc400078e02af */
[----:B------:R-:W-:Y:S02]  /*0d50*/  IMAD.IADD R197, R197, 0x1, R198 ;  /* 0x00000001c5c57824 */ /* 0x000fe400078e02c6 */
[----:B------:R-:W-:Y:S02]  /*0d60*/  IMAD.IADD R175, R174, 0x1, R175 ;  /* 0x00000001aeaf7824 */ /* 0x000fe400078e02af */
.L_x_605:
        /* <DEDUP_REMOVED lines=12> */
[----:B-123--:R-:W-:Y:S01]  /*0e30*/  IMAD.U32 R4, RZ, RZ, UR4 ;  /* 0x00000004ff047e24 */ /* 0x00efe2000f8e00ff */
        /* <DEDUP_REMOVED lines=40> */
.L_x_564:
        /* <DEDUP_REMOVED lines=59> */
.L_x_566:
        /* <DEDUP_REMOVED lines=18> */
.L_x_567:
        /* <DEDUP_REMOVED lines=71> */
.L_x_568:
[----:B------:R-:W-:Y:S02]  /*1a00*/  UMOV UR6, UR52 ;  /* 0x0000003400067c82 */ /* 0x000fe40008000000 */
.L_x_569:
[----:B------:R-:W1:Y:S01]  /*1a10*/  S2R R21, SR_TID.X ;  /* 0x0000000000157919 */ /* 0x000e620000002100 */
[----:B------:R-:W-:Y:S01]  /*1a20*/  UIADD3 UR4, UP4, UP3, UR4, UR46, UR48 ;  /* 0x0000002e04047290 */ /* 0x000fe2000fb9e030 */
[----:B------:R-:W-:Y:S01]  /*1a30*/  SHF.R.S32.HI R217, RZ, 0x1f, R216 ;  /* 0x0000001fffd97819 */ /* 0x000fe200000114d8 */
[----:B------:R-:W-:Y:S01]  /*1a40*/  IMAD.U32 R9, RZ, RZ, UR35 ;  /* 0x00000023ff097e24 */ /* 0x000fe2000f8e00ff */
[----:B------:R-:W-:Y:S01]  /*1a50*/  UIADD3 UR12, UR11, UR9, URZ ;  /* 0x000000090b0c7290 */ /* 0x000fe2000fffe03f */
[----:B------:R-:W-:Y:S01]  /*1a60*/  BSSY B1, `(.L_x_565) ;  /* 0x0000853000017945 */ /* 0x000fe20003800000 */
[----:B------:R-:W-:Y:S01]  /*1a70*/  UIADD3 UR30, UP2, UP1, UR13, UR4, UR16 ;  /* 0x000000040d1e7290 */ /* 0x000fe2000f95e010 */
[C---:B------:R-:W-:Y:S01]  /*1a80*/  IADD3 R14, R216.reuse, 0x20, RZ ;  /* 0x00000020d80e7810 */ /* 0x040fe20007ffe0ff */
[----:B------:R-:W-:Y:S01]  /*1a90*/  UIADD3.X UR4, UR7, UR50, UR55, UP4, UP3 ;  /* 0x0000003207047290 */ /* 0x000fe2000a7e6437 */
[----:B------:R-:W-:-:S03]  /*1aa0*/  IADD3 R16, R216, 0x40, RZ ;  /* 0x00000040d8107810 */ /* 0x000fc60007ffe0ff */
[----:B------:R-:W-:-:S03]  /*1ab0*/  UIADD3.X UR13, UR8, UR4, UR10, UP2, UP1 ;  /* 0x00000004080d7290 */ /* 0x000fc600097e240a */
        /* <DEDUP_REMOVED lines=9> */
[----:B------:R-:W-:Y:S02]  /*1b50*/  ULDC.64 UR4, c[0x0][0x370] ;  /* 0x0000dc0000047ab9 */ /* 0x000fe40000000a00 */
[----:B------:R-:W-:Y:S01]  /*1b60*/  SHF.R.S32.HI R20, RZ, 0x1f, R3 ;  /* 0x0000001fff147819 */ /* 0x000fe20000011403 */
[----:B------:R-:W-:Y:S01]  /*1b70*/  UIMAD UR4, UR31, UR4, URZ ;  /* 0x000000041f0472a4 */ /* 0x000fe2000f8e023f */
[----:B------:R-:W-:-:S03]  /*1b80*/  IADD3 R0, P0, R3, UR11, RZ ;  /* 0x0000000b03007c10 */ /* 0x000fc6000ff1e0ff */
[----:B------:R-:W-:Y:S01]  /*1b90*/  UIMAD UR7, UR11, UR5, UR4 ;  /* 0x000000050b0772a4 */ /* 0x000fe2000f8e0204 */
[----:B------:R-:W-:Y:S01]  /*1ba0*/  IADD3.X R7, R20, UR31, RZ, P0, !PT ;  /* 0x0000001f14077c10 */ /* 0x000fe200087fe4ff */
[----:B------:R-:W-:Y:S01]  /*1bb0*/  IMAD.WIDE.U32 R4, R0, c[0x0][0x190], R216 ;  /* 0x0000640000047a25 */ /* 0x000fe200078e00d8 */
[----:B------:R-:W-:Y:S02]  /*1bc0*/  UIADD3 UR4, UR11, UR6, URZ ;  /* 0x000000060b047290 */ /* 0x000fe4000fffe03f */
[----:B------:R-:W-:Y:S01]  /*1bd0*/  UMOV UR31, 0x4 ;  /* 0x00000004001f7882 */ /* 0x000fe20000000000 */
[----:B------:R-:W-:Y:S01]  /*1be0*/  IMAD R7, R7, c[0x0][0x190], RZ ;  /* 0x0000640007077a24 */ /* 0x000fe200078e02ff */
[----:B------:R-:W-:Y:S01]  /*1bf0*/  IADD3 R6, P0, R4, UR38, RZ ;  /* 0x0000002604067c10 */ /* 0x000fe2000ff1e0ff */
[----:B------:R-:W-:Y:S02]  /*1c00*/  ULDC UR38, c[0x0][0x2e8] ;  /* 0x0000ba0000267ab9 */ /* 0x000fe40000000800 */
[----:B------:R-:W-:-:S05]  /*1c10*/  IMAD R0, R0, c[0x0][0x194], R7 ;  /* 0x0000650000007a24 */ /* 0x000fca00078e0207 */
[----:B------:R-:W-:Y:S01]  /*1c20*/  IADD3.X R7, R5, UR33, R0, P0, !PT ;  /* 0x0000002105077c10 */ /* 0x000fe200087fe400 */
[----:B------:R-:W-:Y:S01]  /*1c30*/  IMAD.U32 R0, RZ, RZ, UR11 ;  /* 0x0000000bff007e24 */ /* 0x000fe2000f8e00ff */
[----:B------:R-:W-:Y:S01]  /*1c40*/  IADD3 R4, P0, R216, UR17, RZ ;  /* 0x00000011d8047c10 */ /* 0x000fe2000ff1e0ff */
[----:B------:R-:W-:Y:S02]  /*1c50*/  ULDC.64 UR16, c[0x0][0x3c8] ;  /* 0x0000f20000107ab9 */ /* 0x000fe40000000a00 */
[----:B------:R-:W-:Y:S01]  /*1c60*/  UIMAD.WIDE UR4, UR4, UR31, UR16 ;  /* 0x0000001f040472a5 */ /* 0x000fe2000f8e0210 */
[----:B------:R-:W-:Y:S01]  /*1c70*/  IADD3.X R5, R217, UR19, RZ, P0, !PT ;  /* 0x00000013d9057c10 */ /* 0x000fe200087fe4ff */
[----:B------:R-:W-:-:S04]  /*1c80*/  IMAD.WIDE.U32 R6, R9, c[0x0][0x1a8], R6 ;  /* 0x00006a0009067a25 */ /* 0x000fc800078e0006 */
[----:B------:R-:W-:Y:S01]  /*1c90*/  IMAD.WIDE.U32 R4, R0, c[0x0][0x370], R4 ;  /* 0x0000dc0000047a25 */ /* 0x000fe200078e0004 */
[----:B------:R-:W-:Y:S01]  /*1ca0*/  UMOV UR17, UR4 ;  /* 0x0000000400117c82 */ /* 0x000fe20008000000 */
[----:B------:R-:W-:Y:S01]  /*1cb0*/  LEA.HI R0, R22, R21, RZ, 0x5 ;  /* 0x0000001516007211 */ /* 0x000fe200078f28ff */
[----:B------:R-:W-:Y:S01]  /*1cc0*/  UIADD3 UR4, -UR18, UR21, UR24 ;  /* 0x0000001512047290 */ /* 0x000fe2000fffe118 */
[----:B------:R-:W-:Y:S01]  /*1cd0*/  IADD3 R10, R7, UR10, RZ ;  /* 0x0000000a070a7c10 */ /* 0x000fe2000fffe0ff */
[----:B------:R-:W-:Y:S01]  /*1ce0*/  IMAD R7, R20, c[0x0][0x370], RZ ;  /* 0x0000dc0014077a24 */ /* 0x000fe200078e02ff */
[----:B------:R-:W-:Y:S01]  /*1cf0*/  LOP3.LUT R8, R0, 0xffffffe0, RZ, 0xc0, !PT ;  /* 0xffffffe000087812 */ /* 0x000fe200078ec0ff */
[----:B------:R-:W-:Y:S01]  /*1d00*/  UIADD3 UR4, UR4, -UR38, URZ ;  /* 0x8000002604047290 */ /* 0x000fe2000fffe03f */
[----:B------:R-:W-:Y:S01]  /*1d10*/  SHF.R.S32.HI R0, RZ, 0x5, R0 ;  /* 0x00000005ff007819 */ /* 0x000fe20000011400 */
[----:B------:R-:W-:Y:S01]  /*1d20*/  UMOV UR16, UR5 ;  /* 0x0000000500107c82 */ /* 0x000fe20008000000 */
[----:B------:R-:W-:Y:S01]  /*1d30*/  IADD3 R5, R5, UR7, RZ ;  /* 0x0000000705057c10 */ /* 0x000fe2000fffe0ff */
[----:B------:R-:W-:Y:S01]  /*1d40*/  USHF.R.S32.HI UR19, URZ, 0x1f, UR4 ;  /* 0x0000001f3f137899 */ /* 0x000fe20008011404 */
[----:B------:R-:W-:Y:S01]  /*1d50*/  IMAD.IADD R18, R21, 0x1, -R8 ;  /* 0x0000000115127824 */ /* 0x000fe200078e0a08 */
[C---:B------:R-:W-:Y:S01]  /*1d60*/  LEA R205, P4, R6.reuse, c[0x0][0x160], 0x1 ;  /* 0x0000580006cd7a11 */ /* 0x040fe200078808ff */
[----:B------:R-:W-:Y:S01]  /*1d70*/  UIADD3 UR7, UR34, -0x1, URZ ;  /* 0xffffffff22077890 */ /* 0x000fe2000fffe03f */
[----:B------:R-:W-:Y:S01]  /*1d80*/  IMAD.WIDE.U32 R4, R9, c[0x0][0x378], R4 ;  /* 0x0000de0009047a25 */ /* 0x000fe200078e0004 */
[----:B------:R-:W-:Y:S01]  /*1d90*/  ULEA.HI UR19, UR19, UR4, URZ, 0x6 ;  /* 0x0000000413137291 */ /* 0x000fe2000f8f303f */
[----:B------:R-:W-:-:S02]  /*1da0*/  LEA.HI.X R203, R6, c[0x0][0x164], R10, 0x1, P4 ;  /* 0x0000590006cb7a11 */ /* 0x000fc400020f0c0a */
[----:B------:R-:W-:Y:S01]  /*1db0*/  IMAD R0, R0, UR47, R18 ;  /* 0x0000002f00007c24 */ /* 0x000fe2000f8e0212 */
[----:B------:R-:W-:Y:S01]  /*1dc0*/  USHF.R.S32.HI UR19, URZ, 0x6, UR19 ;  /* 0x000000063f137899 */ /* 0x000fe20008011413 */
[----:B------:R-:W-:Y:S01]  /*1dd0*/  IMAD R9, R3, c[0x0][0x374], R7 ;  /* 0x0000dd0003097a24 */ /* 0x000fe200078e0207 */
[----:B------:R-:W-:Y:S01]  /*1de0*/  IADD3 R5, R5, UR8, RZ ;  /* 0x0000000805057c10 */ /* 0x000fe2000fffe0ff */
[----:B------:R-:W-:Y:S01]  /*1df0*/  ULDC.64 UR4, c[0x0][0x200] ;  /* 0x0000800000047ab9 */ /* 0x000fe20000000a00 */
[C---:B------:R-:W-:Y:S01]  /*1e00*/  IADD3 R8, P0, R0.reuse, UR30, RZ ;  /* 0x0000001e00087c10 */ /* 0x040fe2000ff1e0ff */
[----:B------:R-:W-:Y:S02]  /*1e10*/  UISETP.LT.AND UP1, UPT, URZ, UR19, UPT ;  /* 0x000000133f00728c */ /* 0x000fe4000bf21270 */
[----:B------:R-:W-:Y:S01]  /*1e20*/  IMAD.WIDE.U32 R4, R3, c[0x0][0x370], R4 ;  /* 0x0000dc0003047a25 */ /* 0x000fe200078e0004 */
[----:B------:R-:W-:Y:S01]  /*1e30*/  LEA.HI.X.SX32 R7, R0, UR13, 0x1, P0 ;  /* 0x0000000d00077c11 */ /* 0x000fe200080f0eff */
[----:B------:R-:W-:Y:S01]  /*1e40*/  USEL UR19, URZ, UR19, !UP1 ;  /* 0x000000133f137287 */ /* 0x000fe2000c800000 */
[----:B------:R-:W-:Y:S01]  /*1e50*/  LEA R202, P2, R8, c[0x0][0x350], 0x2 ;  /* 0x0000d40008ca7a11 */ /* 0x000fe200078410ff */
[----:B------:R-:W-:Y:S01]  /*1e60*/  IMAD.IADD R0, R5, 0x1, R9 ;  /* 0x0000000105007824 */ /* 0x000fe200078e0209 */
[----:B------:R-:W-:Y:S01]  /*1e70*/  LEA R206, P3, R4, c[0x0][0x330], 0x1 ;  /* 0x0000cc0004ce7a11 */ /* 0x000fe200078608ff */
[----:B------:R-:W-:Y:S01]  /*1e80*/  UISETP.GT.AND UP1, UPT, UR34, UR19, UPT ;  /* 0x000000132200728c */ /* 0x000fe2000bf24270 */
[----:B------:R-:W-:Y:S01]  /*1e90*/  LEA.HI.X R201, R8, c[0x0][0x354], R7, 0x2, P2 ;  /* 0x0000d50008c97a11 */ /* 0x000fe200010f1407 */
[----:B------:R-:W-:Y:S01]  /*1ea0*/  UIMAD.WIDE UR12, UR12, UR31, UR4 ;  /* 0x0000001f0c0c72a5 */ /* 0x000fe2000f8e0204 */
[----:B------:R-:W-:-:S03]  /*1eb0*/  LEA.HI.X R204, R4, c[0x0][0x334], R0, 0x1, P3 ;  /* 0x0000cd0004cc7a11 */ /* 0x000fc600018f0c00 */
[----:B------:R-:W-:-:S13]  /*1ec0*/  PLOP3.LUT P0, PT, PT, PT, UP1, 0x80, 0x0 ;  /* 0x000000000000781c */ /* 0x000fda0003f0f018 */
        /* <DEDUP_REMOVED lines=19> */
.L_x_571:
        /* <DEDUP_REMOVED lines=18> */
.L_x_572:
        /* <DEDUP_REMOVED lines=32> */
.L_x_574:
[----:B------:R-:W-:Y:S05]  /*2320*/  BSYNC B0 ;  /* 0x0000000000007941 */ /* 0x000fea0003800000 */
.L_x_573:
        /* <DEDUP_REMOVED lines=19> */
.L_x_576:
[----:B------:R-:W-:Y:S05]  /*2460*/  BSYNC B0 ;  /* 0x0000000000007941 */ /* 0x000fea0003800000 */
.L_x_575:
        /* <DEDUP_REMOVED lines=29> */
.L_x_578:
[----:B------:R-:W-:Y:S05]  /*2640*/  BSYNC B0 ;  /* 0x0000000000007941 */ /* 0x000fea0003800000 */
.L_x_577:
        /* <DEDUP_REMOVED lines=18> */
.L_x_570:
[----:B------:R-:W-:Y:S01]  /*2770*/  PLOP3.LUT P0, PT, PT, PT, UP6, 0x80, 0x0 ;  /* 0x000000000000781c */ /* 0x000fe20003f0f068 */
[----:B------:R-:W-:Y:S01]  /*2780*/  ULEA.HI UR4, UR7, UR7, URZ, 0x1 ;  /* 0x0000000707047291 */ /* 0x000fe2000f8f083f */
[----:B------:R-:W-:Y:S01]  /*2790*/  IMAD.SHL.U32 R0, R241, 0x2, RZ ;  /* 0x00000002f1007824 */ /* 0x000fe200078e00ff */
[----:B------:R-:W-:Y:S02]  /*27a0*/  BSSY B0, `(.L_x_580) ;  /* 0x0000028000007945 */ /* 0x000fe40003800000 */
[----:B------:R-:W-:-:S04]  /*27b0*/  ULOP3.LUT UR4, UR4, 0xfffffffe, URZ, 0xc0, !UPT ;  /* 0xfffffffe04047892 */ /* 0x000fc8000f8ec03f */
[----:B------:R-:W-:-:S04]  /*27c0*/  UIADD3 UR4, UR7, -UR4, URZ ;  /* 0x8000000407047290 */ /* 0x000fc8000fffe03f */
[----:B------:R-:W-:Y:S01]  /*27d0*/  @P0 BAR.SYNC.DEFER_BLOCKING 0x0 ;  /* 0x0000000000000b1d */ /* 0x000fe20000010000 */
[----:B------:R-:W-:Y:S02]  /*27e0*/  UISETP.NE.AND UP0, UPT, UR4, 0x1, UPT ;  /* 0x000000010400788c */ /* 0x000fe4000bf05270 */
[----:B------:R-:W-:-:S06]  /*27f0*/  UIMAD UR4, UR7, -0x40, UR21 ;  /* 0xffffffc0070478a4 */ /* 0x000fcc000f8e0215 */
[----:B------:R-:W-:-:S13]  /*2800*/  ISETP.GE.AND P1, PT, R3, UR4, PT ;  /* 0x0000000403007c0c */ /* 0x000fda000bf26270 */
        /* <DEDUP_REMOVED lines=33> */
.L_x_581:
[----:B------:R-:W-:Y:S05]  /*2a20*/  BSYNC B0 ;  /* 0x0000000000007941 */ /* 0x000fea0003800000 */
.L_x_580:
        /* <DEDUP_REMOVED lines=19> */
.L_x_583:
        /* <DEDUP_REMOVED lines=34> */
.L_x_584:
[----:B------:R-:W-:Y:S05]  /*2d80*/  BSYNC B0 ;  /* 0x0000000000007941 */ /* 0x000fea0003800000 */
.L_x_582:
[C---:B--2---:R-:W-:Y:S01]  /*2d90*/  IADD3 R6, R218.reuse, 0x28, RZ ;  /* 0x00000028da067810 */ /* 0x044fe20007ffe0ff */
[----:B------:R-:W-:Y:S01]  /*2da0*/  ULDC.64 UR8, c[0x0][0x198] ;  /* 0x0000660000087ab9 */ /* 0x000fe20000000a00 */
[C---:B------:R-:W-:Y:S01]  /*2db0*/  IADD3 R5, R218.reuse, 0x8, RZ ;  /* 0x00000008da057810 */ /* 0x040fe20007ffe0ff */
[----:B------:R-:W-:Y:S01]  /*2dc0*/  IMAD.MOV.U32 R224, RZ, RZ, 0x7f800000 ;  /* 0x7f800000ffe07424 */ /* 0x000fe200078e00ff */
[----:B------:R-:W-:Y:S01]  /*2dd0*/  IADD3 R4, R218, 0x20, RZ ;  /* 0x00000020da047810 */ /* 0x000fe20007ffe0ff */
[----:B------:R-:W-:Y:S01]  /*2de0*/  UIMAD UR5, UR20, UR8, URZ ;  /* 0x00000008140572a4 */ /* 0x000fe2000f8e023f */
[----:B------:R-:W-:Y:S01]  /*2df0*/  ISETP.GE.AND P1, PT, R6, UR4, PT ;  /* 0x0000000406007c0c */ /* 0x000fe2000bf26270 */
[----:B------:R-:W-:Y:S01]  /*2e00*/  IMAD.MOV.U32 R222, RZ, RZ, 0x7f800000 ;  /* 0x7f800000ffde7424 */ /* 0x000fe200078e00ff */
[----:B------:R-:W-:Y:S02]  /*2e10*/  ISETP.GE.AND P3, PT, R5, UR4, PT ;  /* 0x0000000405007c0c */ /* 0x000fe4000bf66270 */
[----:B------:R-:W-:-:S02]  /*2e20*/  ISETP.GE.AND P4, PT, R218, UR4, PT ;  /* 0x00000004da007c0c */ /* 0x000fc4000bf86270 */
[----:B------:R-:W-:Y:S02]  /*2e30*/  MOV R223, 0x7f800000 ;  /* 0x7f80000000df7802 */ /* 0x000fe40000000f00 */
[----:B------:R-:W-:Y:S02]  /*2e40*/  MOV R219, 0x7f800000 ;  /* 0x7f80000000db7802 */ /* 0x000fe40000000f00 */
[----:B------:R-:W-:Y:S01]  /*2e50*/  MOV R7, 0x4 ;  /* 0x0000000400077802 */ /* 0x000fe20000000f00 */
[----:B------:R-:W-:Y:S01]  /*2e60*/  IMAD.U32 R17, RZ, RZ, UR24 ;  /* 0x00000018ff117e24 */ /* 0x000fe2000f8e00ff */
[----:B------:R-:W-:Y:S01]  /*2e70*/  ISETP.GE.AND P2, PT, R4, UR4, PT ;  /* 0x0000000404007c0c */ /* 0x000fe2000bf46270 */
[----:B------:R-:W-:Y:S01]  /*2e80*/  UIMAD UR4, UR23, -0x80, UR18 ;  /* 0xffffff80170478a4 */ /* 0x000fe2000f8e0212 */
[----:B------:R-:W-:Y:S01]  /*2e90*/  IMAD.MOV.U32 R4, RZ, RZ, 0x4 ;  /* 0x00000004ff047424 */ /* 0x000fe200078e00ff */
[----:B------:R-:W-:Y:S01]  /*2ea0*/  UIMAD UR5, UR24, UR9, UR5 ;  /* 0x00000009180572a4 */ /* 0x000fe2000f8e0205 */
[----:B------:R-:W-:-:S03]  /*2eb0*/  @!P1 IMAD.WIDE R6, R6, R7, UR12 ;  /* 0x0000000c06069e25 */ /* 0x000fc6000f8e0207 */
[----:B------:R-:W-:Y:S01]  /*2ec0*/  ISETP.GE.AND P6, PT, R3, UR4, PT ;  /* 0x0000000403007c0c */ /* 0x000fe2000bfc6270 */
[----:B------:R-:W-:Y:S01]  /*2ed0*/  IMAD.WIDE R4, R218, R4, UR12 ;  /* 0x0000000cda047e25 */ /* 0x000fe2000f8e0204 */
[----:B------:R2:W5:Y:S03]  /*2ee0*/  @!P1 LDG.E R222, [R6.64] ;  /* 0x0000000e06de9981 */ /* 0x000566000c1e1900 */
[----:B------:R-:W-:Y:S01]  /*2ef0*/  IMAD.U32 R8, RZ, RZ, UR5 ;  /* 0x00000005ff087e24 */ /* 0x000fe2000f8e00ff */
[----:B------:R3:W5:Y:S04]  /*2f00*/  @!P4 LDG.E R223, [R4.64] ;  /* 0x0000000e04dfc981 */ /* 0x000768000c1e1900 */
[----:B------:R3:W5:Y:S04]  /*2f10*/  @!P3 LDG.E R224, [R4.64+0x20] ;  /* 0x0000200e04e0b981 */ /* 0x000768000c1e1900 */
[----:B------:R3:W5:Y:S04]  /*2f20*/  @!P2 LDG.E R219, [R4.64+0x80] ;  /* 0x0000800e04dba981 */ /* 0x000768000c1e1900 */
[----:B------:R4:W-:Y:S04]  /*2f30*/  @P6 STS [R0+0x9000], RZ ;  /* 0x009000ff00006388 */ /* 0x0009e80000000800 */
[----:B------:R4:W-:Y:S04]  /*2f40*/  @P6 STS [R0+0x9004], RZ ;  /* 0x009004ff00006388 */ /* 0x0009e80000000800 */
[----:B------:R4:W-:Y:S04]  /*2f50*/  @P6 STS.64 [R0+0x9008], RZ ;  /* 0x009008ff00006388 */ /* 0x0009e80000000a00 */
[----:B------:R4:W-:Y:S04]  /*2f60*/  @P6 STS.128 [R0+0xb000], RZ ;  /* 0x00b000ff00006388 */ /* 0x0009e80000000c00 */
[----:B------:R4:W-:Y:S01]  /*2f70*/  @P6 STS.128 [R0+0xd000], RZ ;  /* 0x00d000ff00006388 */ /* 0x0009e20000000c00 */
[----:B---3--:R-:W-:-:S05]  /*2f80*/  IMAD.WIDE.U32 R4, R17, c[0x0][0x198], R216 ;  /* 0x0000660011047a25 */ /* 0x008fca00078e00d8 */
[----:B--2---:R-:W-:Y:S01]  /*2f90*/  IADD3 R6, P1, R4, UR25, RZ ;  /* 0x0000001904067c10 */ /* 0x004fe2000ff3e0ff */
[----:B------:R-:W-:-:S03]  /*2fa0*/  IMAD R4, R19, c[0x0][0x1b0], RZ ;  /* 0x00006c0013047a24 */ /* 0x000fc600078e02ff */
[----:B------:R-:W-:Y:S01]  /*2fb0*/  IADD3.X R7, R5, UR29, R8, P1, !PT ;  /* 0x0000001d05077c10 */ /* 0x000fe20008ffe408 */
[C---:B------:R-:W-:Y:S01]  /*2fc0*/  IMAD R4, R15.reuse, c[0x0][0x1b4], R4 ;  /* 0x00006d000f047a24 */ /* 0x040fe200078e0204 */
[----:B------:R-:W-:Y:S03]  /*2fd0*/  BSSY B0, `(.L_x_585) ;  /* 0x0000025000007945 */ /* 0x000fe60003800000 */
[----:B------:R-:W-:-:S05]  /*2fe0*/  IMAD.WIDE.U32 R6, R15, c[0x0][0x1b0], R6 ;  /* 0x00006c000f067a25 */ /* 0x000fca00078e0006 */
[----:B------:R-:W-:Y:S01]  /*2ff0*/  IADD3 R13, R7, R4, RZ ;  /* 0x00000004070d7210 */ /* 0x000fe20007ffe0ff */
        /* <DEDUP_REMOVED lines=34> */
.L_x_586:
[----:B----4-:R-:W-:Y:S05]  /*3220*/  BSYNC B0 ;  /* 0x0000000000007941 */ /* 0x010fea0003800000 */
.L_x_585:
        /* <DEDUP_REMOVED lines=39> */
.L_x_588:
[----:B------:R-:W-:Y:S05]  /*34a0*/  BSYNC B0 ;  /* 0x0000000000007941 */ /* 0x000fea0003800000 */
.L_x_587:
        /* <DEDUP_REMOVED lines=51> */
.L_x_590:
[----:B------:R-:W-:Y:S05]  /*37e0*/  BSYNC B0 ;  /* 0x0000000000007941 */ /* 0x000fea0003800000 */
.L_x_589:
        /* <DEDUP_REMOVED lines=36> */
.L_x_592:
[----:B------:R-:W-:Y:S05]  /*3a30*/  BSYNC B0 ;  /* 0x0000000000007941 */ /* 0x000fea0003800000 */
.L_x_591:
[----:B------:R-:W-:Y:S01]  /*3a40*/  ULDC.64 UR8, c[0x0][0x318] ;  /* 0x0000c60000087ab9 */ /* 0x000fe20000000a00 */
[----:B--2---:R-:W-:Y:S01]  /*3a50*/  IMAD.MOV.U32 R8, RZ, RZ, c[0x0][0x308] ;  /* 0x0000c200ff087624 */ /* 0x004fe200078e00ff */
[----:B------:R-:W-:Y:S01]  /*3a60*/  UISETP.NE.U32.AND UP1, UPT, URZ, UR8, UPT ;  /* 0x000000083f00728c */ /* 0x000fe2000bf25070 */
[----:B------:R-:W-:Y:S01]  /*3a70*/  MOV R9, c[0x0][0x30c] ;  /* 0x0000c30000097a02 */ /* 0x000fe20000000f00 */
[----:B------:R-:W-:Y:S01]  /*3a80*/  ULDC.64 UR10, c[0x0][0x320] ;  /* 0x0000c800000a7ab9 */ /* 0x000fe20000000a00 */
[----:B------:R-:W2:Y:S01]  /*3a90*/  S2R R7, SR_TID.X ;  /* 0x0000000000077919 */ /* 0x000ea20000002100 */
[----:B------:R-:W-:Y:S01]  /*3aa0*/  UISETP.NE.AND.EX UP1, UPT, URZ, UR9, UPT, UP1 ;  /* 0x000000093f00728c */ /* 0x000fe2000bf25310 */
[----:B-1-34-:R-:W-:Y:S01]  /*3ab0*/  LEA.HI R0, R22, R21, RZ, 0x6 ;  /* 0x0000001516007211 */ /* 0x01afe200078f30ff */
[----:B------:R-:W-:Y:S01]  /*3ac0*/  IMAD.U32 R3, RZ, RZ, UR23 ;  /* 0x00000017ff037e24 */ /* 0x000fe2000f8e00ff */
[----:B------:R-:W0:Y:S03]  /*3ad0*/  LDGDEPBAR ;  /* 0x00000000000079af */ /* 0x000e260000000000 */
[----:B------:R-:W-:-:S05]  /*3ae0*/  PLOP3.LUT P1, PT, PT, PT, UP1, 0x80, 0x0 ;  /* 0x000000000000781c */ /* 0x000fca0003f2f018 */
[----:B------:R-:W-:Y:S02]  /*3af0*/  @UP1 UIMAD UR6, UR39, UR10, URZ ;  /* 0x0000000a270612a4 */ /* 0x000fe4000f8e023f */
[----:B------:R-:W-:Y:S02]  /*3b00*/  @UP1 UMOV UR4, UR35 ;  /* 0x0000002300041c82 */ /* 0x000fe40008000000 */
[----:B------:R-:W-:Y:S02]  /*3b10*/  @UP1 UMOV UR5, UR59 ;  /* 0x0000003b00051c82 */ /* 0x000fe40008000000 */
[----:B------:R-:W-:Y:S02]  /*3b20*/  @UP1 UIMAD.WIDE.U32 UR4, UR32, UR10, UR4 ;  /* 0x0000000a200412a5 */ /* 0x000fe4000f8e0004 */
[----:B------:R-:W-:Y:S02]  /*3b30*/  @UP1 UIMAD UR11, UR32, UR11, UR6 ;  /* 0x0000000b200b12a4 */ /* 0x000fe4000f8e0206 */
[----:B------:R-:W-:-:S02]  /*3b40*/  @UP1 ULEA UR8, UP0, UR4, UR8, 0x2 ;  /* 0x0000000804081291 */ /* 0x000fc4000f80103f */
[----:B------:R-:W-:-:S04]  /*3b50*/  @UP1 UIADD3 UR11, UR5, UR11, URZ ;  /* 0x0000000b050b1290 */ /* 0x000fc8000fffe03f */
[----:B------:R-:W-:Y:S01]  /*3b60*/  @UP1 ULEA.HI.X UR9, UR4, UR9, UR11, 0x2, UP0 ;  /* 0x0000000904091291 */ /* 0x000fe200080f140b */
[----:B------:R-:W-:-:S05]  /*3b70*/  IMAD.U32 R4, RZ, RZ, UR8 ;  /* 0x00000008ff047e24 */ /* 0x000fca000f8e00ff */
[----:B------:R-:W-:-:S05]  /*3b80*/  IMAD.U32 R5, RZ, RZ, UR9 ;  /* 0x00000009ff057e24 */ /* 0x000fca000f8e00ff */
[----:B------:R1:W3:Y:S04]  /*3b90*/  @P1 LDG.E R6, [R4.64] ;  /* 0x0000000e04061981 */ /* 0x0002e8000c1e1900 */
[----:B-1----:R1:W4:Y:S04]  /*3ba0*/  LDG.E.64 R4, [R8.64+0x8] ;  /* 0x0000080e08047981 */ /* 0x002328000c1e1b00 */
[----:B-1----:R-:W4:Y:S01]  /*3bb0*/  LDG.E.64 R8, [R8.64] ;  /* 0x0000000e08087981 */ /* 0x002f22000c1e1b00 */
[----:B------:R-:W-:Y:S01]  /*3bc0*/  SHF.R.S32.HI R0, RZ, 0x6, R0 ;  /* 0x00000006ff007819 */ /* 0x000fe20000011400 */
[----:B------:R-:W3:Y:S01]  /*3bd0*/  @P1 MUFU.RCP R10, c[0x0][0x238] ;  /* 0x00008e00000a1b08 */ /* 0x000ee20000001000 */
[----:B--2---:R-:W-:Y:S01]  /*3be0*/  IMAD.SHL.U32 R7, R7, 0x2, RZ ;  /* 0x0000000207077824 */ /* 0x004fe200078e00ff */
[C---:B------:R-:W-:Y:S01]  /*3bf0*/  IADD3 R170, R179.reuse, 0x1800, RZ ;  /* 0x00001800b3aa7810 */ /* 0x040fe20007ffe0ff */
[----:B------:R-:W-:Y:S01]  /*3c00*/  IMAD.SHL.U32 R171, R179, 0x2, RZ ;  /* 0x00000002b3ab7824 */ /* 0x000fe200078e00ff */
[----:B------:R-:W-:Y:S01]  /*3c10*/  UIADD3 UR20, UR21, 0x80, UR24 ;  /* 0x0000008015147890 */ /* 0x000fe2000fffe018 */
[----:B------:R-:W-:Y:S01]  /*3c20*/  IMAD R11, R3, 0x4, R0 ;  /* 0x00000004030b7824 */ /* 0x000fe200078e0200 */
[----:B------:R-:W-:Y:S01]  /*3c30*/  SHF.R.S32.HI R3, RZ, 0x1f, R18 ;  /* 0x0000001fff037819 */ /* 0x000fe20000011412 */
[----:B------:R-:W-:Y:S01]  /*3c40*/  IMAD.SHL.U32 R196, R0, 0x20, RZ ;  /* 0x0000002000c47824 */ /* 0x000fe200078e00ff */
[----:B------:R-:W-:Y:S01]  /*3c50*/  SEL R170, R170, R179, !P0 ;  /* 0x000000b3aaaa7207 */ /* 0x000fe20004000000 */
[----:B------:R-:W-:Y:S01]  /*3c60*/  IMAD.MOV.U32 R207, RZ, RZ, R195 ;  /* 0x000000ffffcf7224 */ /* 0x000fe200078e00c3 */
[----:B------:R-:W-:Y:S01]  /*3c70*/  CS2R R126, SRZ ;  /* 0x00000000007e7805 */ /* 0x000fe2000001ff00 */
[----:B------:R-:W-:Y:S01]  /*3c80*/  CS2R R124, SRZ ;  /* 0x00000000007c7805 */ /* 0x000fe2000001ff00 */
[----:B------:R-:W-:Y:S01]  /*3c90*/  LOP3.LUT R196, R196, 0x6, R7, 0xf8, !PT ;  /* 0x00000006c4c47812 */ /* 0x000fe200078ef807 */
[----:B------:R-:W-:Y:S01]  /*3ca0*/  CS2R R130, SRZ ;  /* 0x0000000000827805 */ /* 0x000fe2000001ff00 */
[----:B------:R-:W-:Y:S01]  /*3cb0*/  MOV R7, UR23 ;  /* 0x0000001700077c02 */ /* 0x000fe20008000f00 */
[----:B------:R-:W-:Y:S01]  /*3cc0*/  CS2R R128, SRZ ;  /* 0x0000000000807805 */ /* 0x000fe2000001ff00 */
[----:B------:R-:W-:Y:S01]  /*3cd0*/  CS2R R122, SRZ ;  /* 0x00000000007a7805 */ /* 0x000fe2000001ff00 */
[----:B------:R-:W-:Y:S01]  /*3ce0*/  CS2R R120, SRZ ;  /* 0x0000000000787805 */ /* 0x000fe2000001ff00 */
[----:B------:R-:W-:Y:S01]  /*3cf0*/  CS2R R118, SRZ ;  /* 0x0000000000767805 */ /* 0x000fe2000001ff00 */
[----:B------:R-:W-:Y:S01]  /*3d00*/  IMAD R196, R7, 0x80, R196 ;  /* 0x0000008007c47824 */ /* 0x000fe200078e02c4 */
[----:B------:R-:W-:Y:S01]  /*3d10*/  CS2R R116, SRZ ;  /* 0x0000000000747805 */ /* 0x000fe2000001ff00 */
[----:B------:R-:W-:Y:S01]  /*3d20*/  CS2R R110, SRZ ;  /* 0x00000000006e7805 */ /* 0x000fe2000001ff00 */
[----:B------:R-:W-:Y:S01]  /*3d30*/  CS2R R108, SRZ ;  /* 0x00000000006c7805 */ /* 0x000fe2000001ff00 */
[----:B------:R1:W2:Y:S01]  /*3d40*/  I2F R208, R196 ;  /* 0x000000c400d07306 */ /* 0x0002a20000201400 */
[C---:B------:R-:W-:Y:S01]  /*3d50*/  IADD3 R215, R196.reuse, 0x19, RZ ;  /* 0x00000019c4d77810 */ /* 0x040fe20007ffe0ff */
[----:B------:R-:W-:Y:S01]  /*3d60*/  CS2R R114, SRZ ;  /* 0x0000000000727805 */ /* 0x000fe2000001ff00 */
[C---:B------:R-:W-:Y:S01]  /*3d70*/  IADD3 R214, R196.reuse, 0x18, RZ ;  /* 0x00000018c4d67810 */ /* 0x040fe20007ffe0ff */
[----:B------:R-:W-:Y:S01]  /*3d80*/  CS2R R112, SRZ ;  /* 0x0000000000707805 */ /* 0x000fe2000001ff00 */
[C---:B------:R-:W-:Y:S01]  /*3d90*/  IADD3 R213, R196.reuse, 0x11, RZ ;  /* 0x00000011c4d57810 */ /* 0x040fe20007ffe0ff */
[----:B------:R-:W-:Y:S01]  /*3da0*/  CS2R R106, SRZ ;  /* 0x00000000006a7805 */ /* 0x000fe2000001ff00 */
[C---:B------:R-:W-:Y:S01]  /*3db0*/  IADD3 R212, R196.reuse, 0x10, RZ ;  /* 0x00000010c4d47810 */ /* 0x040fe20007ffe0ff */
[----:B------:R-:W1:Y:S01]  /*3dc0*/  I2F R215, R215 ;  /* 0x000000d700d77306 */ /* 0x000e620000201400 */
[C---:B------:R-:W-:Y:S01]  /*3dd0*/  IADD3 R211, R196.reuse, 0x9, RZ ;  /* 0x00000009c4d37810 */ /* 0x040fe20007ffe0ff */
[----:B------:R-:W-:Y:S01]  /*3de0*/  CS2R R104, SRZ ;  /* 0x0000000000687805 */ /* 0x000fe2000001ff00 */
[C---:B------:R-:W-:Y:S01]  /*3df0*/  IADD3 R210, R196.reuse, 0x8, RZ ;  /* 0x00000008c4d27810 */ /* 0x040fe20007ffe0ff */
[----:B------:R-:W-:Y:S01]  /*3e00*/  CS2R R102, SRZ ;  /* 0x0000000000667805 */ /* 0x000fe2000001ff00 */
[----:B------:R-:W-:Y:S01]  /*3e10*/  IADD3 R209, R196, 0x1, RZ ;  /* 0x00000001c4d17810 */ /* 0x000fe20007ffe0ff */
[----:B------:R-:W-:Y:S01]  /*3e20*/  CS2R R100, SRZ ;  /* 0x0000000000647805 */ /* 0x000fe2000001ff00 */
[----:B------:R-:W-:Y:S01]  /*3e30*/  CS2R R94, SRZ ;  /* 0x00000000005e7805 */ /* 0x000fe2000001ff00 */
[----:B------:R-:W1:Y:S01]  /*3e40*/  I2F R214, R214 ;  /* 0x000000d600d67306 */ /* 0x000e620000201400 */
[----:B------:R-:W-:Y:S01]  /*3e50*/  CS2R R92, SRZ ;  /* 0x00000000005c7805 */ /* 0x000fe2000001ff00 */
[----:B------:R-:W-:Y:S01]  /*3e60*/  CS2R R98, SRZ ;  /* 0x0000000000627805 */ /* 0x000fe2000001ff00 */
[----:B------:R-:W-:Y:S01]  /*3e70*/  CS2R R96, SRZ ;  /* 0x0000000000607805 */ /* 0x000fe2000001ff00 */
[----:B------:R-:W-:Y:S01]  /*3e80*/  CS2R R90, SRZ ;  /* 0x00000000005a7805 */ /* 0x000fe2000001ff00 */
[----:B------:R-:W-:Y:S01]  /*3e90*/  CS2R R88, SRZ ;  /* 0x0000000000587805 */ /* 0x000fe2000001ff00 */
        /* <DEDUP_REMOVED lines=30> */
[----:B------:R-:W-:Y:S01]  /*4080*/  IMAD.SHL.U32 R170, R170, 0x2, RZ ;  /* 0x00000002aaaa7824 */ /* 0x000fe200078e00ff */
[C---:B------:R-:W-:Y:S01]  /*4090*/  IADD3 R227, R216.reuse, 0x40, RZ ;  /* 0x00000040d8e37810 */ /* 0x040fe20007ffe0ff */
[----:B------:R-:W-:Y:S01]  /*40a0*/  UMOV UR4, URZ ;  /* 0x0000003f00047c82 */ /* 0x000fe20008000000 */
[----:B------:R-:W-:Y:S01]  /*40b0*/  IADD3 R226, R216, 0x20, RZ ;  /* 0x00000020d8e27810 */ /* 0x000fe20007ffe0ff */
[----:B------:R-:W1:Y:S01]  /*40c0*/  I2F R209, R209 ;  /* 0x000000d100d17306 */ /* 0x000e620000201400 */
[----:B------:R-:W-:Y:S01]  /*40d0*/  IADD3 R172, R171, R178, RZ ;  /* 0x000000b2abac7210 */ /* 0x000fe20007ffe0ff */
[----:B------:R-:W-:Y:S01]  /*40e0*/  UIADD3 UR20, UR20, -UR18, URZ ;  /* 0x8000001214147290 */ /* 0x000fe2000fffe03f */
[----:B---3--:R-:W-:-:S04]  /*40f0*/  @P1 FMUL.FTZ R0, R6, R10 ;  /* 0x0000000a06001220 */ /* 0x008fc80000410000 */
[----:B------:R-:W3:Y:S01]  /*4100*/  @P1 R2UR UR5, R0 ;  /* 0x00000000000513c2 */ /* 0x000ee200000e0000 */
[----:B----4-:R-:W-:Y:S01]  /*4110*/  IADD3 R18, P3, P2, R4, UR41, R18 ;  /* 0x0000002904127c10 */ /* 0x010fe2000fa7e012 */
[----:B------:R-:W-:Y:S01]  /*4120*/  IMAD.MOV.U32 R4, RZ, RZ, c[0x0][0x22c] ;  /* 0x00008b00ff047624 */ /* 0x000fe200078e00ff */
[----:B---3--:R-:W-:Y:S02]  /*4130*/  @UP1 UMOV UR4, UR5 ;  /* 0x0000000500041c82 */ /* 0x008fe40008000000 */
[----:B------:R-:W-:Y:S01]  /*4140*/  IADD3.X R234, R5, UR49, R3, P3, P2 ;  /* 0x0000003105ea7c10 */ /* 0x000fe20009fe4403 */
[----:B------:R-:W-:Y:S01]  /*4150*/  IMAD R4, R4, c[0x0][0x1c0], RZ ;  /* 0x0000700004047a24 */ /* 0x000fe200078e02ff */
[----:B------:R-:W-:Y:S01]  /*4160*/  IADD3 R3, R177, 0x1800, RZ ;  /* 0x00001800b1037810 */ /* 0x000fe20007ffe0ff */
[----:B------:R-:W-:-:S03]  /*4170*/  IMAD.WIDE.U32 R238, R18, -0x2daee0ad, RZ ;  /* 0xd2511f5312ee7825 */ /* 0x000fc600078e00ff */
[C---:B------:R-:W-:Y:S01]  /*4180*/  SHF.L.U32 R243, R4.reuse, 0x4, RZ ;  /* 0x0000000404f37819 */ /* 0x040fe200000006ff */
[C---:B------:R-:W-:Y:S01]  /*4190*/  IMAD.SHL.U32 R225, R4.reuse, 0x8, RZ ;  /* 0x0000000804e17824 */ /* 0x040fe200078e00ff */
[----:B------:R-:W-:Y:S01]  /*41a0*/  SEL R3, R3, R177, !P0 ;  /* 0x000000b103037207 */ /* 0x000fe20004000000 */
[C---:B------:R-:W-:Y:S01]  /*41b0*/  IMAD.U32 R247, R4.reuse, -0x40, RZ ;  /* 0xffffffc004f77824 */ /* 0x040fe200078e00ff */
[C---:B------:R-:W-:Y:S01]  /*41c0*/  IADD3 R244, R243.reuse, 0x40, RZ ;  /* 0x00000040f3f47810 */ /* 0x040fe20007ffe0ff */
[C---:B------:R-:W-:Y:S01]  /*41d0*/  IMAD R251, R4.reuse, 0x18, RZ ;  /* 0x0000001804fb7824 */ /* 0x040fe200078e02ff */
[----:B------:R-:W-:Y:S01]  /*41e0*/  IADD3 R245, R243, 0x20, RZ ;  /* 0x00000020f3f57810 */ /* 0x000fe20007ffe0ff */
[----:B------:R-:W-:Y:S01]  /*41f0*/  IMAD.SHL.U32 R250, R4, 0x20, RZ ;  /* 0x0000002004fa7824 */ /* 0x000fe200078e00ff */
[----:B------:R-:W-:Y:S01]  /*4200*/  SHF.L.U32 R3, R3, 0x1, RZ ;  /* 0x0000000103037819 */ /* 0x000fe200000006ff */
[C---:B------:R-:W-:Y:S02]  /*4210*/  IMAD.IADD R237, R225.reuse, 0x1, R244 ;  /* 0x00000001e1ed7824 */ /* 0x040fe400078e02f4 */
[----:B------:R-:W-:-:S02]  /*4220*/  IMAD.IADD R240, R225, 0x1, R245 ;  /* 0x00000001e1f07824 */ /* 0x000fc400078e02f5 */
[C---:B------:R-:W-:Y:S01]  /*4230*/  IMAD R249, R4.reuse, 0x28, RZ ;  /* 0x0000002804f97824 */ /* 0x040fe200078e02ff */
[C---:B------:R-:W-:Y:S01]  /*4240*/  IADD3 R252, R225.reuse, R237, RZ ;  /* 0x000000ede1fc7210 */ /* 0x040fe20007ffe0ff */
[----:B------:R-:W3:Y:S01]  /*4250*/  R2UR UR10, R9 ;  /* 0x00000000090a73c2 */ /* 0x000ee200000e0000 */
[C---:B------:R-:W-:Y:S02]  /*4260*/  IMAD.IADD R5, R225.reuse, 0x1, R240 ;  /* 0x00000001e1057824 */ /* 0x040fe400078e02f0 */
[C---:B------:R-:W-:Y:S01]  /*4270*/  IADD3 R229, R225.reuse, R252, RZ ;  /* 0x000000fce1e57210 */ /* 0x040fe20007ffe0ff */
[----:B------:R-:W-:Y:S02]  /*4280*/  IMAD R248, R4, 0x30, RZ ;  /* 0x0000003004f87824 */ /* 0x000fe400078e02ff */
[C---:B------:R-:W-:Y:S02]  /*4290*/  IMAD.IADD R231, R225.reuse, 0x1, R5 ;  /* 0x00000001e1e77824 */ /* 0x040fe400078e0205 */
[----:B------:R-:W4:Y:S01]  /*42a0*/  R2UR UR11, R8 ;  /* 0x00000000080b73c2 */ /* 0x000f2200000e0000 */
[----:B------:R-:W-:-:S02]  /*42b0*/  IMAD.IADD R228, R225, 0x1, R229 ;  /* 0x00000001e1e47824 */ /* 0x000fc400078e02e5 */
[C---:B------:R-:W-:Y:S02]  /*42c0*/  IMAD.IADD R230, R225.reuse, 0x1, R231 ;  /* 0x00000001e1e67824 */ /* 0x040fe400078e02e7 */
[----:B------:R-:W-:Y:S02]  /*42d0*/  IMAD R246, R4, 0x38, RZ ;  /* 0x0000003804f67824 */ /* 0x000fe400078e02ff */
[C---:B------:R-:W-:Y:S01]  /*42e0*/  IMAD.IADD R232, R225.reuse, 0x1, R228 ;  /* 0x00000001e1e87824 */ /* 0x040fe200078e02e4 */
[----:B------:R-:W-:Y:S02]  /*42f0*/  IADD3 R233, R225, R230, RZ ;  /* 0x000000e6e1e97210 */ /* 0x000fe40007ffe0ff */
[----:B---3--:R-:W-:-:S04]  /*4300*/  LOP3.LUT R0, R11, UR10, RZ, 0x3c, !PT ;  /* 0x0000000a0b007c12 */ /* 0x008fc8000f8e3cff */
[----:B------:R-:W-:Y:S02]  /*4310*/  LOP3.LUT R0, R239, R0, RZ, 0x3c, !PT ;  /* 0x00000000ef007212 */ /* 0x000fe400078e3cff */
[----:B----4-:R-:W-:-:S03]  /*4320*/  LOP3.LUT R234, R234, UR11, RZ, 0x3c, !PT ;  /* 0x0000000beaea7c12 */ /* 0x010fc6000f8e3cff */
[----:B-12---:R-:W-:-:S04]  /*4330*/  IMAD.WIDE.U32 R220, R0, -0x326172a9, RZ ;  /* 0xcd9e8d5700dc7825 */ /* 0x006fc800078e00ff */
.L_x_595:
[----:B------:R-:W0:Y:S01]  /*4340*/  LDGDEPBAR ;  /* 0x00000000000079af */ /* 0x000e220000000000 */
[----:B------:R-:W-:Y:S01]  /*4350*/  IMAD.IADD R0, R178, 0x1, R170 ;  /* 0x00000001b2007824 */ /* 0x000fe200078e02aa */
[----:B------:R-:W-:Y:S01]  /*4360*/  USHF.L.U32 UR9, UR7, 0x6, URZ ;  /* 0x0000000607097899 */ /* 0x000fe2000800063f */
[----:B-----5:R-:W-:Y:S01]  /*4370*/  FSETP.NEU.FTZ.AND P6, PT, R223, -INF , PT ;  /* 0xff800000df00780b */ /* 0x020fe20003fdd000 */
[----:B------:R-:W-:Y:S02]  /*4380*/  USHF.L.U32 UR5, UR23, 0x7, URZ ;  /* 0x0000000717057899 */ /* 0x000fe4000800063f */
[----:B------:R-:W-:Y:S02]  /*4390*/  UISETP.GE.AND UP0, UPT, UR9, UR20, UPT ;  /* 0x000000140900728c */ /* 0x000fe4000bf06270 */
[----:B------:R-:W-:Y:S02]  /*43a0*/  UIADD3 UR5, UR5, 0x80, URZ ;  /* 0x0000008005057890 */ /* 0x000fe4000fffe03f */
[----:B------:R-:W-:Y:S02]  /*43b0*/  UIADD3 UR6, UR10, -0x4498517b, URZ ;  /* 0xbb67ae850a067890 */ /* 0x000fe4000fffe03f */
[----:B------:R-:W-:Y:S02]  /*43c0*/  UISETP.LT.AND UP0, UPT, UR5, UR18, UP0 ;  /* 0x000000120500728c */ /* 0x000fe40008701270 */
[----:B------:R-:W-:Y:S02]  /*43d0*/  UIADD3 UR5, UR11, -0x61c88647, URZ ;  /* 0x9e3779b90b057890 */ /* 0x000fe4000fffe03f */
[----:B------:R-:W-:Y:S02]  /*43e0*/  UIADD3 UR8, UR11, 0x3c6ef372, URZ ;  /* 0x3c6ef3720b087890 */ /* 0x000fe4000fffe03f */
[----:B------:R-:W-:Y:S01]  /*43f0*/  PLOP3.LUT P0, PT, PT, PT, UP0, 0x80, 0x0 ;  /* 0x000000000000781c */ /* 0x000fe20003f0f008 */
[----:B------:R-:W-:Y:S01]  /*4400*/  UISETP.GT.AND UP3, UPT, UR7, UR19, UPT ;  /* 0x000000130700728c */ /* 0x000fe2000bf64270 */
        /* <DEDUP_REMOVED lines=15> */
[----:B------:R-:W-:Y:S01]  /*4500*/  LDSM.16.M88.4 R156, [R170+0x1800] ;  /* 0x00180000aa9c783b */ /* 0x000fe20000000200 */
[-C--:B---3--:R-:W-:Y:S07]  /*4510*/  HMMA.16816.F32 R20, R32, R132.reuse, RZ ;  /* 0x000000842014723c */ /* 0x088fee00000018ff */
[----:B------:R-:W-:Y:S01]  /*4520*/  LDSM.16.M88.4 R160, [R168+0xb400] ;  /* 0x00b40000a8a0783b */ /* 0x000fe20000000200 */
[C---:B------:R-:W-:Y:S07]  /*4530*/  HMMA.16816.F32 R24, R28.reuse, R132, RZ ;  /* 0x000000841c18723c */ /* 0x040fee00000018ff */
[----:B------:R-:W-:Y:S01]  /*4540*/  LDSM.16.M88.4 R164, [R0+0x1800] ;  /* 0x0018000000a4783b */ /* 0x000fe20000000200 */
[-C--:B------:R-:W-:Y:S08]  /*4550*/  HMMA.16816.F32 R28, R28, R134.reuse, RZ ;  /* 0x000000861c1c723c */ /* 0x080ff000000018ff */
[----:B------:R-:W-:Y:S01]  /*4560*/  HMMA.16816.F32 R32, R32, R134, RZ ;  /* 0x000000862020723c */ /* 0x000fe200000018ff */
[----:B------:R-:W3:Y:S07]  /*4570*/  LDSM.16.M88.4 R132, [R170+0x1000] ;  /* 0x00100000aa84783b */ /* 0x000eee0000000200 */
[-C--:B----4-:R-:W-:Y:S08]  /*4580*/  HMMA.16816.F32 R4, R136, R140.reuse, R4 ;  /* 0x0000008c8804723c */ /* 0x090ff00000001804 */
[C---:B-1----:R-:W-:Y:S08]  /*4590*/  HMMA.16816.F32 R8, R144.reuse, R140, R8 ;  /* 0x0000008c9008723c */ /* 0x042ff00000001808 */
[-C--:B------:R-:W-:Y:S08]  /*45a0*/  HMMA.16816.F32 R12, R144, R142.reuse, R12 ;  /* 0x0000008e900c723c */ /* 0x080ff0000000180c */
[C---:B------:R-:W-:Y:S01]  /*45b0*/  HMMA.16816.F32 R16, R136.reuse, R142, R16 ;  /* 0x0000008e8810723c */ /* 0x040fe20000001810 */
[----:B------:R-:W-:Y:S07]  /*45c0*/  LDSM.16.M88.4 R140, [R0+0x1000] ;  /* 0x00100000008c783b */ /* 0x000fee0000000200 */
[-C--:B--2---:R-:W-:Y:S08]  /*45d0*/  HMMA.16816.F32 R20, R136, R148.reuse, R20 ;  /* 0x000000948814723c */ /* 0x084ff00000001814 */
        /* <DEDUP_REMOVED lines=22> */
[-C--:B--2---:R-:W-:Y:S08]  /*4740*/  HMMA.16816.F32 R20, R140, R136.reuse, R20 ;  /* 0x000000888c14723c */ /* 0x084ff00000001814 */
[C---:B------:R-:W-:Y:S08]  /*4750*/  HMMA.16816.F32 R24, R164.reuse, R136, R24 ;  /* 0x00000088a418723c */ /* 0x040ff00000001818 */
[-C--:B------:R-:W-:Y:S08]  /*4760*/  HMMA.16816.F32 R28, R164, R138.reuse, R28 ;  /* 0x0000008aa41c723c */ /* 0x080ff0000000181c */
[----:B------:R-:W-:Y:S01]  /*4770*/  HMMA.16816.F32 R32, R140, R138, R32 ;  /* 0x0000008a8c20723c */ /* 0x000fe20000001820 */
[----:B------:R1:W-:Y:S07]  /*4780*/  LDSM.16.M88.4 R136, [R0+0x2000] ;  /* 0x002000000088783b */ /* 0x0003ee0000000200 */
[-C--:B---3--:R-:W-:Y:S01]  /*4790*/  HMMA.16816.F32 R4, R132, R148.reuse, R4 ;  /* 0x000000948404723c */ /* 0x088fe20000001804 */
[----:B------:R-:W2:Y:S07]  /*47a0*/  LDSM.16.M88.4 R140, [R169+0xd000] ;  /* 0x00d00000a98c783b */ /* 0x000eae0000000200 */
[C---:B------:R-:W-:Y:S08]  /*47b0*/  HMMA.16816.F32 R8, R152.reuse, R148, R8 ;  /* 0x000000949808723c */ /* 0x040ff00000001808 */
[-C--:B------:R-:W-:Y:S01]  /*47c0*/  HMMA.16816.F32 R12, R152, R150.reuse, R12 ;  /* 0x00000096980c723c */ /* 0x080fe2000000180c */
[----:B-1----:R-:W-:Y:S04]  /*47d0*/  IMAD.U32 R0, RZ, RZ, UR7 ;  /* 0x00000007ff007e24 */ /* 0x002fe8000f8e00ff */
[----:B------:R-:W-:Y:S03]  /*47e0*/  IMAD R0, R0, 0x4, R242 ;  /* 0x0000000400007824 */ /* 0x000fe600078e02f2 */
        /* <DEDUP_REMOVED lines=11> */
[-C--:B------:R-:W-:Y:S07]  /*48a0*/  HMMA.16816.F32 R28, R152, R158.reuse, R28 ;  /* 0x0000009e981c723c */ /* 0x080fee000000181c */
[----:B------:R-:W-:Y:S01]  /*48b0*/  LOP3.LUT R153, R149, R234, RZ, 0x3c, !PT ;  /* 0x000000ea95997212 */ /* 0x000fe200078e3cff */
[----:B------:R-:W-:Y:S01]  /*48c0*/  HMMA.16816.F32 R32, R132, R158, R32 ;  /* 0x0000009e8420723c */ /* 0x000fe20000001820 */
[----:B------:R-:W-:Y:S01]  /*48d0*/  LOP3.LUT R152, R221, UR5, R148, 0x96, !PT ;  /* 0x00000005dd987c12 */ /* 0x000fe2000f8e9694 */
[----:B------:R-:W-:Y:S02]  /*48e0*/  UIADD3 UR5, UR10, 0x76cf5d0a, URZ ;  /* 0x76cf5d0a0a057890 */ /* 0x000fe4000fffe03f */
[----:B------:R-:W-:Y:S01]  /*48f0*/  LOP3.LUT R155, R220, UR8, RZ, 0x3c, !PT ;  /* 0x00000008dc9b7c12 */ /* 0x000fe2000f8e3cff */
[----:B------:R-:W-:Y:S01]  /*4900*/  IMAD.U32 R148, RZ, RZ, UR9 ;  /* 0x00000009ff947e24 */ /* 0x000fe2000f8e00ff */
[----:B------:R-:W-:Y:S01]  /*4910*/  @!P0 IADD3 R154, R196, 0x19, RZ ;  /* 0x00000019c49a8810 */ /* 0x000fe20007ffe0ff */
[----:B------:R-:W-:Y:S01]  /*4920*/  IMAD.U32 R134, RZ, RZ, UR21 ;  /* 0x00000015ff867e24 */ /* 0x000fe2000f8e00ff */
[-C--:B--2---:R-:W-:Y:S01]  /*4930*/  HMMA.16816.F32 R4, R136, R140.reuse, R4 ;  /* 0x0000008c8804723c */ /* 0x084fe20000001804 */
[----:B------:R-:W-:Y:S01]  /*4940*/  IMAD.WIDE.U32 R132, R151, -0x2daee0ad, RZ ;  /* 0xd2511f5397847825 */ /* 0x000fe200078e00ff */
[----:B------:R-:W-:Y:S02]  /*4950*/  UIADD3 UR8, UR11, 0x1715609d, URZ ;  /* 0x1715609d0b087890 */ /* 0x000fe4000fffe03f */
[----:B------:R-:W-:Y:S01]  /*4960*/  @!P0 IADD3 R134, -R134, 0x1, R218 ;  /* 0x0000000186868810 */ /* 0x000fe20007ffe1da */
[----:B------:R-:W-:Y:S01]  /*4970*/  IMAD.WIDE.U32 R162, R152, -0x2daee0ad, RZ ;  /* 0xd2511f5398a27825 */ /* 0x000fe200078e00ff */
[----:B------:R-:W-:Y:S02]  /*4980*/  @!P0 IADD3 R152, R196, 0x11, RZ ;  /* 0x00000011c4988810 */ /* 0x000fe40007ffe0ff */
[----:B------:R-:W-:Y:S01]  /*4990*/  LOP3.LUT R135, R0, R133, RZ, 0x3c, !PT ;  /* 0x0000008500877212 */ /* 0x000fe200078e3cff */
[C---:B------:R-:W-:Y:S03]  /*49a0*/  HMMA.16816.F32 R8, R144.reuse, R140, R8 ;  /* 0x0000008c9008723c */ /* 0x040fe60000001808 */
[----:B------:R-:W-:Y:S01]  /*49b0*/  @!P0 IADD3 R148, R148, UR18, R134 ;  /* 0x0000001294948c10 */ /* 0x000fe2000fffe086 */
[----:B------:R-:W-:Y:S01]  /*49c0*/  IMAD.WIDE.U32 R134, R135, -0x326172a9, RZ ;  /* 0xcd9e8d5787867825 */ /* 0x000fe200078e00ff */
[----:B------:R-:W-:Y:S02]  /*49d0*/  LOP3.LUT R149, R165, UR5, R132, 0x96, !PT ;  /* 0x00000005a5957c12 */ /* 0x000fe4000f8e9684 */
[C---:B------:R-:W-:Y:S01]  /*49e0*/  @!P0 IADD3 R151, R148.reuse, 0x8, RZ ;  /* 0x0000000894978810 */ /* 0x040fe20007ffe0ff */
[----:B------:R-:W-:Y:S01]  /*49f0*/  IMAD.WIDE.U32 R132, R153, -0x2daee0ad, RZ ;  /* 0xd2511f5399847825 */ /* 0x000fe200078e00ff */
[----:B------:R-:W-:Y:S01]  /*4a00*/  LOP3.LUT R160, R155, R135, RZ, 0x3c, !PT ;  /* 0x000000879ba07212 */ /* 0x000fe200078e3cff */
[-C--:B------:R-:W-:Y:S02]  /*4a10*/  HMMA.16816.F32 R12, R144, R142.reuse, R12 ;  /* 0x0000008e900c723c */ /* 0x080fe4000000180c */
[----:B------:R-:W-:Y:S01]  /*4a20*/  @!P0 IADD3 R150, R148, 0x20, RZ ;  /* 0x0000002094968810 */ /* 0x000fe20007ffe0ff */
[----:B------:R-:W-:Y:S01]  /*4a30*/  IMAD.WIDE.U32 R156, R149, -0x326172a9, RZ ;  /* 0xcd9e8d57959c7825 */ /* 0x000fe200078e00ff */
[----:B------:R-:W-:Y:S02]  /*4a40*/  LOP3.LUT R158, R0, R133, RZ, 0x3c, !PT ;  /* 0x00000085009e7212 */ /* 0x000fe400078e3cff */
[C---:B------:R-:W-:Y:S01]  /*4a50*/  @!P0 IADD3 R149, R148.reuse, 0x28, RZ ;  /* 0x0000002894958810 */ /* 0x040fe20007ffe0ff */
[----:B------:R-:W-:Y:S01]  /*4a60*/  FFMA.FTZ R7, R209, UR4, R7 ;  /* 0x00000004d1077c23 */ /* 0x000fe20008010007 */
[----:B------:R-:W-:Y:S01]  /*4a70*/  LOP3.LUT R159, R163, UR5, R132, 0x96, !PT ;  /* 0x00000005a39f7c12 */ /* 0x000fe2000f8e9684 */
[C---:B------:R-:W-:Y:S01]  /*4a80*/  HMMA.16816.F32 R16, R136.reuse, R142, R16 ;  /* 0x0000008e8810723c */ /* 0x040fe20000001810 */
[----:B------:R-:W-:Y:S02]  /*4a90*/  UIADD3 UR5, UR10, 0x32370b8f, URZ ;  /* 0x32370b8f0a057890 */ /* 0x000fe4000fffe03f */
[----:B------:R-:W-:Y:S01]  /*4aa0*/  @!P0 IMNMX R148, R148, UR18, PT ;  /* 0x0000001294948c17 */ /* 0x000fe2000b800200 */
[----:B------:R-:W-:Y:S01]  /*4ab0*/  FMUL.FTZ R141, R223, 1.4426950216293334961 ;  /* 0x3fb8aa3bdf8d7820 */ /* 0x000fe20000410000 */
[----:B------:R-:W-:Y:S01]  /*4ac0*/  LOP3.LUT R157, R157, UR6, R134, 0x96, !PT ;  /* 0x000000069d9d7c12 */ /* 0x000fe2000f8e9686 */
[----:B------:R-:W-:Y:S01]  /*4ad0*/  FFMA.FTZ R4, R208, UR4, R4 ;  /* 0x00000004d0047c23 */ /* 0x000fe20008010004 */
[-C--:B------:R-:W-:Y:S01]  /*4ae0*/  @!P0 ISETP.GE.AND P4, PT, R196, R148.reuse, PT ;  /* 0x00000094c400820c */ /* 0x080fe20003f86270 */
[----:B------:R-:W1:Y:S01]  /*4af0*/  LDSM.16.M88.4 R132, [R169+0xd400] ;  /* 0x00d40000a984783b */ /* 0x000e620000000200 */
[----:B------:R-:W-:Y:S02]  /*4b00*/  FSEL R141, R141, RZ, P6 ;  /* 0x000000ff8d8d7208 */ /* 0x000fe40003000000 */
[C---:B------:R-:W-:Y:S01]  /*4b10*/  FSETP.NEU.FTZ.AND P6, PT, R224.reuse, -INF , PT ;  /* 0xff800000e000780b */ /* 0x040fe20003fdd000 */
[----:B------:R-:W-:Y:S01]  /*4b20*/  FMUL.FTZ R142, R219, 1.4426950216293334961 ;  /* 0x3fb8aa3bdb8e7820 */ /* 0x000fe20000410000 */
[----:B------:R-:W-:Y:S01]  /*4b30*/  @!P0 IMNMX R149, R149, UR18, PT ;  /* 0x0000001295958c17 */ /* 0x000fe2000b800200 */
[----:B------:R-:W-:Y:S01]  /*4b40*/  FMUL.FTZ R140, R224, 1.4426950216293334961 ;  /* 0x3fb8aa3be08c7820 */ /* 0x000fe20000410000 */
[----:B------:R-:W-:Y:S01]  /*4b50*/  @!P0 FSEL R4, R4, -INF , !P4 ;  /* 0xff80000004048808 */ /* 0x000fe20006000000 */
[----:B------:R-:W-:Y:S01]  /*4b60*/  FFMA.FTZ R14, R210, UR4, R14 ;  /* 0x00000004d20e7c23 */ /* 0x000fe2000801000e */
[----:B------:R-:W-:Y:S01]  /*4b70*/  @!P0 IADD3 R0, R196, 0x1, RZ ;  /* 0x00000001c4008810 */ /* 0x000fe20007ffe0ff */
[----:B------:R-:W-:Y:S01]  /*4b80*/  FFMA.FTZ R15, R211, UR4, R15 ;  /* 0x00000004d30f7c23 */ /* 0x000fe2000801000f */
[----:B------:R-:W-:Y:S01]  /*4b90*/  @!P0 IMNMX R151, R151, UR18, PT ;  /* 0x0000001297978c17 */ /* 0x000fe2000b800200 */
[----:B------:R-:W-:Y:S01]  /*4ba0*/  FFMA.FTZ R4, R4, c[0x0][0x23c], -R141 ;  /* 0x00008f0004047a23 */ /* 0x000fe2000001088d */
[----:B------:R-:W-:Y:S01]  /*4bb0*/  @!P0 ISETP.GE.AND P2, PT, R0, R149, PT ;  /* 0x000000950000820c */ /* 0x000fe20003f46270 */
[C---:B------:R-:W-:Y:S01]  /*4bc0*/  FFMA.FTZ R9, R209.reuse, UR4, R9 ;  /* 0x00000004d1097c23 */ /* 0x040fe20008010009 */
[----:B------:R-:W-:Y:S01]  /*4bd0*/  @!P0 IMNMX R150, R150, UR18, PT ;  /* 0x0000001296968c17 */ /* 0x000fe2000b800200 */
[----:B------:R2:W3:Y:S01]  /*4be0*/  MUFU.EX2 R189, R4 ;  /* 0x0000000400bd7308 */ /* 0x0004e20000000800 */
[C---:B------:R-:W-:Y:S01]  /*4bf0*/  @!P0 ISETP.GE.AND P3, PT, R0.reuse, R148, PT ;  /* 0x000000940000820c */ /* 0x040fe20003f66270 */
[----:B------:R-:W-:Y:S01]  /*4c00*/  FFMA.FTZ R5, R209, UR4, R5 ;  /* 0x00000004d1057c23 */ /* 0x000fe20008010005 */
[CC--:B------:R-:W-:Y:S01]  /*4c10*/  @!P0 ISETP.GE.AND P1, PT, R0.reuse, R151.reuse, PT ;  /* 0x000000970000820c */ /* 0x0c0fe20003f26270 */
[----:B------:R-:W-:Y:S01]  /*4c20*/  FFMA.FTZ R17, R211, UR4, R17 ;  /* 0x00000004d3117c23 */ /* 0x000fe20008010011 */
[-C--:B------:R-:W-:Y:S01]  /*4c30*/  @!P0 ISETP.GE.AND P5, PT, R0, R150.reuse, PT ;  /* 0x000000960000820c */ /* 0x080fe20003fa6270 */
[----:B------:R-:W-:Y:S01]  /*4c40*/  FMUL.FTZ R0, R222, 1.4426950216293334961 ;  /* 0x3fb8aa3bde007820 */ /* 0x000fe20000410000 */
[----:B------:R-:W-:Y:S01]  /*4c50*/  @!P0 FSEL R5, R5, -INF , !P3 ;  /* 0xff80000005058808 */ /* 0x000fe20005800000 */
[----:B------:R-:W-:Y:S01]  /*4c60*/  FFMA.FTZ R6, R208, UR4, R6 ;  /* 0x00000004d0067c23 */ /* 0x000fe20008010006 */
[----:B------:R-:W-:Y:S01]  /*4c70*/  FSETP.NEU.FTZ.AND P3, PT, R222, -INF , PT ;  /* 0xff800000de00780b */ /* 0x000fe20003f7d000 */
[----:B------:R-:W-:Y:S01]  /*4c80*/  FFMA.FTZ R8, R208, UR4, R8 ;  /* 0x00000004d0087c23 */ /* 0x000fe20008010008 */
[----:B------:R-:W-:Y:S01]  /*4c90*/  FSETP.NEU.FTZ.AND P4, PT, R219, -INF , PT ;  /* 0xff800000db00780b */ /* 0x000fe20003f9d000 */
[----:B------:R-:W-:Y:S01]  /*4ca0*/  FFMA.FTZ R143, R5, c[0x0][0x23c], -R141 ;  /* 0x00008f00058f7a23 */ /* 0x000fe2000001088d */
[----:B------:R-:W-:Y:S01]  /*4cb0*/  FSEL R0, R0, RZ, P3 ;  /* 0x000000ff00007208 */ /* 0x000fe20001800000 */
[----:B------:R-:W-:Y:S01]  /*4cc0*/  FFMA.FTZ R10, R208, UR4, R10 ;  /* 0x00000004d00a7c23 */ /* 0x000fe2000801000a */
[C---:B------:R-:W-:Y:S01]  /*4cd0*/  @!P0 ISETP.GE.AND P3, PT, R196.reuse, R151, PT ;  /* 0x00000097c400820c */ /* 0x040fe20003f66270 */
[----:B------:R4:W-:Y:S01]  /*4ce0*/  MUFU.EX2 R186, R143 ;  /* 0x0000008f00ba7308 */ /* 0x0009e20000000800 */
[----:B------:R-:W-:Y:S01]  /*4cf0*/  @!P0 IADD3 R5, R196, 0x8, RZ ;  /* 0x00000008c4058810 */ /* 0x000fe20007ffe0ff */
[----:B------:R-:W-:Y:S01]  /*4d00*/  FFMA.FTZ R11, R209, UR4, R11 ;  /* 0x00000004d10b7c23 */ /* 0x000fe2000801000b */
[----:B------:R-:W-:Y:S01]  /*4d10*/  @!P0 FSEL R6, R6, -INF , !P3 ;  /* 0xff80000006068808 */ /* 0x000fe20005800000 */
[----:B------:R-:W-:Y:S01]  /*4d20*/  FFMA.FTZ R12, R210, UR4, R12 ;  /* 0x00000004d20c7c23 */ /* 0x000fe2000801000c */
[----:B------:R-:W-:Y:S01]  /*4d30*/  @!P0 ISETP.GE.AND P3, PT, R196, R150, PT ;  /* 0x00000096c400820c */ /* 0x000fe20003f66270 */
[----:B------:R-:W-:Y:S01]  /*4d40*/  FFMA.FTZ R13, R211, UR4, R13 ;  /* 0x00000004d30d7c23 */ /* 0x000fe2000801000d */
[----:B------:R-:W-:Y:S01]  /*4d50*/  FSEL R140, R140, RZ, P6 ;  /* 0x000000ff8c8c7208 */ /* 0x000fe20003000000 */
[-C--:B-1----:R-:W-:Y:S01]  /*4d60*/  HMMA.16816.F32 R20, R136, R132.reuse, R20 ;  /* 0x000000848814723c */ /* 0x082fe20000001814 */
[----:B------:R-:W-:Y:S01]  /*4d70*/  @!P0 FSEL R8, R8, -INF , !P3 ;  /* 0xff80000008088808 */ /* 0x000fe20005800000 */
[----:B------:R-:W-:Y:S01]  /*4d80*/  FFMA.FTZ R16, R210, UR4, R16 ;  /* 0x00000004d2107c23 */ /* 0x000fe20008010010 */
[----:B--2---:R-:W-:Y:S01]  /*4d90*/  FSEL R4, R142, RZ, P4 ;  /* 0x000000ff8e047208 */ /* 0x004fe20002000000 */
[----:B------:R-:W-:Y:S01]  /*4da0*/  FFMA.FTZ R6, R6, c[0x0][0x23c], -R140 ;  /* 0x00008f0006067a23 */ /* 0x000fe2000001088c */
[-C--:B------:R-:W-:Y:S01]  /*4db0*/  @!P0 ISETP.GE.AND P3, PT, R196, R149.reuse, PT ;  /* 0x00000095c400820c */ /* 0x080fe20003f66270 */
[----:B------:R-:W-:Y:S01]  /*4dc0*/  FFMA.FTZ R18, R210, UR4, R18 ;  /* 0x00000004d2127c23 */ /* 0x000fe20008010012 */
[----:B------:R-:W-:Y:S01]  /*4dd0*/  @!P0 IADD3 R142, R196, 0x9, RZ ;  /* 0x00000009c48e8810 */ /* 0x000fe20007ffe0ff */
[----:B------:R-:W-:Y:S01]  /*4de0*/  FFMA.FTZ R8, R8, c[0x0][0x23c], -R4 ;  /* 0x00008f0008087a23 */ /* 0x000fe20000010804 */
[----:B------:R-:W-:Y:S01]  /*4df0*/  @!P0 FSEL R7, R7, -INF , !P1 ;  /* 0xff80000007078808 */ /* 0x000fe20004800000 */
[C---:B------:R-:W-:Y:S01]  /*4e00*/  HMMA.16816.F32 R24, R144.reuse, R132, R24 ;  /* 0x000000849018723c */ /* 0x040fe20000001818 */
[----:B------:R-:W-:Y:S01]  /*4e10*/  @!P0 ISETP.GE.AND P6, PT, R5, R148, PT ;  /* 0x000000940500820c */ /* 0x000fe20003fc6270 */
[----:B------:R-:W-:Y:S01]  /*4e20*/  MUFU.EX2 R188, R6 ;  /* 0x0000000600bc7308 */ /* 0x000fe20000000800 */
[----:B------:R-:W-:Y:S01]  /*4e30*/  @!P0 FSEL R10, R10, -INF , !P3 ;  /* 0xff8000000a0a8808 */ /* 0x000fe20005800000 */
[----:B------:R-:W-:Y:S01]  /*4e40*/  FFMA.FTZ R7, R7, c[0x0][0x23c], -R140 ;  /* 0x00008f0007077a23 */ /* 0x000fe2000001088c */
[-C--:B------:R-:W-:Y:S01]  /*4e50*/  @!P0 ISETP.GE.AND P3, PT, R5, R150.reuse, PT ;  /* 0x000000960500820c */ /* 0x080fe20003f66270 */
[----:B------:R-:W-:Y:S01]  /*4e60*/  FFMA.FTZ R19, R211, UR4, R19 ;  /* 0x00000004d3137c23 */ /* 0x000fe20008010013 */
[----:B------:R-:W-:Y:S01]  /*4e70*/  @!P0 FSEL R11, R11, -INF , !P2 ;  /* 0xff8000000b0b8808 */ /* 0x000fe20005000000 */
[-C--:B------:R-:W-:Y:S01]  /*4e80*/  HMMA.16816.F32 R28, R144, R134.reuse, R28 ;  /* 0x00000086901c723c */ /* 0x080fe2000000181c */
[C---:B------:R-:W-:Y:S02]  /*4e90*/  @!P0 ISETP.GE.AND P2, PT, R142.reuse, R150, PT ;  /* 0x000000968e00820c */ /* 0x040fe40003f46270 */
[-C--:B------:R-:W-:Y:S01]  /*4ea0*/  @!P0 ISETP.GE.AND P4, PT, R142, R148.reuse, PT ;  /* 0x000000948e00820c */ /* 0x080fe20003f86270 */
[--C-:B------:R-:W-:Y:S01]  /*4eb0*/  FFMA.FTZ R10, R10, c[0x0][0x23c], -R0.reuse ;  /* 0x00008f000a0a7a23 */ /* 0x100fe20000010800 */
[----:B------:R-:W-:Y:S01]  /*4ec0*/  @!P0 FSEL R12, R12, -INF , !P3 ;  /* 0xff8000000c0c8808 */ /* 0x000fe20005800000 */
[----:B------:R-:W-:Y:S01]  /*4ed0*/  FFMA.FTZ R11, R11, c[0x0][0x23c], -R0 ;  /* 0x00008f000b0b7a23 */ /* 0x000fe20000010800 */
[----:B------:R-:W-:Y:S01]  /*4ee0*/  @!P0 FSEL R17, R17, -INF , !P4 ;  /* 0xff80000011118808 */ /* 0x000fe20006000000 */
[----:B------:R-:W-:Y:S01]  /*4ef0*/  HMMA.16816.F32 R32, R136, R134, R32 ;  /* 0x000000868820723c */ /* 0x000fe20000001820 */
[----:B------:R-:W-:Y:S01]  /*4f00*/  @!P0 ISETP.GE.AND P3, PT, R5, R149, PT ;  /* 0x000000950500820c */ /* 0x000fe20003f66270 */
[----:B------:R1:W2:Y:S01]  /*4f10*/  MUFU.EX2 R190, R7 ;  /* 0x0000000700be7308 */ /* 0x0002a20000000800 */
[----:B------:R-:W-:Y:S01]  /*4f20*/  @!P0 ISETP.GE.AND P4, PT, R142, R151, PT ;  /* 0x000000978e00820c */ /* 0x000fe20003f86270 */
[--C-:B------:R-:W-:Y:S01]  /*4f30*/  FFMA.FTZ R12, R12, c[0x0][0x23c], -R4.reuse ;  /* 0x00008f000c0c7a23 */ /* 0x100fe20000010804 */
[----:B------:R-:W-:Y:S01]  /*4f40*/  @!P0 FSEL R13, R13, -INF , !P2 ;  /* 0xff8000000d0d8808 */ /* 0x000fe20005000000 */
[----:B------:R-:W-:Y:S01]  /*4f50*/  IMAD.WIDE.U32 R132, R157, -0x2daee0ad, RZ ;  /* 0xd2511f539d847825 */ /* 0x000fe200078e00ff */
[----:B------:R-:W-:Y:S02]  /*4f60*/  @!P0 ISETP.GE.AND P2, PT, R142, R149, PT ;  /* 0x000000958e00820c */ /* 0x000fe40003f46270 */
[----:B------:R-:W-:Y:S03]  /*4f70*/  @!P0 FSEL R14, R14, -INF , !P3 ;  /* 0xff8000000e0e8808 */ /* 0x000fe60005800000 */
[----:B------:R-:W-:Y:S01]  /*4f80*/  @!P0 FSEL R15, R15, -INF , !P2 ;  /* 0xff8000000f0f8808 */ /* 0x000fe20005000000 */
[----:B------:R-:W-:Y:S01]  /*4f90*/  FFMA.FTZ R13, R13, c[0x0][0x23c], -R4 ;  /* 0x00008f000d0d7a23 */ /* 0x000fe20000010804 */
[----:B----4-:R-:W-:Y:S01]  /*4fa0*/  @!P0 IADD3 R143, R196, 0x10, RZ ;  /* 0x00000010c48f8810 */ /* 0x010fe20007ffe0ff */
[--C-:B------:R-:W-:Y:S01]  /*4fb0*/  FFMA.FTZ R14, R14, c[0x0][0x23c], -R0.reuse ;  /* 0x00008f000e0e7a23 */ /* 0x100fe20000010800 */
[----:B------:R-:W-:Y:S01]  /*4fc0*/  @!P0 FSEL R16, R16, -INF , !P6 ;  /* 0xff80000010108808 */ /* 0x000fe20007000000 */
[----:B------:R-:W-:Y:S01]  /*4fd0*/  FFMA.FTZ R15, R15, c[0x0][0x23c], -R0 ;  /* 0x00008f000f0f7a23 */ /* 0x000fe20000010800 */
[----:B------:R-:W-:Y:S01]  /*4fe0*/  @!P0 ISETP.GE.AND P1, PT, R143, R148, PT ;  /* 0x000000948f00820c */ /* 0x000fe20003f26270 */
[----:B------:R-:W-:Y:S01]  /*4ff0*/  MUFU.EX2 R185, R14 ;  /* 0x0000000e00b97308 */ /* 0x000fe20000000800 */
[-C--:B------:R-:W-:Y:S01]  /*5000*/  @!P0 ISETP.GE.AND P6, PT, R5, R151.reuse, PT ;  /* 0x000000970500820c */ /* 0x080fe20003fc6270 */
[----:B------:R-:W-:Y:S01]  /*5010*/  FFMA.FTZ R20, R212, UR4, R20 ;  /* 0x00000004d4147c23 */ /* 0x000fe20008010014 */
[----:B------:R-:W-:Y:S01]  /*5020*/  @!P0 FSEL R19, R19, -INF , !P4 ;  /* 0xff80000013138808 */ /* 0x000fe20006000000 */
[C---:B------:R-:W-:Y:S01]  /*5030*/  FFMA.FTZ R31, R215.reuse, UR4, R31 ;  /* 0x00000004d71f7c23 */ /* 0x040fe2000801001f */
[----:B------:R-:W-:Y:S01]  /*5040*/  @!P0 FSEL R18, R18, -INF , !P6 ;  /* 0xff80000012128808 */ /* 0x000fe20007000000 */
[----:B------:R-:W-:Y:S01]  /*5050*/  FFMA.FTZ R33, R215, UR4, R33 ;  /* 0x00000004d7217c23 */ /* 0x000fe20008010021 */
[----:B------:R-:W-:Y:S01]  /*5060*/  @!P0 FSEL R20, R20, -INF , !P1 ;  /* 0xff80000014148808 */ /* 0x000fe20004800000 */
[----:B-1----:R-:W-:Y:S01]  /*5070*/  IMAD.WIDE.U32 R6, R158, -0x326172a9, RZ ;  /* 0xcd9e8d579e067825 */ /* 0x002fe200078e00ff */
[C---:B------:R-:W-:Y:S01]  /*5080*/  @!P0 ISETP.GE.AND P6, PT, R143.reuse, R151, PT ;  /* 0x000000978f00820c */ /* 0x040fe20003fc6270 */
[----:B------:R1:W-:Y:S01]  /*5090*/  MUFU.EX2 R187, R15 ;  /* 0x0000000f00bb7308 */ /* 0x0003e20000000800 */
[C---:B------:R-:W-:Y:S01]  /*50a0*/  @!P0 ISETP.GE.AND P1, PT, R143.reuse, R149, PT ;  /* 0x000000958f00820c */ /* 0x040fe20003f26270 */
[--C-:B------:R-:W-:Y:S01]  /*50b0*/  FFMA.FTZ R18, R18, c[0x0][0x23c], -R140.reuse ;  /* 0x00008f0012127a23 */ /* 0x100fe2000001088c */
[----:B------:R-:W-:Y:S01]  /*50c0*/  @!P0 ISETP.GE.AND P4, PT, R143, R150, PT ;  /* 0x000000968f00820c */ /* 0x000fe20003f86270 */
[----:B------:R-:W-:Y:S01]  /*50d0*/  IMAD.WIDE.U32 R142, R159, -0x326172a9, RZ ;  /* 0xcd9e8d579f8e7825 */ /* 0x000fe200078e00ff */
[----:B------:R-:W-:Y:S02]  /*50e0*/  @!P0 FSEL R9, R9, -INF , !P5 ;  /* 0xff80000009098808 */ /* 0x000fe40006800000 */
[-C--:B------:R-:W-:Y:S01]  /*50f0*/  @!P0 ISETP.GE.AND P5, PT, R152, R148.reuse, PT ;  /* 0x000000949800820c */ /* 0x080fe20003fa6270 */
[----:B------:R-:W-:Y:S01]  /*5100*/  FFMA.FTZ R19, R19, c[0x0][0x23c], -R140 ;  /* 0x00008f0013137a23 */ /* 0x000fe2000001088c */
[----:B------:R-:W-:Y:S01]  /*5110*/  LOP3.LUT R5, R143, UR6, R6, 0x96, !PT ;  /* 0x000000068f057c12 */ /* 0x000fe2000f8e9606 */
[----:B------:R4:W-:Y:S01]  /*5120*/  MUFU.EX2 R193, R8 ;  /* 0x0000000800c17308 */ /* 0x0009e20000000800 */
[----:B------:R-:W-:Y:S01]  /*5130*/  @!P0 IADD3 R153, R196, 0x18, RZ ;  /* 0x00000018c4998810 */ /* 0x000fe20007ffe0ff */
[----:B------:R-:W-:Y:S01]  /*5140*/  FFMA.FTZ R9, R9, c[0x0][0x23c], -R4 ;  /* 0x00008f0009097a23 */ /* 0x000fe20000010804 */
[-C--:B------:R-:W-:Y:S01]  /*5150*/  @!P0 ISETP.GE.AND P2, PT, R154, R148.reuse, PT ;  /* 0x000000949a00820c */ /* 0x080fe20003f46270 */
[----:B------:R-:W-:Y:S01]  /*5160*/  FFMA.FTZ R20, R20, c[0x0][0x23c], -R141 ;  /* 0x00008f0014147a23 */ /* 0x000fe2000001088d */
[----:B------:R-:W-:Y:S01]  /*5170*/  @!P0 ISETP.GE.AND P3, PT, R153, R148, PT ;  /* 0x000000949900820c */ /* 0x000fe20003f66270 */
[----:B------:R-:W-:Y:S01]  /*5180*/  FFMA.FTZ R29, R215, UR4, R29 ;  /* 0x00000004d71d7c23 */ /* 0x000fe2000801001d */
[----:B------:R-:W-:Y:S01]  /*5190*/  @!P0 FSEL R33, R33, -INF , !P2 ;  /* 0xff80000021218808 */ /* 0x000fe20005000000 */
[----:B------:R-:W-:Y:S01]  /*51a0*/  FFMA.FTZ R35, R215, UR4, R35 ;  /* 0x00000004d7237c23 */ /* 0x000fe20008010023 */
[----:B------:R-:W-:Y:S01]  /*51b0*/  UIADD3 UR6, UR10, -0x126145ec, URZ ;  /* 0xed9eba140a067890 */ /* 0x000fe2000fffe03f */
[----:B------:R2:W-:Y:S01]  /*51c0*/  MUFU.EX2 R192, R9 ;  /* 0x0000000900c07308 */ /* 0x0005e20000000800 */
[C---:B------:R-:W-:Y:S02]  /*51d0*/  FFMA.FTZ R30, R214.reuse, UR4, R30 ;  /* 0x00000004d61e7c23 */ /* 0x040fe4000801001e */
[----:B------:R-:W-:Y:S02]  /*51e0*/  FFMA.FTZ R32, R214, UR4, R32 ;  /* 0x00000004d6207c23 */ /* 0x000fe40008010020 */
[----:B-1----:R-:W-:Y:S03]  /*51f0*/  IMAD.WIDE.U32 R14, R5, -0x2daee0ad, RZ ;  /* 0xd2511f53050e7825 */ /* 0x002fe600078e00ff */
[----:B------:R-:W-:Y:S01]  /*5200*/  @!P0 FSEL R32, R32, -INF , !P3 ;  /* 0xff80000020208808 */ /* 0x000fe20005800000 */
[--C-:B------:R-:W-:Y:S01]  /*5210*/  FFMA.FTZ R5, R16, c[0x0][0x23c], -R141.reuse ;  /* 0x00008f0010057a23 */ /* 0x100fe2000001088d */
[----:B------:R1:W-:Y:S01]  /*5220*/  MUFU.EX2 R194, R10 ;  /* 0x0000000a00c27308 */ /* 0x0003e20000000800 */
[----:B------:R-:W-:Y:S02]  /*5230*/  FFMA.FTZ R28, R214, UR4, R28 ;  /* 0x00000004d61c7c23 */ /* 0x000fe4000801001c */
[----:B------:R-:W-:Y:S01]  /*5240*/  FFMA.FTZ R32, R32, c[0x0][0x23c], -R141 ;  /* 0x00008f0020207a23 */ /* 0x000fe2000001088d */
[----:B----4-:R-:W-:Y:S01]  /*5250*/  LOP3.LUT R8, R155, R7, RZ, 0x3c, !PT ;  /* 0x000000079b087212 */ /* 0x010fe200078e3cff */
[----:B------:R-:W-:Y:S04]  /*5260*/  IMAD.WIDE.U32 R6, R160, -0x2daee0ad, RZ ;  /* 0xd2511f53a0067825 */ /* 0x000fe800078e00ff */
[----:B------:R-:W-:Y:S01]  /*5270*/  FFMA.FTZ R34, R214, UR4, R34 ;  /* 0x00000004d6227c23 */ /* 0x000fe20008010022 */
[----:B------:R-:W-:Y:S01]  /*5280*/  LOP3.LUT R7, R7, UR5, R164, 0x96, !PT ;  /* 0x0000000507077c12 */ /* 0x000fe2000f8e96a4 */
[----:B------:R4:W-:Y:S01]  /*5290*/  MUFU.EX2 R182, R5 ;  /* 0x0000000500b67308 */ /* 0x0009e20000000800 */
[----:B------:R-:W-:Y:S01]  /*52a0*/  LOP3.LUT R144, R133, UR6, R6, 0x96, !PT ;  /* 0x0000000685907c12 */ /* 0x000fe2000f8e9606 */
[----:B------:R-:W-:Y:S02]  /*52b0*/  FFMA.FTZ R21, R213, UR4, R21 ;  /* 0x00000004d5157c23 */ /* 0x000fe40008010015 */
[----:B--2---:R-:W-:Y:S03]  /*52c0*/  IMAD.WIDE.U32 R8, R8, -0x2daee0ad, RZ ;  /* 0xd2511f5308087825 */ /* 0x004fe600078e00ff */
[----:B------:R-:W-:Y:S01]  /*52d0*/  @!P0 FSEL R21, R21, -INF , !P5 ;  /* 0xff80000015158808 */ /* 0x000fe20006800000 */
[----:B------:R-:W-:Y:S01]  /*52e0*/  IMAD.WIDE.U32 R144, R144, -0x326172a9, RZ ;  /* 0xcd9e8d5790907825 */ /* 0x000fe200078e00ff */
[----:B------:R-:W-:Y:S01]  /*52f0*/  LOP3.LUT R16, R15, UR6, R8, 0x96, !PT ;  /* 0x000000060f107c12 */ /* 0x000fe2000f8e9608 */
[----:B------:R2:W-:Y:S01]  /*5300*/  MUFU.EX2 R191, R11 ;  /* 0x0000000b00bf7308 */ /* 0x0005e20000000800 */
[----:B------:R-:W-:Y:S01]  /*5310*/  @!P0 ISETP.GE.AND P5, PT, R152, R151, PT ;  /* 0x000000979800820c */ /* 0x000fe20003fa6270 */
[----:B------:R-:W-:Y:S01]  /*5320*/  UIADD3 UR6, UR10, -0x56f99767, URZ ;  /* 0xa90668990a067890 */ /* 0x000fe2000fffe03f */
[----:B-1----:R-:W-:Y:S01]  /*5330*/  LOP3.LUT R10, R9, UR5, R162, 0x96, !PT ;  /* 0x00000005090a7c12 */ /* 0x002fe2000f8e96a2 */
[----:B------:R-:W-:Y:S01]  /*5340*/  UIADD3 UR5, UR11, 0x78dde6e4, URZ ;  /* 0x78dde6e40b057890 */ /* 0x000fe2000fffe03f */
[----:B------:R-:W-:Y:S04]  /*5350*/  IMAD.WIDE.U32 R6, R7, -0x326172a9, RZ ;  /* 0xcd9e8d5707067825 */ /* 0x000fe800078e00ff */
[--C-:B------:R-:W-:Y:S01]  /*5360*/  FFMA.FTZ R21, R21, c[0x0][0x23c], -R141.reuse ;  /* 0x00008f0015157a23 */ /* 0x100fe2000001088d */
[----:B------:R-:W-:Y:S01]  /*5370*/  LOP3.LUT R8, R145, UR8, R6, 0x96, !PT ;  /* 0x0000000891087c12 */ /* 0x000fe2000f8e9606 */
[----:B------:R1:W-:Y:S01]  /*5380*/  MUFU.EX2 R184, R12 ;  /* 0x0000000c00b87308 */ /* 0x0003e20000000800 */
[----:B------:R-:W-:Y:S02]  /*5390*/  FFMA.FTZ R22, R212, UR4, R22 ;  /* 0x00000004d4167c23 */ /* 0x000fe40008010016 */
[--C-:B----4-:R-:W-:Y:S02]  /*53a0*/  FFMA.FTZ R5, R17, c[0x0][0x23c], -R141.reuse ;  /* 0x00008f0011057a23 */ /* 0x110fe4000001088d */
[----:B------:R-:W-:Y:S01]  /*53b0*/  IMAD.WIDE.U32 R16, R16, -0x326172a9, RZ ;  /* 0xcd9e8d5710107825 */ /* 0x000fe200078e00ff */
[----:B------:R-:W-:Y:S02]  /*53c0*/  @!P0 FSEL R22, R22, -INF , !P6 ;  /* 0xff80000016168808 */ /* 0x000fe40007000000 */
[-C--:B------:R-:W-:Y:S01]  /*53d0*/  @!P0 ISETP.GE.AND P6, PT, R152, R150.reuse, PT ;  /* 0x000000969800820c */ /* 0x080fe20003fc6270 */
[----:B------:R-:W-:Y:S01]  /*53e0*/  FFMA.FTZ R141, R33, c[0x0][0x23c], -R141 ;  /* 0x00008f00218d7a23 */ /* 0x000fe2000001088d */
[----:B------:R4:W-:Y:S01]  /*53f0*/  MUFU.EX2 R183, R13 ;  /* 0x0000000d00b77308 */ /* 0x0009e20000000800 */
[----:B------:R-:W-:Y:S04]  /*5400*/  IMAD.WIDE.U32 R8, R8, -0x2daee0ad, RZ ;  /* 0xd2511f5308087825 */ /* 0x000fe800078e00ff */
[----:B--2---:R-:W-:Y:S01]  /*5410*/  IMAD.WIDE.U32 R10, R10, -0x326172a9, RZ ;  /* 0xcd9e8d570a0a7825 */ /* 0x004fe200078e00ff */
[----:B------:R-:W-:Y:S03]  /*5420*/  SHF.R.U32.HI R147, RZ, 0x10, R8 ;  /* 0x00000010ff937819 */ /* 0x000fe60000011608 */
[----:B------:R-:W-:Y:S01]  /*5430*/  FFMA.FTZ R22, R22, c[0x0][0x23c], -R140 ;  /* 0x00008f0016167a23 */ /* 0x000fe2000001088c */
[----:B------:R-:W-:Y:S01]  /*5440*/  LOP3.LUT R11, R11, UR5, R142, 0x96, !PT ;  /* 0x000000050b0b7c12 */ /* 0x000fe2000f8e968e */
[----:B------:R2:W-:Y:S01]  /*5450*/  MUFU.EX2 R180, R5 ;  /* 0x0000000500b47308 */ /* 0x0005e20000000800 */
[----:B------:R-:W-:Y:S01]  /*5460*/  LOP3.LUT R6, R17, UR8, R10, 0x96, !PT ;  /* 0x0000000811067c12 */ /* 0x000fe2000f8e960a */
[----:B------:R-:W-:Y:S01]  /*5470*/  FFMA.FTZ R23, R213, UR4, R23 ;  /* 0x00000004d5177c23 */ /* 0x000fe20008010017 */
[----:B-1----:R-:W-:Y:S01]  /*5480*/  LOP3.LUT R12, R7, UR5, R156, 0x96, !PT ;  /* 0x00000005070c7c12 */ /* 0x002fe2000f8e969c */
[----:B------:R-:W-:Y:S01]  /*5490*/  IMAD.WIDE.U32 R10, R11, -0x2daee0ad, RZ ;  /* 0xd2511f530b0a7825 */ /* 0x000fe200078e00ff */
[----:B------:R-:W-:Y:S01]  /*54a0*/  UIADD3 UR5, UR10, 0x646e171e, URZ ;  /* 0x646e171e0a057890 */ /* 0x000fe2000fffe03f */
[----:B------:R-:W-:Y:S02]  /*54b0*/  LOP3.LUT R142, R8, 0xffff, RZ, 0xc0, !PT ;  /* 0x0000ffff088e7812 */ /* 0x000fe400078ec0ff */
[----:B------:R-:W-:Y:S01]  /*54c0*/  IMAD.WIDE.U32 R6, R6, -0x2daee0ad, RZ ;  /* 0xd2511f5306067825 */ /* 0x000fe200078e00ff */
[----:B------:R-:W-:Y:S01]  /*54d0*/  LOP3.LUT R14, R11, UR6, R14, 0x96, !PT ;  /* 0x000000060b0e7c12 */ /* 0x000fe2000f8e960e */
[----:B------:R-:W-:Y:S01]  /*54e0*/  MUFU.EX2 R181, R18 ;  /* 0x0000001200b57308 */ /* 0x000fe20000000800 */
[----:B------:R-:W-:Y:S01]  /*54f0*/  @!P0 FSEL R23, R23, -INF , !P5 ;  /* 0xff80000017178808 */ /* 0x000fe20006800000 */
[----:B------:R-:W-:Y:S01]  /*5500*/  FFMA.FTZ R26, R212, UR4, R26 ;  /* 0x00000004d41a7c23 */ /* 0x000fe2000801001a */
[-C--:B------:R-:W-:Y:S01]  /*5510*/  @!P0 ISETP.GE.AND P5, PT, R152, R149.reuse, PT ;  /* 0x000000959800820c */ /* 0x080fe20003fa6270 */
[----:B----4-:R-:W-:Y:S01]  /*5520*/  IMAD.WIDE.U32 R12, R12, -0x2daee0ad, RZ ;  /* 0xd2511f530c0c7825 */ /* 0x010fe200078e00ff */
[----:B------:R-:W-:Y:S02]  /*5530*/  LOP3.LUT R133, R6, 0xff, RZ, 0xc0, !PT ;  /* 0x000000ff06857812 */ /* 0x000fe400078ec0ff */
[----:B------:R-:W-:Y:S01]  /*5540*/  SHF.R.U32.HI R145, RZ, 0x18, R6 ;  /* 0x00000018ff917819 */ /* 0x000fe20000011606 */
[----:B------:R-:W-:Y:S01]  /*5550*/  FFMA.FTZ R27, R213, UR4, R27 ;  /* 0x00000004d51b7c23 */ /* 0x000fe2000801001b */
[----:B------:R-:W-:Y:S01]  /*5560*/  LOP3.LUT R132, R13, UR6, R132, 0x96, !PT ;  /* 0x000000060d847c12 */ /* 0x000fe2000f8e9684 */
[----:B------:R-:W-:Y:S01]  /*5570*/  UIADD3 UR6, UR11, -0x4ab325aa, URZ ;  /* 0xb54cda560b067890 */ /* 0x000fe2000fffe03f */
[----:B------:R-:W-:Y:S01]  /*5580*/  LOP3.LUT R12, R9, UR5, R12, 0x96, !PT ;  /* 0x00000005090c7c12 */ /* 0x000fe2000f8e960c */
[----:B------:R1:W-:Y:S01]  /*5590*/  MUFU.EX2 R167, R19 ;  /* 0x0000001300a77308 */ /* 0x0003e20000000800 */
[----:B------:R-:W-:Y:S01]  /*55a0*/  LOP3.LUT R13, R8, 0xff, RZ, 0xc0, !PT ;  /* 0x000000ff080d7812 */ /* 0x000fe200078ec0ff */
[----:B------:R-:W-:Y:S01]  /*55b0*/  FFMA.FTZ R24, R212, UR4, R24 ;  /* 0x00000004d4187c23 */ /* 0x000fe20008010018 */
[----:B--2---:R-:W-:Y:S01]  /*55c0*/  SHF.R.U32.HI R5, RZ, 0x18, R8 ;  /* 0x00000018ff057819 */ /* 0x004fe20000011608 */
[----:B------:R-:W-:Y:S01]  /*55d0*/  IMAD.WIDE.U32 R8, R132, -0x326172a9, RZ ;  /* 0xcd9e8d5784087825 */ /* 0x000fe200078e00ff */
[----:B------:R-:W-:Y:S02]  /*55e0*/  LOP3.LUT R143, R6, 0xffff, RZ, 0xc0, !PT ;  /* 0x0000ffff068f7812 */ /* 0x000fe400078ec0ff */
[----:B------:R-:W-:Y:S01]  /*55f0*/  SHF.R.U32.HI R146, RZ, 0x10, R6 ;  /* 0x00000010ff927819 */ /* 0x000fe20000011606 */
[----:B------:R-:W-:Y:S01]  /*5600*/  FFMA.FTZ R25, R213, UR4, R25 ;  /* 0x00000004d5197c23 */ /* 0x000fe20008010019 */
[----:B------:R-:W-:Y:S01]  /*5610*/  LOP3.LUT R11, R7, UR5, R10, 0x96, !PT ;  /* 0x00000005070b7c12 */ /* 0x000fe2000f8e960a */
[----:B------:R-:W-:Y:S01]  /*5620*/  IMAD.WIDE.U32 R6, R14, -0x326172a9, RZ ;  /* 0xcd9e8d570e067825 */ /* 0x000fe200078e00ff */
[----:B------:R-:W-:Y:S01]  /*5630*/  LOP3.LUT R10, R9, UR6, R144, 0x96, !PT ;  /* 0x00000006090a7c12 */ /* 0x000fe2000f8e9690 */
[----:B------:R2:W-:Y:S01]  /*5640*/  MUFU.EX2 R164, R20 ;  /* 0x0000001400a47308 */ /* 0x0005e20000000800 */
[----:B------:R-:W-:Y:S01]  /*5650*/  @!P0 FSEL R26, R26, -INF , !P1 ;  /* 0xff8000001a1a8808 */ /* 0x000fe20004800000 */
[----:B------:R-:W-:Y:S01]  /*5660*/  ULDC.U8 UR5, c[0x0][0x2d8] ;  /* 0x0000b60000057ab9 */ /* 0x000fe20000000000 */
[-C--:B------:R-:W-:Y:S01]  /*5670*/  @!P0 ISETP.GE.AND P1, PT, R153, R149.reuse, PT ;  /* 0x000000959900820c */ /* 0x080fe20003f26270 */
[----:B------:R-:W-:Y:S01]  /*5680*/  FFMA.FTZ R23, R23, c[0x0][0x23c], -R140 ;  /* 0x00008f0017177a23 */ /* 0x000fe2000001088c */
[----:B------:R-:W-:Y:S01]  /*5690*/  @!P0 FSEL R27, R27, -INF , !P5 ;  /* 0xff8000001b1b8808 */ /* 0x000fe20006800000 */
[--C-:B------:R-:W-:Y:S01]  /*56a0*/  FFMA.FTZ R26, R26, c[0x0][0x23c], -R0.reuse ;  /* 0x00008f001a1a7a23 */ /* 0x100fe20000010800 */
[----:B------:R-:W-:Y:S02]  /*56b0*/  @!P0 ISETP.GE.AND P5, PT, R154, R149, PT ;  /* 0x000000959a00820c */ /* 0x000fe40003fa6270 */
[----:B------:R-:W-:Y:S01]  /*56c0*/  @!P0 FSEL R30, R30, -INF , !P1 ;  /* 0xff8000001e1e8808 */ /* 0x000fe20004800000 */
[----:B------:R-:W-:Y:S01]  /*56d0*/  MUFU.EX2 R160, R21 ;  /* 0x0000001500a07308 */ /* 0x000fe20000000800 */
[----:B------:R-:W-:Y:S01]  /*56e0*/  @!P0 FSEL R31, R31, -INF , !P5 ;  /* 0xff8000001f1f8808 */ /* 0x000fe20006800000 */
[--C-:B------:R-:W-:Y:S01]  /*56f0*/  FFMA.FTZ R27, R27, c[0x0][0x23c], -R0.reuse ;  /* 0x00008f001b1b7a23 */ /* 0x100fe20000010800 */
[----:B------:R-:W-:Y:S01]  /*5700*/  ISETP.LE.U32.AND P5, PT, R5, UR5, PT ;  /* 0x0000000505007c0c */ /* 0x000fe2000bfa3070 */
[----:B------:R-:W-:Y:S01]  /*5710*/  FFMA.FTZ R30, R30, c[0x0][0x23c], -R0 ;  /* 0x00008f001e1e7a23 */ /* 0x000fe20000010800 */
[----:B------:R-:W-:Y:S01]  /*5720*/  LOP3.LUT R5, R7, UR6, R16, 0x96, !PT ;  /* 0x0000000607057c12 */ /* 0x000fe2000f8e9610 */
[----:B------:R-:W-:Y:S01]  /*5730*/  FFMA.FTZ R0, R31, c[0x0][0x23c], -R0 ;  /* 0x00008f001f007a23 */ /* 0x000fe20000010800 */
[----:B------:R-:W-:Y:S02]  /*5740*/  ISETP.LE.U32.AND P1, PT, R13, UR5, PT ;  /* 0x000000050d007c0c */ /* 0x000fe4000bf23070 */
[----:B------:R-:W-:Y:S01]  /*5750*/  LOP3.LUT R13, R6, 0xffff, RZ, 0xc0, !PT ;  /* 0x0000ffff060d7812 */ /* 0x000fe200078ec0ff */
[----:B------:R-:W-:Y:S01]  /*5760*/  MUFU.EX2 R162, R22 ;  /* 0x0000001600a27308 */ /* 0x000fe20000000800 */
[----:B------:R-:W-:Y:S02]  /*5770*/  LOP3.LUT R7, R10, 0xff, RZ, 0xc0, !PT ;  /* 0x000000ff0a077812 */ /* 0x000fe400078ec0ff */
[----:B------:R-:W-:Y:S02]  /*5780*/  LOP3.LUT R17, R8, 0xffff, RZ, 0xc0, !PT ;  /* 0x0000ffff08117812 */ /* 0x000fe400078ec0ff */
[--C-:B------:R-:W-:Y:S02]  /*5790*/  SHF.R.U32.HI R9, RZ, 0x10, R6.reuse ;  /* 0x00000010ff097819 */ /* 0x100fe40000011606 */
[----:B------:R-:W-:Y:S02]  /*57a0*/  LOP3.LUT R14, R6, 0xff, RZ, 0xc0, !PT ;  /* 0x000000ff060e7812 */ /* 0x000fe400078ec0ff */
[----:B------:R-:W-:Y:S01]  /*57b0*/  SHF.R.U32.HI R15, RZ, 0x18, R6 ;  /* 0x00000018ff0f7819 */ /* 0x000fe20000011606 */
[----:B------:R-:W-:Y:S01]  /*57c0*/  MUFU.EX2 R152, R141 ;  /* 0x0000008d00987308 */ /* 0x000fe20000000800 */
[----:B------:R-:W-:Y:S02]  /*57d0*/  ISETP.LE.U32.AND P3, PT, R7, UR5, PT ;  /* 0x0000000507007c0c */ /* 0x000fe4000bf63070 */
[--C-:B------:R-:W-:Y:S02]  /*57e0*/  SHF.R.U32.HI R6, RZ, 0x18, R10.reuse ;  /* 0x00000018ff067819 */ /* 0x100fe4000001160a */
[----:B------:R-:W-:Y:S02]  /*57f0*/  SHF.R.U32.HI R7, RZ, 0x10, R10 ;  /* 0x00000010ff077819 */ /* 0x000fe4000001160a */
[----:B------:R-:W-:Y:S02]  /*5800*/  LOP3.LUT R10, R10, 0xffff, RZ, 0xc0, !PT ;  /* 0x0000ffff0a0a7812 */ /* 0x000fe400078ec0ff */
[----:B------:R-:W-:Y:S01]  /*5810*/  @!P0 FSEL R24, R24, -INF , !P4 ;  /* 0xff80000018188808 */ /* 0x000fe20006000000 */
[----:B------:R-:W-:Y:S01]  /*5820*/  MUFU.EX2 R155, R0 ;  /* 0x00000000009b7308 */ /* 0x000fe20000000800 */
[-C--:B------:R-:W-:Y:S02]  /*5830*/  @!P0 ISETP.GE.AND P4, PT, R153, R150.reuse, PT ;  /* 0x000000969900820c */ /* 0x080fe40003f86270 */
[----:B------:R-:W-:Y:S01]  /*5840*/  ISETP.LE.U32.AND P2, PT, R6, UR5, PT ;  /* 0x0000000506007c0c */ /* 0x000fe2000bf43070 */
[----:B------:R-:W-:Y:S01]  /*5850*/  FFMA.FTZ R24, R24, c[0x0][0x23c], -R4 ;  /* 0x00008f0018187a23 */ /* 0x000fe20000010804 */
[----:B------:R-:W-:Y:S01]  /*5860*/  @!P0 FSEL R25, R25, -INF , !P6 ;  /* 0xff80000019198808 */ /* 0x000fe20007000000 */
[----:B---3--:R-:W-:Y:S01]  /*5870*/  @!P3 FADD.FTZ R189, -R189, -RZ ;  /* 0x800000ffbdbdb221 */ /* 0x008fe20000010100 */
[C---:B------:R-:W-:Y:S02]  /*5880*/  @!P0 ISETP.GE.AND P6, PT, R154.reuse, R150, PT ;  /* 0x000000969a00820c */ /* 0x040fe40003fc6270 */
[----:B------:R-:W-:Y:S01]  /*5890*/  SHF.R.U32.HI R6, RZ, 0x8, R10 ;  /* 0x00000008ff067819 */ /* 0x000fe2000001160a */
[--C-:B------:R-:W-:Y:S01]  /*58a0*/  FFMA.FTZ R25, R25, c[0x0][0x23c], -R4.reuse ;  /* 0x00008f0019197a23 */ /* 0x100fe20000010804 */
[----:B------:R-:W-:Y:S01]  /*58b0*/  @!P0 FSEL R29, R29, -INF , !P6 ;  /* 0xff8000001d1d8808 */ /* 0x000fe20007000000 */
[----:B------:R-:W-:Y:S01]  /*58c0*/  MUFU.EX2 R163, R24 ;  /* 0x0000001800a37308 */ /* 0x000fe20000000800 */
[-C--:B------:R-:W-:Y:S02]  /*58d0*/  @!P0 ISETP.GE.AND P6, PT, R154, R151.reuse, PT ;  /* 0x000000979a00820c */ /* 0x080fe40003fc6270 */
[----:B------:R-:W-:Y:S01]  /*58e0*/  @!P0 FSEL R28, R28, -INF , !P4 ;  /* 0xff8000001c1c8808 */ /* 0x000fe20006000000 */
[----:B------:R-:W-:Y:S01]  /*58f0*/  @!P2 FADD.FTZ R190, -R190, -RZ ;  /* 0x800000ffbebea221 */ /* 0x000fe20000010100 */
[----:B------:R-:W-:Y:S02]  /*5900*/  @!P0 ISETP.GE.AND P4, PT, R153, R151, PT ;  /* 0x000000979900820c */ /* 0x000fe40003f86270 */
[----:B------:R-:W-:Y:S01]  /*5910*/  LOP3.LUT R6, R6, 0xffff, RZ, 0xc0, !PT ;  /* 0x0000ffff06067812 */ /* 0x000fe200078ec0ff */
[--C-:B------:R-:W-:Y:S01]  /*5920*/  FFMA.FTZ R28, R28, c[0x0][0x23c], -R4.reuse ;  /* 0x00008f001c1c7a23 */ /* 0x100fe20000010804 */
[----:B------:R-:W-:Y:S01]  /*5930*/  LOP3.LUT R7, R7, 0xff, RZ, 0xc0, !PT ;  /* 0x000000ff07077812 */ /* 0x000fe200078ec0ff */
[----:B------:R-:W-:Y:S01]  /*5940*/  FFMA.FTZ R4, R29, c[0x0][0x23c], -R4 ;  /* 0x00008f001d047a23 */ /* 0x000fe20000010804 */
[----:B------:R-:W-:Y:S01]  /*5950*/  @!P0 FSEL R35, R35, -INF , !P6 ;  /* 0xff80000023238808 */ /* 0x000fe20007000000 */
[----:B------:R-:W3:Y:S01]  /*5960*/  MUFU.EX2 R154, R32 ;  /* 0x00000020009a7308 */ /* 0x000ee20000000800 */
[----:B------:R-:W-:Y:S02]  /*5970*/  @!P0 FSEL R34, R34, -INF , !P4 ;  /* 0xff80000022228808 */ /* 0x000fe40006000000 */
[----:B------:R-:W-:Y:S02]  /*5980*/  ISETP.LE.U32.AND P0, PT, R6, UR5, PT ;  /* 0x0000000506007c0c */ /* 0x000fe4000bf03070 */
[----:B------:R-:W-:Y:S01]  /*5990*/  ISETP.LE.U32.AND P4, PT, R7, UR5, PT ;  /* 0x0000000507007c0c */ /* 0x000fe2000bf83070 */
[--C-:B------:R-:W-:Y:S01]  /*59a0*/  FFMA.FTZ R34, R34, c[0x0][0x23c], -R140.reuse ;  /* 0x00008f0022227a23 */ /* 0x100fe2000001088c */
[----:B------:R-:W-:Y:S01]  /*59b0*/  LOP3.LUT R7, R5, 0xff, RZ, 0xc0, !PT ;  /* 0x000000ff05077812 */ /* 0x000fe200078ec0ff */
[----:B------:R-:W-:Y:S01]  /*59c0*/  FFMA.FTZ R140, R35, c[0x0][0x23c], -R140 ;  /* 0x00008f00238c7a23 */ /* 0x000fe2000001088c */
[----:B------:R-:W-:Y:S01]  /*59d0*/  LOP3.LUT R6, R5, 0xffff, RZ, 0xc0, !PT ;  /* 0x0000ffff05067812 */ /* 0x000fe200078ec0ff */
[----:B------:R4:W-:Y:S01]  /*59e0*/  MUFU.EX2 R157, R4 ;  /* 0x00000004009d7308 */ /* 0x0009e20000000800 */
[----:B-1----:R-:W-:Y:S02]  /*59f0*/  LOP3.LUT R19, R8, 0xff, RZ, 0xc0, !PT ;  /* 0x000000ff08137812 */ /* 0x002fe400078ec0ff */
[--C-:B------:R-:W-:Y:S02]  /*5a00*/  SHF.R.U32.HI R18, RZ, 0x10, R8.reuse ;  /* 0x00000010ff127819 */ /* 0x100fe40000011608 */
[----:B--2---:R-:W-:Y:S01]  /*5a10*/  SHF.R.U32.HI R20, RZ, 0x18, R8 ;  /* 0x00000018ff147819 */ /* 0x004fe20000011608 */
[----:B------:R-:W-:Y:S01]  /*5a20*/  @!P0 FADD.FTZ R186, -R186, -RZ ;  /* 0x800000ffbaba8221 */ /* 0x000fe20000010100 */
[----:B------:R-:W-:Y:S01]  /*5a30*/  ISETP.LE.U32.AND P6, PT, R7, UR5, PT ;  /* 0x0000000507007c0c */ /* 0x000fe2000bfc3070 */
[----:B------:R-:W-:Y:S01]  /*5a40*/  @!P4 FADD.FTZ R188, -R188, -RZ ;  /* 0x800000ffbcbcc221 */ /* 0x000fe20000010100 */
[--C-:B------:R-:W-:Y:S01]  /*5a50*/  SHF.R.U32.HI R7, RZ, 0x18, R5.reuse ;  /* 0x00000018ff077819 */ /* 0x100fe20000011605 */
[----:B------:R-:W-:Y:S01]  /*5a60*/  MUFU.EX2 R161, R23 ;  /* 0x0000001700a17308 */ /* 0x000fe20000000800 */
[----:B------:R-:W-:Y:S02]  /*5a70*/  SHF.R.U32.HI R8, RZ, 0x10, R5 ;  /* 0x00000010ff087819 */ /* 0x000fe40000011605 */
[----:B------:R-:W-:Y:S01]  /*5a80*/  SHF.R.U32.HI R5, RZ, 0x8, R6 ;  /* 0x00000008ff057819 */ /* 0x000fe20000011606 */
[----:B---3--:R-:W-:Y:S01]  /*5a90*/  @!P1 FADD.FTZ R154, -R154, -RZ ;  /* 0x800000ff9a9a9221 */ /* 0x008fe20000010100 */
[----:B------:R-:W-:Y:S02]  /*5aa0*/  LOP3.LUT R6, R8, 0xff, RZ, 0xc0, !PT ;  /* 0x000000ff08067812 */ /* 0x000fe400078ec0ff */
[----:B------:R-:W-:Y:S02]  /*5ab0*/  LOP3.LUT R5, R5, 0xffff, RZ, 0xc0, !PT ;  /* 0x0000ffff05057812 */ /* 0x000fe400078ec0ff */
[----:B------:R-:W-:Y:S01]  /*5ac0*/  ISETP.LE.U32.AND P4, PT, R6, UR5, PT ;  /* 0x0000000506007c0c */ /* 0x000fe2000bf83070 */
[----:B------:R-:W-:Y:S01]  /*5ad0*/  @!P6 FADD.FTZ R193, -R193, -RZ ;  /* 0x800000ffc1c1e221 */ /* 0x000fe20000010100 */
[----:B------:R-:W-:Y:S01]  /*5ae0*/  ISETP.LE.U32.AND P0, PT, R5, UR5, PT ;  /* 0x0000000505007c0c */ /* 0x000fe2000bf03070 */
[----:B------:R-:W-:Y:S01]  /*5af0*/  MUFU.EX2 R166, R26 ;  /* 0x0000001a00a67308 */ /* 0x000fe20000000800 */
[----:B------:R-:W-:Y:S02]  /*5b00*/  LOP3.LUT R5, R9, 0xff, RZ, 0xc0, !PT ;  /* 0x000000ff09057812 */ /* 0x000fe400078ec0ff */
[----:B------:R-:W-:Y:S02]  /*5b10*/  SHF.R.U32.HI R6, RZ, 0x8, R13 ;  /* 0x00000008ff067819 */ /* 0x000fe4000001160d */
[----:B------:R-:W-:Y:S02]  /*5b20*/  ISETP.LE.U32.AND P2, PT, R14, UR5, PT ;  /* 0x000000050e007c0c */ /* 0x000fe4000bf43070 */
[----:B------:R-:W-:Y:S02]  /*5b30*/  ISETP.LE.U32.AND P6, PT, R5, UR5, PT ;  /* 0x0000000505007c0c */ /* 0x000fe4000bfc3070 */
[----:B------:R-:W-:Y:S01]  /*5b40*/  LOP3.LUT R5, R6, 0xffff, RZ, 0xc0, !PT ;  /* 0x0000ffff06057812 */ /* 0x000fe200078ec0ff */
[----:B------:R-:W-:Y:S01]  /*5b50*/  @!P4 FADD.FTZ R194, -R194, -RZ ;  /* 0x800000ffc2c2c221 */ /* 0x000fe20000010100 */
[----:B------:R-:W-:Y:S01]  /*5b60*/  ISETP.LE.U32.AND P3, PT, R7, UR5, PT ;  /* 0x0000000507007c0c */ /* 0x000fe2000bf63070 */
[----:B------:R-:W-:Y:S01]  /*5b70*/  @!P0 FADD.FTZ R192, -R192, -RZ ;  /* 0x800000ffc0c08221 */ /* 0x000fe20000010100 */
[----:B------:R-:W-:Y:S01]  /*5b80*/  ISETP.LE.U32.AND P0, PT, R5, UR5, PT ;  /* 0x0000000505007c0c */ /* 0x000fe2000bf03070 */
[----:B------:R-:W-:Y:S01]  /*5b90*/  MUFU.EX2 R159, R25 ;  /* 0x00000019009f7308 */ /* 0x000fe20000000800 */
[----:B------:R-:W-:Y:S02]  /*5ba0*/  LOP3.LUT R6, R12, 0xff, RZ, 0xc0, !PT ;  /* 0x000000ff0c067812 */ /* 0x000fe400078ec0ff */
        /* <DEDUP_REMOVED lines=16> */
[----:B----4-:R-:W-:Y:S02]  /*5cb0*/  SHF.R.U32.HI R4, RZ, 0x8, R5 ;  /* 0x00000008ff047819 */ /* 0x010fe40000011605 */
[----:B------:R-:W-:Y:S01]  /*5cc0*/  ISETP.LE.U32.AND P2, PT, R20, UR5, PT ;  /* 0x0000000514007c0c */ /* 0x000fe2000bf43070 */
[----:B------:R-:W1:Y:S01]  /*5cd0*/  MUFU.EX2 R149, R140 ;  /* 0x0000008c00957308 */ /* 0x000e620000000800 */
        /* <DEDUP_REMOVED lines=11> */
[----:B------:R-:W-:Y:S02]  /*5d90*/  ISETP.LE.U32.AND P3, PT, R6, UR5, PT ;  /* 0x0000000506007c0c */ /* 0x000fe4000bf63070 */
[----:B------:R-:W-:Y:S02]  /*5da0*/  LOP3.LUT R6, R11, 0xff, RZ, 0xc0, !PT ;  /* 0x000000ff0b067812 */ /* 0x000fe400078ec0ff */
[----:B------:R-:W-:Y:S02]  /*5db0*/  ISETP.LE.U32.AND P6, PT, R12, UR5, PT ;  /* 0x000000050c007c0c */ /* 0x000fe4000bfc3070 */
[----:B------:R-:W-:Y:S01]  /*5dc0*/  SHF.R.U32.HI R5, RZ, 0x10, R11 ;  /* 0x00000010ff057819 */ /* 0x000fe2000001160b */
[----:B------:R-:W-:Y:S01]  /*5dd0*/  MUFU.EX2 R158, R28 ;  /* 0x0000001c009e7308 */ /* 0x000fe20000000800 */
[----:B------:R-:W-:Y:S01]  /*5de0*/  SHF.R.U32.HI R4, RZ, 0x8, R4 ;  /* 0x00000008ff047819 */ /* 0x000fe20000011604 */
[----:B------:R-:W-:Y:S01]  /*5df0*/  @!P0 FADD.FTZ R160, -R160, -RZ ;  /* 0x800000ffa0a08221 */ /* 0x000fe20000010100 */
[----:B------:R-:W-:Y:S01]  /*5e00*/  ISETP.LE.U32.AND P2, PT, R6, UR5, PT ;  /* 0x0000000506007c0c */ /* 0x000fe2000bf43070 */
[----:B-1----:R-:W-:Y:S01]  /*5e10*/  @!P5 FADD.FTZ R149, -R149, -RZ ;  /* 0x800000ff9595d221 */ /* 0x002fe20000010100 */
[----:B------:R-:W-:Y:S01]  /*5e20*/  LOP3.LUT R5, R5, 0xff, RZ, 0xc0, !PT ;  /* 0x000000ff05057812 */ /* 0x000fe200078ec0ff */
[----:B------:R-:W-:Y:S01]  /*5e30*/  @!P3 FADD.FTZ R161, -R161, -RZ ;  /* 0x800000ffa1a1b221 */ /* 0x000fe20000010100 */
[----:B------:R-:W-:Y:S02]  /*5e40*/  LOP3.LUT R4, R4, 0xffff, RZ, 0xc0, !PT ;  /* 0x0000ffff04047812 */ /* 0x000fe400078ec0ff */
[----:B------:R-:W-:Y:S01]  /*5e50*/  ISETP.LE.U32.AND P4, PT, R5, UR5, PT ;  /* 0x0000000505007c0c */ /* 0x000fe2000bf83070 */
[----:B------:R-:W-:Y:S01]  /*5e60*/  @!P6 FADD.FTZ R162, -R162, -RZ ;  /* 0x800000ffa2a2e221 */ /* 0x000fe20000010100 */
[----:B------:R-:W-:Y:S01]  /*5e70*/  SHF.R.U32.HI R5, RZ, 0x8, R142 ;  /* 0x00000008ff057819 */ /* 0x000fe2000001168e */
[----:B------:R-:W1:Y:S01]  /*5e80*/  MUFU.EX2 R156, R30 ;  /* 0x0000001e009c7308 */ /* 0x000e620000000800 */
[----:B------:R-:W-:Y:S02]  /*5e90*/  ISETP.LE.U32.AND P0, PT, R4, UR5, PT ;  /* 0x0000000504007c0c */ /* 0x000fe4000bf03070 */
[----:B------:R-:W-:Y:S01]  /*5ea0*/  LOP3.LUT R4, R147, 0xff, RZ, 0xc0, !PT ;  /* 0x000000ff93047812 */ /* 0x000fe200078ec0ff */
[----:B------:R-:W-:Y:S01]  /*5eb0*/  @!P2 FADD.FTZ R163, -R163, -RZ ;  /* 0x800000ffa3a3a221 */ /* 0x000fe20000010100 */
[----:B------:R-:W-:Y:S02]  /*5ec0*/  F2FP.RELU.PACK_AB R7, R190, R188 ;  /* 0x000000bcbe07723e */ /* 0x000fe400000008ff */
[----:B------:R-:W-:Y:S02]  /*5ed0*/  ISETP.LE.U32.AND P6, PT, R4, UR5, PT ;  /* 0x0000000504007c0c */ /* 0x000fe4000bfc3070 */
[----:B------:R-:W-:Y:S01]  /*5ee0*/  LOP3.LUT R4, R5, 0xffff, RZ, 0xc0, !PT ;  /* 0x0000ffff05047812 */ /* 0x000fe200078ec0ff */
[----:B------:R2:W-:Y:S01]  /*5ef0*/  STS [R200+0x19400], R7 ;  /* 0x01940007c8007388 */ /* 0x0005e20000000800 */
[----:B------:R-:W-:Y:S01]  /*5f00*/  SHF.R.U32.HI R5, RZ, 0x8, R143 ;  /* 0x00000008ff057819 */ /* 0x000fe2000001168f */
[----:B------:R-:W-:Y:S01]  /*5f10*/  @!P4 FADD.FTZ R166, -R166, -RZ ;  /* 0x800000ffa6a6c221 */ /* 0x000fe20000010100 */
[----:B------:R-:W-:Y:S01]  /*5f20*/  ISETP.LE.U32.AND P2, PT, R4, UR5, PT ;  /* 0x0000000504007c0c */ /* 0x000fe2000bf43070 */
[----:B------:R-:W-:Y:S01]  /*5f30*/  @!P0 FADD.FTZ R159, -R159, -RZ ;  /* 0x800000ff9f9f8221 */ /* 0x000fe20000010100 */
[----:B------:R-:W-:Y:S02]  /*5f40*/  F2FP.RELU.PACK_AB R4, R186, R189 ;  /* 0x000000bdba04723e */ /* 0x000fe400000008ff */
[----:B------:R-:W-:Y:S02]  /*5f50*/  LOP3.LUT R5, R5, 0xffff, RZ, 0xc0, !PT ;  /* 0x0000ffff05057812 */ /* 0x000fe400078ec0ff */
[----:B------:R-:W-:Y:S01]  /*5f60*/  LOP3.LUT R6, R146, 0xff, RZ, 0xc0, !PT ;  /* 0x000000ff92067812 */ /* 0x000fe200078ec0ff */
[----:B------:R3:W-:Y:S01]  /*5f70*/  STS [R200+0x19000], R4 ;  /* 0x01900004c8007388 */ /* 0x0007e20000000800 */
[----:B------:R-:W-:Y:S01]  /*5f80*/  F2FP.RELU.PACK_AB R0, R191, R194 ;  /* 0x000000c2bf00723e */ /* 0x000fe200000008ff */
[----:B------:R-:W-:Y:S01]  /*5f90*/  @!P6 FADD.FTZ R153, -R153, -RZ ;  /* 0x800000ff9999e221 */ /* 0x000fe20000010100 */
[----:B------:R-:W-:Y:S02]  /*5fa0*/  ISETP.LE.U32.AND P1, PT, R6, UR5, PT ;  /* 0x0000000506007c0c */ /* 0x000fe4000bf23070 */
[----:B------:R-:W-:Y:S01]  /*5fb0*/  F2FP.RELU.PACK_AB R6, R192, R193 ;  /* 0x000000c1c006723e */ /* 0x000fe200000008ff */
[----:B------:R-:W-:Y:S01]  /*5fc0*/  @!P2 FADD.FTZ R152, -R152, -RZ ;  /* 0x800000ff9898a221 */ /* 0x000fe20000010100 */
[----:B------:R-:W-:Y:S02]  /*5fd0*/  ISETP.LE.U32.AND P2, PT, R5, UR5, PT ;  /* 0x0000000505007c0c */ /* 0x000fe4000bf43070 */
[----:B------:R-:W-:Y:S02]  /*5fe0*/  F2FP.RELU.PACK_AB R5, R180, R182 ;  /* 0x000000b6b405723e */ /* 0x000fe400000008ff */
[----:B------:R-:W-:Y:S02]  /*5ff0*/  SHF.R.U32.HI R11, RZ, 0x18, R11 ;  /* 0x00000018ff0b7819 */ /* 0x000fe4000001160b */
[----:B------:R-:W-:Y:S01]  /*6000*/  ISETP.LE.U32.AND P3, PT, R133, UR5, PT ;  /* 0x0000000585007c0c */ /* 0x000fe2000bf63070 */
[----:B------:R4:W-:Y:S01]  /*6010*/  STS [R199+0x19000], R5 ;  /* 0x01900005c7007388 */ /* 0x0009e20000000800 */
[----:B--2---:R-:W-:Y:S01]  /*6020*/  F2FP.RELU.PACK_AB R7, R183, R184 ;  /* 0x000000b8b707723e */ /* 0x004fe200000008ff */
[----:B-1----:R-:W-:Y:S01]  /*6030*/  @!P1 FADD.FTZ R156, -R156, -RZ ;  /* 0x800000ff9c9c9221 */ /* 0x002fe20000010100 */
[----:B------:R-:W-:Y:S02]  /*6040*/  ISETP.LE.U32.AND P4, PT, R11, UR5, PT ;  /* 0x000000050b007c0c */ /* 0x000fe4000bf83070 */
[----:B------:R-:W-:Y:S01]  /*6050*/  ISETP.LE.U32.AND P0, PT, R145, UR5, PT ;  /* 0x0000000591007c0c */ /* 0x000fe2000bf03070 */
[----:B------:R-:W-:Y:S01]  /*6060*/  @!P2 FADD.FTZ R157, -R157, -RZ ;  /* 0x800000ff9d9da221 */ /* 0x000fe20000010100 */
[----:B------:R-:W-:Y:S02]  /*6070*/  FSETP.GE.FTZ.AND P1, PT, R182, RZ, PT ;  /* 0x000000ffb600720b */ /* 0x000fe40003f36000 */
[----:B------:R-:W-:Y:S02]  /*6080*/  FSETP.GE.FTZ.AND P2, PT, R186, RZ, PT ;  /* 0x000000ffba00720b */ /* 0x000fe40003f56000 */
[----:B---3--:R-:W-:Y:S01]  /*6090*/  F2FP.RELU.PACK_AB R4, R167, R181 ;  /* 0x000000b5a704723e */ /* 0x008fe200000008ff */
[----:B------:R-:W-:Y:S01]  /*60a0*/  @!P3 FADD.FTZ R158, -R158, -RZ ;  /* 0x800000ff9e9eb221 */ /* 0x000fe20000010100 */
[----:B------:R-:W-:Y:S03]  /*60b0*/  FSETP.GE.FTZ.AND P3, PT, R189, RZ, PT ;  /* 0x000000ffbd00720b */ /* 0x000fe60003f76000 */
[----:B------:R1:W-:Y:S01]  /*60c0*/  STS [R199+0x19400], R4 ;  /* 0x01940004c7007388 */ /* 0x0003e20000000800 */
[----:B------:R-:W-:Y:S01]  /*60d0*/  @!P4 FADD.FTZ R165, -R165, -RZ ;  /* 0x800000ffa5a5c221 */ /* 0x000fe20000010100 */
[----:B------:R-:W-:Y:S01]  /*60e0*/  FSETP.GE.FTZ.AND P4, PT, R161, RZ, PT ;  /* 0x000000ffa100720b */ /* 0x000fe20003f96000 */
[----:B------:R-:W-:Y:S01]  /*60f0*/  @!P0 FADD.FTZ R155, -R155, -RZ ;  /* 0x800000ff9b9b8221 */ /* 0x000fe20000010100 */
[----:B------:R2:W-:Y:S04]  /*6100*/  STS [R200+0x1a000], R6 ;  /* 0x01a00006c8007388 */ /* 0x0005e80000000800 */
[----:B------:R3:W-:Y:S01]  /*6110*/  STS [R200+0x1a400], R0 ;  /* 0x01a40000c8007388 */ /* 0x0007e20000000800 */
[----:B----4-:R-:W-:Y:S03]  /*6120*/  F2FP.RELU.PACK_AB R5, R160, R164 ;  /* 0x000000a4a005723e */ /* 0x010fe600000008ff */
        /* <DEDUP_REMOVED lines=24> */
[-C--:B-1----:R-:W-:Y:S07]  /*62b0*/  HMMA.16816.F32 R4, R32, R16.reuse, RZ ;  /* 0x000000102004723c */ /* 0x082fee00000018ff */
[----:B------:R-:W1:Y:S01]  /*62c0*/  LDSM.16.M88.4 R144, [R172+0x6800] ;  /* 0x00680000ac90783b */ /* 0x000e620000000200 */
[C---:B--2---:R-:W-:Y:S08]  /*62d0*/  HMMA.16816.F32 R8, R28.reuse, R16, RZ ;  /* 0x000000101c08723c */ /* 0x044ff000000018ff */
[-C--:B------:R-:W-:Y:S08]  /*62e0*/  HMMA.16816.F32 R12, R28, R18.reuse, RZ ;  /* 0x000000121c0c723c */ /* 0x080ff000000018ff */
[C---:B------:R-:W-:Y:S08]  /*62f0*/  HMMA.16816.F32 R16, R32.reuse, R18, RZ ;  /* 0x000000122010723c */ /* 0x040ff000000018ff */
[-C--:B---3--:R-:W-:Y:S08]  /*6300*/  HMMA.16816.F32 R20, R32, R132.reuse, RZ ;  /* 0x000000842014723c */ /* 0x088ff000000018ff */
[C---:B------:R-:W-:Y:S08]  /*6310*/  HMMA.16816.F32 R24, R28.reuse, R132, RZ ;  /* 0x000000841c18723c */ /* 0x040ff000000018ff */
[-C--:B------:R-:W-:Y:S08]  /*6320*/  HMMA.16816.F32 R28, R28, R134.reuse, RZ ;  /* 0x000000861c1c723c */ /* 0x080ff000000018ff */
[----:B------:R-:W-:Y:S01]  /*6330*/  HMMA.16816.F32 R32, R32, R134, RZ ;  /* 0x000000862020723c */ /* 0x000fe200000018ff */
[----:B------:R-:W2:Y:S07]  /*6340*/  LDSM.16.M88.4 R132, [R169+0xf400] ;  /* 0x00f40000a984783b */ /* 0x000eae0000000200 */
        /* <DEDUP_REMOVED lines=10> */
[----:B------:R-:W2:Y:S08]  /*63f0*/  LDSM.16.M88.4 R132, [R171+0x7800] ;  /* 0x00780000ab84783b */ /* 0x000eb00000000200 */
[----:B------:R-:W3:Y:S01]  /*6400*/  LDSM.16.M88.4 R136, [R168+0x11400] ;  /* 0x01140000a888783b */ /* 0x000ee20000000200 */
[-C--:B-1----:R-:W-:Y:S08]  /*6410*/  HMMA.16816.F32 R4, R140, R144.reuse, R4 ;  /* 0x000000908c04723c */ /* 0x082ff00000001804 */
[C---:B--2---:R-:W-:Y:S08]  /*6420*/  HMMA.16816.F32 R8, R132.reuse, R144, R8 ;  /* 0x000000908408723c */ /* 0x044ff00000001808 */
[-C--:B------:R-:W-:Y:S08]  /*6430*/  HMMA.16816.F32 R12, R132, R146.reuse, R12 ;  /* 0x00000092840c723c */ /* 0x080ff0000000180c */
[C---:B------:R-:W-:Y:S01]  /*6440*/  HMMA.16816.F32 R16, R140.reuse, R146, R16 ;  /* 0x000000928c10723c */ /* 0x040fe20000001810 */
[----:B------:R-:W-:Y:S07]  /*6450*/  LDSM.16.M88.4 R144, [R169+0x11000] ;  /* 0x01100000a990783b */ /* 0x000fee0000000200 */
[-C--:B---3--:R-:W-:Y:S08]  /*6460*/  HMMA.16816.F32 R20, R140, R136.reuse, R20 ;  /* 0x000000888c14723c */ /* 0x088ff00000001814 */
        /* <DEDUP_REMOVED lines=24> */
[C---:B------:R-:W-:Y:S07]  /*65f0*/  HMMA.16816.F32 R24, R132.reuse, R140, R24 ;  /* 0x0000008c8418723c */ /* 0x040fee0000001818 */
[----:B------:R-:W-:Y:S01]  /*6600*/  IMAD.U32 R140, RZ, RZ, UR17 ;  /* 0x00000011ff8c7e24 */ /* 0x000fe2000f8e00ff */
[-C--:B------:R-:W-:Y:S01]  /*6610*/  HMMA.16816.F32 R28, R132, R142.reuse, R28 ;  /* 0x0000008e841c723c */ /* 0x080fe2000000181c */
[----:B------:R-:W-:Y:S01]  /*6620*/  IMAD.U32 R141, RZ, RZ, UR16 ;  /* 0x00000010ff8d7e24 */ /* 0x000fe2000f8e00ff */
[----:B------:R-:W1:Y:S02]  /*6630*/  LDSM.16.M88.4 R132, [R172+0x8000] ;  /* 0x00800000ac84783b */ /* 0x000e640000000200 */
[C---:B------:R-:W-:Y:S04]  /*6640*/  LEA R150, P0, R218.reuse, R140, 0x2 ;  /* 0x0000008cda967211 */ /* 0x040fe800078010ff */
[----:B------:R-:W-:Y:S01]  /*6650*/  HMMA.16816.F32 R32, R136, R142, R32 ;  /* 0x0000008e8820723c */ /* 0x000fe20000001820 */
[----:B------:R-:W-:Y:S01]  /*6660*/  LEA.HI.X.SX32 R151, R218, R141, 0x2, P0 ;  /* 0x0000008dda977211 */ /* 0x000fe200000f16ff */
[----:B------:R-:W2:Y:S01]  /*6670*/  LDSM.16.M88.4 R136, [R172+0x8800] ;  /* 0x00880000ac88783b */ /* 0x000ea20000000200 */
[----:B------:R-:W-:Y:S07]  /*6680*/  FSETP.GE.FTZ.AND P0, PT, R180, RZ, PT ;  /* 0x000000ffb400720b */ /* 0x000fee0003f16000 */
[----:B------:R-:W3:Y:S08]  /*6690*/  LDSM.16.M88.4 R140, [R169+0x13400] ;  /* 0x01340000a98c783b */ /* 0x000ef00000000200 */
[----:B------:R-:W4:Y:S04]  /*66a0*/  LDG.E R148, [R150.64] ;  /* 0x0000000e96947981 */ /* 0x000f28000c1e1900 */
[----:B------:R-:W4:Y:S01]  /*66b0*/  LDG.E R0, [R150.64+0xa0] ;  /* 0x0000a00e96007981 */ /* 0x000f22000c1e1900 */
[-C--:B-1----:R-:W-:Y:S08]  /*66c0*/  HMMA.16816.F32 R4, R132, R144.reuse, R4 ;  /* 0x000000908404723c */ /* 0x082ff00000001804 */
[C---:B--2---:R-:W-:Y:S01]  /*66d0*/  HMMA.16816.F32 R8, R136.reuse, R144, R8 ;  /* 0x000000908808723c */ /* 0x044fe20000001808 */
[----:B------:R-:W2:Y:S07]  /*66e0*/  LDG.E R144, [R150.64+0x20] ;  /* 0x0000200e96907981 */ /* 0x000eae000c1e1900 */
[-C--:B------:R-:W-:Y:S08]  /*66f0*/  HMMA.16816.F32 R12, R136, R146.reuse, R12 ;  /* 0x00000092880c723c */ /* 0x080ff0000000180c */
[C---:B------:R-:W-:Y:S08]  /*6700*/  HMMA.16816.F32 R16, R132.reuse, R146, R16 ;  /* 0x000000928410723c */ /* 0x040ff00000001810 */
[-C--:B---3--:R-:W-:Y:S08]  /*6710*/  HMMA.16816.F32 R20, R132, R140.reuse, R20 ;  /* 0x0000008c8414723c */ /* 0x088ff00000001814 */
[C---:B------:R-:W-:Y:S01]  /*6720*/  HMMA.16816.F32 R24, R136.reuse, R140, R24 ;  /* 0x0000008c8818723c */ /* 0x040fe20000001818 */
[----:B------:R-:W3:Y:S07]  /*6730*/  LDG.E R140, [R150.64+0x80] ;  /* 0x0000800e968c7981 */ /* 0x000eee000c1e1900 */
[-C--:B------:R-:W-:Y:S08]  /*6740*/  HMMA.16816.F32 R28, R136, R142.reuse, R28 ;  /* 0x0000008e881c723c */ /* 0x080ff0000000181c */
[----:B------:R-:W-:Y:S07]  /*6750*/  HMMA.16816.F32 R32, R132, R142, R32 ;  /* 0x0000008e8420723c */ /* 0x000fee0000001820 */
[C---:B----4-:R-:W-:Y:S02]  /*6760*/  FADD.FTZ R133, -R148.reuse, R4 ;  /* 0x0000000494857221 */ /* 0x050fe40000010100 */
[C---:B------:R-:W-:Y:S03]  /*6770*/  FADD.FTZ R4, -R148.reuse, R17 ;  /* 0x0000001194047221 */ /* 0x040fe60000010100 */
[C---:B------:R-:W-:Y:S01]  /*6780*/  FADD.FTZ R132, -R148.reuse, R5 ;  /* 0x0000000594847221 */ /* 0x040fe20000010100 */
[-C--:B------:R-:W-:Y:S01]  /*6790*/  FSEL R17, R133, R148.reuse, P3 ;  /* 0x0000009485117208 */ /* 0x080fe20001800000 */
[----:B------:R-:W-:Y:S01]  /*67a0*/  FADD.FTZ R5, -R148, R16 ;  /* 0x0000001094057221 */ /* 0x000fe20000010100 */
[-C--:B------:R-:W-:Y:S01]  /*67b0*/  FSEL R4, R4, R148.reuse, P0 ;  /* 0x0000009404047208 */ /* 0x080fe20000000000 */
[----:B------:R-:W-:Y:S01]  /*67c0*/  FADD.FTZ R20, -R148, R20 ;  /* 0x0000001494147221 */ /* 0x000fe20000010100 */
[----:B------:R-:W-:Y:S01]  /*67d0*/  FSETP.GE.FTZ.AND P0, PT, R164, RZ, PT ;  /* 0x000000ffa400720b */ /* 0x000fe20003f16000 */
[----:B------:R-:W-:Y:S01]  /*67e0*/  FADD.FTZ R21, -R148, R21 ;  /* 0x0000001594157221 */ /* 0x000fe20000010100 */
        /* <DEDUP_REMOVED lines=9> */
[----:B------:R-:W-:Y:S01]  /*6880*/  FADD.FTZ R10, -R0, R10 ;  /* 0x0000000a000a7221 */ /* 0x000fe20000010100 */
[----:B------:R-:W-:Y:S01]  /*6890*/  FSETP.GE.FTZ.AND P2, PT, R154, RZ, PT ;  /* 0x000000ff9a00720b */ /* 0x000fe20003f56000 */
[----:B------:R-:W-:Y:S01]  /*68a0*/  FMUL.FTZ R189, R189, R17 ;  /* 0x00000011bdbd7220 */ /* 0x000fe20000410000 */
[----:B------:R-:W-:Y:S01]  /*68b0*/  FSETP.GE.FTZ.AND P3, PT, R160, RZ, PT ;  /* 0x000000ffa000720b */ /* 0x000fe20003f76000 */
[----:B------:R-:W-:Y:S01]  /*68c0*/  FMUL.FTZ R16, R186, R16 ;  /* 0x00000010ba107220 */ /* 0x000fe20000410000 */
[-C--:B------:R-:W-:Y:S01]  /*68d0*/  FSEL R5, R5, R148.reuse, P2 ;  /* 0x0000009405057208 */ /* 0x080fe20001000000 */
[C---:B--2---:R-:W-:Y:S01]  /*68e0*/  FADD.FTZ R4, -R144.reuse, R6 ;  /* 0x0000000690047221 */ /* 0x044fe20000010100 */
[----:B------:R-:W-:Y:S01]  /*68f0*/  FSEL R21, R21, R148, P3 ;  /* 0x0000009415157208 */ /* 0x000fe20001800000 */
[----:B------:R-:W-:Y:S01]  /*6900*/  FADD.FTZ R6, -R144, R7 ;  /* 0x0000000790067221 */ /* 0x000fe20000010100 */
[----:B------:R-:W-:Y:S01]  /*6910*/  FSETP.GE.FTZ.AND P2, PT, R181, RZ, PT ;  /* 0x000000ffb500720b */ /* 0x000fe20003f56000 */
[----:B------:R-:W-:Y:S01]  /*6920*/  FMUL.FTZ R154, R154, R5 ;  /* 0x000000059a9a7220 */ /* 0x000fe20000410000 */
[----:B------:R-:W-:Y:S01]  /*6930*/  FSEL R4, R4, R144, P0 ;  /* 0x0000009004047208 */ /* 0x000fe20000000000 */
[----:B------:R-:W-:Y:S01]  /*6940*/  FADD.FTZ R5, -R144, R19 ;  /* 0x0000001390057221 */ /* 0x000fe20000010100 */
[----:B------:R-:W-:Y:S01]  /*6950*/  FSETP.GE.FTZ.AND P0, PT, R190, RZ, PT ;  /* 0x000000ffbe00720b */ /* 0x000fe20003f16000 */
[----:B------:R-:W-:Y:S01]  /*6960*/  @P1 FADD.FTZ R148, -R148, R33 ;  /* 0x0000002194941221 */ /* 0x000fe20000010100 */
[----:B------:R-:W-:Y:S01]  /*6970*/  FSETP.GE.FTZ.AND P1, PT, R167, RZ, PT ;  /* 0x000000ffa700720b */ /* 0x000fe20003f36000 */
[----:B------:R-:W-:Y:S01]  /*6980*/  FMUL.FTZ R188, R188, R4 ;  /* 0x00000004bcbc7220 */ /* 0x000fe20000410000 */
[-C--:B------:R-:W-:Y:S01]  /*6990*/  FSEL R6, R6, R144.reuse, P0 ;  /* 0x0000009006067208 */ /* 0x080fe20000000000 */
[----:B------:R-:W-:Y:S01]  /*69a0*/  FADD.FTZ R4, -R144, R22 ;  /* 0x0000001690047221 */ /* 0x000fe20000010100 */
[----:B------:R-:W-:Y:S01]  /*69b0*/  FSETP.GE.FTZ.AND P0, PT, R162, RZ, PT ;  /* 0x000000ffa200720b */ /* 0x000fe20003f16000 */
[----:B------:R-:W-:Y:S01]  /*69c0*/  FADD.FTZ R18, -R144, R18 ;  /* 0x0000001290127221 */ /* 0x000fe20000010100 */
[----:B------:R-:W-:Y:S01]  /*69d0*/  FSEL R5, R5, R144, P1 ;  /* 0x0000009005057208 */ /* 0x000fe20000800000 */
        /* <DEDUP_REMOVED lines=10> */
[----:B------:R-:W-:Y:S01]  /*6a80*/  FADD.FTZ R6, -R144, R34 ;  /* 0x0000002290067221 */ /* 0x000fe20000010100 */
[----:B------:R-:W-:Y:S01]  /*6a90*/  FSETP.GE.FTZ.AND P3, PT, R153, RZ, PT ;  /* 0x000000ff9900720b */ /* 0x000fe20003f76000 */
[----:B------:R-:W-:Y:S01]  /*6aa0*/  FMUL.FTZ R164, R164, R20 ;  /* 0x00000014a4a47220 */ /* 0x000fe20000410000 */
[-C--:B------:R-:W-:Y:S01]  /*6ab0*/  FSEL R7, R7, R144.reuse, P4 ;  /* 0x0000009007077208 */ /* 0x080fe20002000000 */
[----:B------:R-:W-:Y:S01]  /*6ac0*/  FMUL.FTZ R160, R160, R21 ;  /* 0x00000015a0a07220 */ /* 0x000fe20000410000 */
[----:B------:R-:W-:Y:S01]  /*6ad0*/  FSEL R6, R6, R144, P3 ;  /* 0x0000009006067208 */ /* 0x000fe20001800000 */
[C---:B---3--:R-:W-:Y:S01]  /*6ae0*/  FADD.FTZ R4, -R140.reuse, R9 ;  /* 0x000000098c047221 */ /* 0x048fe20000010100 */
[----:B------:R-:W-:Y:S01]  /*6af0*/  FSETP.GE.FTZ.AND P3, PT, R183, RZ, PT ;  /* 0x000000ffb700720b */ /* 0x000fe20003f76000 */
[----:B------:R-:W-:Y:S01]  /*6b00*/  FADD.FTZ R5, -R140, R8 ;  /* 0x000000088c057221 */ /* 0x000fe20000010100 */
[----:B------:R-:W-:Y:S01]  /*6b10*/  FSETP.GE.FTZ.AND P4, PT, R166, RZ, PT ;  /* 0x000000ffa600720b */ /* 0x000fe20003f96000 */
[----:B------:R-:W-:Y:S01]  /*6b20*/  FADD.FTZ R12, -R140, R12 ;  /* 0x0000000c8c0c7221 */ /* 0x000fe20000010100 */
[-C--:B------:R-:W-:Y:S01]  /*6b30*/  FSEL R4, R4, R140.reuse, P0 ;  /* 0x0000008c04047208 */ /* 0x080fe20000000000 */
[C---:B------:R-:W-:Y:S01]  /*6b40*/  FADD.FTZ R25, -R140.reuse, R25 ;  /* 0x000000198c197221 */ /* 0x040fe20000010100 */
[----:B------:R-:W-:Y:S01]  /*6b50*/  FSETP.GE.FTZ.AND P0, PT, R157, RZ, PT ;  /* 0x000000ff9d00720b */ /* 0x000fe20003f16000 */
[C---:B------:R-:W-:Y:S01]  /*6b60*/  FADD.FTZ R13, -R140.reuse, R13 ;  /* 0x0000000d8c0d7221 */ /* 0x040fe20000010100 */
        /* <DEDUP_REMOVED lines=9> */
[C---:B------:R-:W-:Y:S01]  /*6c00*/  FADD.FTZ R4, -R0.reuse, R14 ;  /* 0x0000000e00047221 */ /* 0x040fe20000010100 */
[----:B------:R-:W-:Y:S01]  /*6c10*/  FSETP.GE.FTZ.AND P2, PT, R163, RZ, PT ;  /* 0x000000ffa300720b */ /* 0x000fe20003f56000 */
[----:B------:R-:W-:Y:S01]  /*6c20*/  FMUL.FTZ R161, R161, R7 ;  /* 0x00000007a1a17220 */ /* 0x000fe20000410000 */
[----:B------:R-:W-:Y:S01]  /*6c30*/  FSEL R25, R25, R140, P1 ;  /* 0x0000008c19197208 */ /* 0x000fe20000800000 */
[----:B------:R-:W-:Y:S01]  /*6c40*/  FADD.FTZ R7, -R0, R15 ;  /* 0x0000000f00077221 */ /* 0x000fe20000010100 */
[----:B------:R-:W-:Y:S01]  /*6c50*/  FSETP.GE.FTZ.AND P1, PT, R158, RZ, PT ;  /* 0x000000ff9e00720b */ /* 0x000fe20003f36000 */
[----:B------:R-:W-:Y:S01]  /*6c60*/  FMUL.FTZ R153, R153, R6 ;  /* 0x0000000699997220 */ /* 0x000fe20000410000 */
[-C--:B------:R-:W-:Y:S01]  /*6c70*/  FSEL R24, R24, R140.reuse, P2 ;  /* 0x0000008c18187208 */ /* 0x080fe20001000000 */
[----:B------:R-:W-:Y:S01]  /*6c80*/  FMUL.FTZ R34, R193, R5 ;  /* 0x00000005c1227220 */ /* 0x000fe20000410000 */
[----:B------:R-:W-:Y:S01]  /*6c90*/  FSEL R28, R28, R140, P1 ;  /* 0x0000008c1c1c7208 */ /* 0x000fe20000800000 */
[----:B------:R-:W-:Y:S01]  /*6ca0*/  @P0 FADD.FTZ R140, -R140, R29 ;  /* 0x0000001d8c8c0221 */ /* 0x000fe20000010100 */
[----:B------:R-:W-:Y:S01]  /*6cb0*/  FSETP.GE.FTZ.AND P0, PT, R185, RZ, PT ;  /* 0x000000ffb900720b */ /* 0x000fe20003f16000 */
[C---:B------:R-:W-:Y:S01]  /*6cc0*/  FADD.FTZ R6, -R0.reuse, R26 ;  /* 0x0000001a00067221 */ /* 0x040fe20000010100 */
[----:B------:R-:W-:Y:S01]  /*6cd0*/  FSETP.GE.FTZ.AND P1, PT, R191, RZ, PT ;  /* 0x000000ffbf00720b */ /* 0x000fe20003f36000 */
[----:B------:R-:W-:Y:S01]  /*6ce0*/  FADD.FTZ R5, -R0, R27 ;  /* 0x0000001b00057221 */ /* 0x000fe20000010100 */
[----:B------:R-:W-:Y:S01]  /*6cf0*/  FSEL R4, R4, R0, P0 ;  /* 0x0000000004047208 */ /* 0x000fe20000000000 */
[----:B------:R-:W-:Y:S01]  /*6d00*/  FMUL.FTZ R148, R152, R148 ;  /* 0x0000009498947220 */ /* 0x000fe20000410000 */
[----:B------:R-:W-:Y:S01]  /*6d10*/  FSETP.GE.FTZ.AND P0, PT, R187, RZ, PT ;  /* 0x000000ffbb00720b */ /* 0x000fe20003f16000 */
[----:B------:R-:W-:Y:S01]  /*6d20*/  FMUL.FTZ R144, R149, R144 ;  /* 0x0000009095907220 */ /* 0x000fe20000410000 */
[----:B------:R-:W-:Y:S01]  /*6d30*/  FSEL R11, R11, R0, P1 ;  /* 0x000000000b0b7208 */ /* 0x000fe20000800000 */
[----:B------:R-:W-:Y:S01]  /*6d40*/  FMUL.FTZ R22, R185, R4 ;  /* 0x00000004b9167220 */ /* 0x000fe20000410000 */
[----:B------:R-:W-:Y:S01]  /*6d50*/  FSETP.GE.FTZ.AND P1, PT, R155, RZ, PT ;  /* 0x000000ff9b00720b */ /* 0x000fe20003f36000 */
[----:B------:R-:W-:Y:S01]  /*6d60*/  FADD.FTZ R4, -R0, R30 ;  /* 0x0000001e00047221 */ /* 0x000fe20000010100 */
[----:B------:R-:W-:Y:S01]  /*6d70*/  FSEL R7, R7, R0, P0 ;  /* 0x0000000007077208 */ /* 0x000fe20000000000 */
[----:B------:R-:W-:Y:S01]  /*6d80*/  FMUL.FTZ R32, R184, R12 ;  /* 0x0000000cb8207220 */ /* 0x000fe20000410000 */
[----:B------:R-:W-:Y:S01]  /*6d90*/  PLOP3.LUT P0, PT, PT, PT, UP3, 0x80, 0x0 ;  /* 0x000000000000781c */ /* 0x000fe20003f0f038 */
[----:B------:R-:W-:Y:S01]  /*6da0*/  FMUL.FTZ R23, R183, R13 ;  /* 0x0000000db7177220 */ /* 0x000fe20000410000 */
        /* <DEDUP_REMOVED lines=30> */
[C---:B------:R-:W-:Y:S02]  /*6f90*/  LEA R205, P4, R0.reuse, R205, 0x1 ;  /* 0x000000cd00cd7211 */ /* 0x040fe400078808ff */
        /* <DEDUP_REMOVED lines=39> */
.L_x_593:
        /* <DEDUP_REMOVED lines=137> */
.L_x_594:
[----:B------:R-:W-:Y:S01]  /*7aa0*/  LDSM.16.M88.4 R24, [R173] ;  /* 0x00000000ad18783b */ /* 0x000fe20000000200 */
[C---:B------:R-:W-:Y:S01]  /*7ab0*/  LEA R202, P1, R247.reuse, R184, 0x2 ;  /* 0x000000b8f7ca7211 */ /* 0x040fe200078210ff */
[----:B------:R-:W-:Y:S01]  /*7ac0*/  IMAD.MOV.U32 R161, RZ, RZ, 0x4 ;  /* 0x00000004ffa17424 */ /* 0x000fe200078e00ff */
[----:B------:R-:W-:Y:S01]  /*7ad0*/  ULOP3.LUT UR5, UR7, 0x1, URZ, 0xc0, !UPT ;  /* 0x0000000107057892 */ /* 0x000fe2000f8ec03f */
[----:B-1----:R-:W1:Y:S01]  /*7ae0*/  LDSM.16.MT88.4 R8, [R0+0x9000] ;  /* 0x009000000008783b */ /* 0x002e620000004200 */
[----:B------:R-:W-:Y:S01]  /*7af0*/  LEA.HI.X.SX32 R201, R247, R185, 0x2, P1 ;  /* 0x000000b9f7c97211 */ /* 0x000fe200008f16ff */
[----:B------:R-:W-:Y:S02]  /*7b00*/  UISETP.GT.AND UP2, UPT, UR7, UR19, UPT ;  /* 0x000000130700728c */ /* 0x000fe4000bf44270 */
[----:B------:R-:W2:Y:S01]  /*7b10*/  LDSM.16.MT88.4 R16, [R0+0xb000] ;  /* 0x00b000000010783b */ /* 0x000ea20000004200 */
[----:B------:R-:W-:Y:S02]  /*7b20*/  UISETP.NE.U32.AND UP0, UPT, UR5, 0x1, UPT ;  /* 0x000000010500788c */ /* 0x000fe4000bf05070 */
[----:B------:R-:W-:Y:S01]  /*7b30*/  @UP3 UIADD3 UR6, UP1, UR12, -0x100, URZ ;  /* 0xffffff000c063890 */ /* 0x000fe2000ff3e03f */
[----:B------:R-:W3:Y:S01]  /*7b40*/  LDSM.16.MT88.4 R28, [R0+0xd000] ;  /* 0x00d00000001c783b */ /* 0x000ee20000004200 */
[----:B------:R-:W-:Y:S02]  /*7b50*/  UIADD3 UR7, UR7, -0x1, URZ ;  /* 0xffffffff07077890 */ /* 0x000fe4000fffe03f */
[----:B------:R-:W-:Y:S01]  /*7b60*/  @UP3 UIADD3.X UR5, UR13, -0x1, URZ, UP1, !UPT ;  /* 0xffffffff0d053890 */ /* 0x000fe20008ffe43f */
[----:B------:R-:W-:Y:S04]  /*7b70*/  LDSM.16.M88.4 R32, [R174] ;  /* 0x00000000ae20783b */ /* 0x000fe80000000200 */
[----:B------:R-:W4:Y:S04]  /*7b80*/  LDSM.16.MT88.4 R132, [R0+0x9400] ;  /* 0x009400000084783b */ /* 0x000f280000004200 */
[----:B------:R-:W3:Y:S04]  /*7b90*/  LDSM.16.MT88.4 R136, [R0+0xb400] ;  /* 0x00b400000088783b */ /* 0x000ee80000004200 */
[----:B------:R-:W3:Y:S04]  /*7ba0*/  LDSM.16.MT88.4 R140, [R0+0xd400] ;  /* 0x00d40000008c783b */ /* 0x000ee80000004200 */
[----:B------:R-:W-:Y:S04]  /*7bb0*/  LDSM.16.M88.4 R144, [R176] ;  /* 0x00000000b090783b */ /* 0x000fe80000000200 */
[----:B------:R-:W3:Y:S04]  /*7bc0*/  LDSM.16.MT88.4 R148, [R0+0x9800] ;  /* 0x009800000094783b */ /* 0x000ee80000004200 */
[----:B------:R-:W4:Y:S01]  /*7bd0*/  LDSM.16.MT88.4 R152, [R0+0xb800] ;  /* 0x00b800000098783b */ /* 0x000f220000004200 */
[C---:B-1----:R-:W-:Y:S03]  /*7be0*/  HMMA.16816.F32 R4, R24.reuse, R8, RZ ;  /* 0x000000081804723c */ /* 0x042fe600000018ff */
[----:B------:R-:W-:Y:S05]  /*7bf0*/  LDSM.16.MT88.4 R156, [R0+0xbc00] ;  /* 0x00bc0000009c783b */ /* 0x000fea0000004200 */
        /* <DEDUP_REMOVED lines=67> */
[----:B------:R-:W-:Y:S02]  /*8030*/  LEA.HI.X.SX32 R31, R225, R29, 0x2, P1 ;  /* 0x0000001de11f7211 */ /* 0x000fe400008f16ff */
[----:B------:R-:W-:Y:S01]  /*8040*/  @P0 IADD3 R132, R218, -0x40, RZ ;  /* 0xffffffc0da840810 */ /* 0x000fe20007ffe0ff */
[C---:B------:R-:W-:Y:S04]  /*8050*/  HMMA.16816.F32 R8, R140.reuse, R146, R8 ;  /* 0x000000928c08723c */ /* 0x040fe80000001808 */
[----:B------:R-:W-:Y:S01]  /*8060*/  @P0 IMAD.WIDE R132, R132, R161, UR12 ;  /* 0x0000000c84840e25 */ /* 0x000fe2000f8e02a1 */
[----:B------:R-:W-:Y:S02]  /*8070*/  @UP3 UMOV UR12, UR6 ;  /* 0x00000006000c3c82 */ /* 0x000fe40008000000 */
[----:B------:R-:W-:Y:S01]  /*8080*/  @UP3 UMOV UR13, UR5 ;  /* 0x00000005000d3c82 */ /* 0x000fe20008000000 */
        /* <DEDUP_REMOVED lines=20> */
[-C--:B---3--:R-:W-:Y:S03]  /*81d0*/  LEA.HI.X.SX32 R5, R248, R29.reuse, 0x2, P1 ;  /* 0x0000001df8057211 */ /* 0x088fe600008f16ff */
        /* <DEDUP_REMOVED lines=12> */
[CC--:B---3--:R-:W-:Y:S02]  /*82a0*/  LEA R32, P1, R240.reuse, R28.reuse, 0x2 ;  /* 0x0000001cf0207211 */ /* 0x0c8fe400078210ff */
[-C--:B------:R-:W-:Y:S02]  /*82b0*/  LEA.HI.X.SX32 R9, R231, R29.reuse, 0x2, P2 ;  /* 0x0000001de7097211 */ /* 0x080fe400010f16ff */
[CC--:B----4-:R-:W-:Y:S02]  /*82c0*/  LEA R4, P0, R245.reuse, R28.reuse, 0x2 ;  /* 0x0000001cf5047211 */ /* 0x0d0fe400078010ff */
        /* <DEDUP_REMOVED lines=8> */
[-C--:B--2---:R-:W-:Y:S02]  /*8350*/  LEA R12, P4, R237, R28.reuse, 0x2 ;  /* 0x0000001ced0c7211 */ /* 0x084fe400078810ff */
[----:B------:R-:W-:Y:S01]  /*8360*/  IADD3 R0, R3, -0x3000, RZ ;  /* 0xffffd00003007810 */ /* 0x000fe20007ffe0ff */
[----:B------:R2:W-:Y:S01]  /*8370*/  RED.E.ADD.F32.FTZ.RN.STRONG.GPU [R10.64], R16 ;  /* 0x000000100a00798e */ /* 0x0005e2000c10e78e */
[-C--:B------:R-:W-:Y:S03]  /*8380*/  LEA.HI.X.SX32 R13, R237, R29.reuse, 0x2, P4 ;  /* 0x0000001ded0d7211 */ /* 0x080fe600020f16ff */
[----:B------:R4:W-:Y:S04]  /*8390*/  RED.E.ADD.F32.FTZ.RN.STRONG.GPU [R8.64], R17 ;  /* 0x000000110800798e */ /* 0x0009e8000c10e78e */
[----:B------:R4:W-:Y:S04]  /*83a0*/  RED.E.ADD.F32.FTZ.RN.STRONG.GPU [R6.64], R18 ;  /* 0x000000120600798e */ /* 0x0009e8000c10e78e */
[----:B------:R-:W-:Y:S01]  /*83b0*/  LDSM.16.MT88.4 R32, [R2+0x15800] ;  /* 0x015800000220783b */ /* 0x000fe20000004200 */
[CC--:B-1----:R-:W-:Y:S02]  /*83c0*/  LEA R4, P0, R233.reuse, R28.reuse, 0x2 ;  /* 0x0000001ce9047211 */ /* 0x0c2fe400078010ff */
[CC--:B------:R-:W-:Y:S02]  /*83d0*/  LEA R14, P5, R244.reuse, R28.reuse, 0x2 ;  /* 0x0000001cf40e7211 */ /* 0x0c0fe400078a10ff */
        /* <DEDUP_REMOVED lines=13> */
[----:B------:R-:W-:Y:S02]  /*84b0*/  @UP3 UIADD3 UR17, UP0, UR17, -0x100, URZ ;  /* 0xffffff0011113890 */ /* 0x000fe4000ff1e03f */
        /* <DEDUP_REMOVED lines=78> */
[----:B------:R-:W-:Y:S01]  /*89a0*/  UISETP.NE.AND UP0, UPT, UR27, -0x1, UPT ;  /* 0xffffffff1b00788c */ /* 0x000fe2000bf05270 */
[----:B------:R-:W-:-:S02]  /*89b0*/  FMUL.FTZ R19, R45, c[0x0][0x2dc] ;  /* 0x0000b7002d137a20 */ /* 0x000fc40000410000 */
[----:B------:R-:W-:Y:S01]  /*89c0*/  FMUL.FTZ R48, R46, c[0x0][0x2dc] ;  /* 0x0000b7002e307a20 */ /* 0x000fe20000410000 */
[----:B------:R-:W-:Y:S01]  /*89d0*/  ULDC.64 UR8, c[0x0][0x3a0] ;  /* 0x0000e80000087ab9 */ /* 0x000fe20000000a00 */
[----:B------:R-:W-:Y:S01]  /*89e0*/  FMUL.FTZ R23, R41, c[0x0][0x2dc] ;  /* 0x0000b70029177a20 */ /* 0x000fe20000410000 */
[----:B------:R-:W-:Y:S01]  /*89f0*/  PLOP3.LUT P0, PT, PT, PT, UP0, 0x80, 0x0 ;  /* 0x000000000000781c */ /* 0x000fe20003f0f008 */
[----:B------:R-:W-:Y:S02]  /*8a00*/  FMUL.FTZ R133, R42, c[0x0][0x2dc] ;  /* 0x0000b7002a857a20 */ /* 0x000fe40000410000 */
[----:B------:R-:W-:Y:S02]  /*8a10*/  FMUL.FTZ R21, R49, c[0x0][0x2dc] ;  /* 0x0000b70031157a20 */ /* 0x000fe40000410000 */
[----:B------:R-:W-:Y:S01]  /*8a20*/  FMUL.FTZ R84, R84, c[0x0][0x2e0] ;  /* 0x0000b80054547a20 */ /* 0x000fe20000410000 */
[----:B------:R-:W-:Y:S01]  /*8a30*/  @UP0 UIADD3 UR6, UR22, UR27, URZ ;  /* 0x0000001b16060290 */ /* 0x000fe2000fffe03f */
        /* <DEDUP_REMOVED lines=31> */
[----:B------:R-:W-:Y:S01]  /*8c30*/  @UP0 UMOV UR11, UR4 ;  /* 0x00000004000b0c82 */ /* 0x000fe20008000000 */
        /* <DEDUP_REMOVED lines=10> */
[----:B------:R-:W-:-:S02]  /*8ce0*/  FMUL.FTZ R100, R100, c[0x0][0x2e0] ;  /* 0x0000b80064647a20 */ /* 0x000fc40000410000 */
        /* <DEDUP_REMOVED lines=133> */
[----:B------:R-:W-:-:S02]  /*9540*/  F2FP.PACK_AB R3, R3, R76 ;  /* 0x0000004c0303723e */ /* 0x000fc400000000ff */
[----:B------:R1:W-:Y:S02]  /*9550*/  STS [R236+0x9000], R11 ;  /* 0x0090000bec007388 */ /* 0x0003e40000000800 */
[----:B------:R-:W-:Y:S02]  /*9560*/  F2FP.PACK_AB R0, R0, R78 ;  /* 0x0000004e0000723e */ /* 0x000fe400000000ff */
        /* <DEDUP_REMOVED lines=22> */
.L_x_596:
        /* <DEDUP_REMOVED lines=18> */
.L_x_597:
        /* <DEDUP_REMOVED lines=54> */
.L_x_599:
[----:B------:R-:W-:Y:S05]  /*9b50*/  BSYNC B0 ;  /* 0x0000000000007941 */ /* 0x000fea0003800000 */
.L_x_598:
        /* <DEDUP_REMOVED lines=20> */
.L_x_601:
[----:B------:R-:W-:Y:S05]  /*9ca0*/  BSYNC B0 ;  /* 0x0000000000007941 */ /* 0x000fea0003800000 */
.L_x_600:
        /* <DEDUP_REMOVED lines=29> */
.L_x_603:
[----:B------:R-:W-:Y:S05]  /*9e80*/  BSYNC B0 ;  /* 0x0000000000007941 */ /* 0x000fea0003800000 */
.L_x_602:
        /* <DEDUP_REMOVED lines=16> */
.L_x_579:
[----:B------:R-:W-:Y:S05]  /*9f90*/  BSYNC B1 ;  /* 0x0000000000017941 */ /* 0x000fea0003800000 */
.L_x_565:
        /* <DEDUP_REMOVED lines=11> */
.L_x_604:
[----:B------:R-:W-:Y:S05]  /*a050*/  EXIT ;  /* 0x000000000000794d */ /* 0x000fea0003800000 */
.L_x_606:
        /* <DEDUP_REMOVED lines=10> */
.L_x_686:


//--------------------- .text._ZN5flash44flash_bwd_dq_dk_dv_loop_seqk_parallel_kernelI23Flash_bwd_kernel_traitsILi96ELi64ELi128ELi8ELi2ELi4ELi4ELb0ELb0EN7cutlass6half_tE19Flash_kernel_traitsILi96ELi64ELi128ELi8ES3_EELb0ELb1ELb0ELb1ELb0ELb0ELb1EEEvNS_16Flash_bwd_paramsE --------------------------
	.section	.text._ZN5flash44flash_bwd_dq_dk_dv_loop_seqk_parallel_kernelI23Flash_bwd_kernel_traitsILi96ELi64ELi128ELi8ELi2ELi4ELi4ELb0ELb0EN7cutlass6half_tE19Flash_kernel_traitsILi96ELi64ELi128ELi8ES3_EELb0ELb1ELb0ELb1ELb0ELb0ELb1EEEvNS_16Flash_bwd_paramsE,"ax",@progbits
	.sectioninfo	@"SHI_REGISTERS=255"
	.align	128
        .global         _ZN5flash44flash_bwd_dq_dk_dv_loop_seqk_parallel_kernelI23Flash_bwd_kernel_traitsILi96ELi64ELi128ELi8ELi2ELi4ELi4ELb0ELb0EN7cutlass6half_tE19Flash_kernel_traitsILi96ELi64ELi128ELi8ES3_EELb0ELb1ELb0ELb1ELb0ELb0ELb1EEEvNS_16Flash_bwd_paramsE
        .type           _ZN5flash44flash_bwd_dq_dk_dv_loop_seqk_parallel_kernelI23Flash_bwd_kernel_traitsILi96ELi64ELi128ELi8ELi2ELi4ELi4ELb0ELb0EN7cutlass6half_tE19Flash_kernel_traitsILi96ELi64ELi128ELi8ES3_EELb0ELb1ELb0ELb1ELb0ELb0ELb1EEEvNS_16Flash_bwd_paramsE,@function
        .size           _ZN5flash44flash_bwd_dq_dk_dv_loop_seqk_parallel_kernelI23Flash_bwd_kernel_traitsILi96ELi64ELi128ELi8ELi2ELi4ELi4ELb0ELb0EN7cutlass6half_tE19Flash_kernel_traitsILi96ELi64ELi128ELi8ES3_EELb0ELb1ELb0ELb1ELb0ELb0ELb1EEEvNS_16Flash_bwd_paramsE,(.L_x_687 - _ZN5flash44flash_bwd_dq_dk_dv_loop_seqk_parallel_kernelI23Flash_bwd_kernel_traitsILi96ELi64ELi128ELi8ELi2ELi4ELi4ELb0ELb0EN7cutlass6half_tE19Flash_kernel_traitsILi96ELi64ELi128ELi8ES3_EELb0ELb1ELb0ELb1ELb0ELb0ELb1EEEvNS_16Flash_bwd_paramsE)
        .other          _ZN5flash44flash_bwd_dq_dk_dv_loop_seqk_parallel_kernelI23Flash_bwd_kernel_traitsILi96ELi64ELi128ELi8ELi2ELi4ELi4ELb0ELb0EN7cutlass6half_tE19Flash_kernel_traitsILi96ELi64ELi128ELi8ES3_EELb0ELb1ELb0ELb1ELb0ELb0ELb1EEEvNS_16Flash_bwd_paramsE,@"STO_CUDA_ENTRY STV_DEFAULT"
_ZN5flash44flash_bwd_dq_dk_dv_loop_seqk_parallel_kernelI23Flash_bwd_kernel_traitsILi96ELi64ELi128ELi8ELi2ELi4ELi4ELb0ELb0EN7cutlass6half_tE19Flash_kernel_traitsILi96ELi64ELi128ELi8ES3_EELb0ELb1ELb0ELb1ELb0ELb0ELb1EEEvNS_16Flash_bwd_paramsE:
.text._ZN5flash44flash_bwd_dq_dk_dv_loop_seqk_parallel_kernelI23Flash_bwd_kernel_traitsILi96ELi64ELi128ELi8ELi2ELi4ELi4ELb0ELb0EN7cutlass6half_tE19Flash_kernel_traitsILi96ELi64ELi128ELi8ES3_EELb0ELb1ELb0ELb1ELb0ELb0ELb1EEEvNS_16Flash_bwd_paramsE:
        /* <DEDUP_REMOVED lines=36> */
[CC--:B------:R-:W-:Y:S01]  /*0240*/  LEA.HI R14, R0.reuse, R11.reuse, RZ, 0x3 ;  /* 0x0000000b000e7211 */ /* 0x0c0fe200078f18ff */
[----:B---3--:R-:W-:Y:S01]  /*0250*/  UIMAD UR47, UR35, UR46, URZ ;  /* 0x0000002e232f72a4 */ /* 0x008fe2000f8e023f */
[CC--:B------:R-:W-:Y:S01]  /*0260*/  LEA.HI R12, R0.reuse, R11.reuse, RZ, 0x4 ;  /* 0x0000000b000c7211 */ /* 0x0c0fe200078f20ff */
[----:B------:R-:W-:Y:S01]  /*0270*/  UIMAD UR46, UR46, UR12, URZ ;  /* 0x0000000c2e2e72a4 */ /* 0x000fe2000f8e023f */
[CC--:B------:R-:W-:Y:S01]  /*0280*/  LEA.HI R13, R0.reuse, R11.reuse, RZ, 0x6 ;  /* 0x0000000b000d7211 */ /* 0x0c0fe200078f30ff */
[----:B------:R-:W-:Y:S01]  /*0290*/  UIMAD UR55, UR8, UR4, UR55 ;  /* 0x00000004083772a4 */ /* 0x000fe2000f8e0237 */
[----:B------:R-:W-:Y:S01]  /*02a0*/  LEA.HI R20, R0, R11, RZ, 0x7 ;  /* 0x0000000b00147211 */ /* 0x000fe200078f38ff */
[----:B------:R-:W-:Y:S01]  /*02b0*/  UIMAD UR52, UR5, UR32, URZ ;  /* 0x00000020053472a4 */ /* 0x000fe2000f8e023f */
[--C-:B------:R-:W-:Y:S01]  /*02c0*/  SHF.R.S32.HI R0, RZ, 0x2, R3.reuse ;  /* 0x00000002ff007819 */ /* 0x100fe20000011403 */
[----:B------:R-:W-:Y:S01]  /*02d0*/  UIMAD UR4, UR32, UR11, UR35 ;  /* 0x0000000b200472a4 */ /* 0x000fe2000f8e0223 */
[----:B------:R-:W-:Y:S01]  /*02e0*/  SHF.R.S32.HI R2, RZ, 0x1f, R3 ;  /* 0x0000001fff027819 */ /* 0x000fe20000011403 */
[----:B------:R-:W-:Y:S01]  /*02f0*/  @!UP5 UIMAD UR5, UR32, UR13, UR35 ;  /* 0x0000000d2005d2a4 */ /* 0x000fe2000f8e0223 */
[C---:B------:R-:W-:Y:S01]  /*0300*/  LOP3.LUT R5, R3.reuse, 0xfffffffc, RZ, 0xc0, !PT ;  /* 0xfffffffc03057812 */ /* 0x040fe200078ec0ff */
[----:B------:R-:W-:Y:S01]  /*0310*/  USHF.L.U32 UR41, UR46, 0x6, URZ ;  /* 0x000000062e297899 */ /* 0x000fe2000800063f */
[-C--:B------:R-:W-:Y:S01]  /*0320*/  LEA.HI R3, R3, R0.reuse, RZ, 0x1 ;  /* 0x0000000003037211 */ /* 0x080fe200078f08ff */
[----:B------:R-:W-:Y:S01]  /*0330*/  ULDC UR49, c[0x0][0x214] ;  /* 0x0000850000317ab9 */ /* 0x000fe20000000800 */
[----:B------:R-:W-:Y:S01]  /*0340*/  LEA.HI R2, R2, R0, RZ, 0x3 ;  /* 0x0000000002027211 */ /* 0x000fe200078f18ff */
[C---:B------:R-:W-:Y:S01]  /*0350*/  IMAD.IADD R18, R11.reuse, 0x1, -R5 ;  /* 0x000000010b127824 */ /* 0x040fe200078e0a05 */
[----:B------:R-:W-:Y:S01]  /*0360*/  LOP3.LUT R8, R4, 0xffffffe0, RZ, 0xc0, !PT ;  /* 0xffffffe004087812 */ /* 0x000fe200078ec0ff */
[----:B------:R-:W-:Y:S01]  /*0370*/  ULDC UR56, c[0x0][0x1c8] ;  /* 0x0000720000387ab9 */ /* 0x000fe20000000800 */
[----:B------:R-:W-:Y:S01]  /*0380*/  LOP3.LUT R10, R14, 0xfffffff8, RZ, 0xc0, !PT ;  /* 0xfffffff80e0a7812 */ /* 0x000fe200078ec0ff */
[----:B------:R-:W-:Y:S01]  /*0390*/  IMAD.SHL.U32 R222, R18, 0x8, RZ ;  /* 0x0000000812de7824 */ /* 0x000fe200078e00ff */
[----:B------:R-:W-:Y:S01]  /*03a0*/  LOP3.LUT R6, R12, 0xfffffff0, RZ, 0xc0, !PT ;  /* 0xfffffff00c067812 */ /* 0x000fe200078ec0ff */
[C---:B------:R-:W-:Y:S01]  /*03b0*/  IMAD.IADD R9, R11.reuse, 0x1, -R8 ;  /* 0x000000010b097824 */ /* 0x040fe200078e0a08 */
[----:B------:R-:W-:Y:S01]  /*03c0*/  SHF.R.S32.HI R7, RZ, 0x4, R12 ;  /* 0x00000004ff077819 */ /* 0x000fe2000001140c */
[----:B------:R-:W-:Y:S01]  /*03d0*/  IMAD.IADD R10, R11, 0x1, -R10 ;  /* 0x000000010b0a7824 */ /* 0x000fe200078e0a0a */
[----:B------:R-:W-:Y:S01]  /*03e0*/  LOP3.LUT R5, R3, 0x7fffffe, RZ, 0xc0, !PT ;  /* 0x07fffffe03057812 */ /* 0x000fe200078ec0ff */
[----:B------:R-:W-:Y:S01]  /*03f0*/  IMAD.IADD R6, R11, 0x1, -R6 ;  /* 0x000000010b067824 */ /* 0x000fe200078e0a06 */
[----:B------:R-:W-:Y:S01]  /*0400*/  LOP3.LUT R2, R2, 0xfffffff8, RZ, 0xc0, !PT ;  /* 0xfffffff802027812 */ /* 0x000fe200078ec0ff */
[----:B------:R-:W-:Y:S01]  /*0410*/  ULDC.U8 UR10, c[0x0][0x3d0] ;  /* 0x0000f400000a7ab9 */ /* 0x000fe20000000000 */
[----:B------:R-:W-:Y:S01]  /*0420*/  LEA.HI R3, R12, R7, RZ, 0x1 ;  /* 0x000000070c037211 */ /* 0x000fe200078f08ff */
[C---:B------:R-:W-:Y:S01]  /*0430*/  IMAD.IADD R11, R0.reuse, 0x1, -R5 ;  /* 0x00000001000b7824 */ /* 0x040fe200078e0a05 */
[----:B------:R-:W-:Y:S01]  /*0440*/  SHF.R.S32.HI R5, RZ, 0x3, R14 ;  /* 0x00000003ff057819 */ /* 0x000fe2000001140e */
[----:B------:R-:W-:Y:S01]  /*0450*/  IMAD.IADD R8, R0, 0x1, -R2 ;  /* 0x0000000100087824 */ /* 0x000fe200078e0a02 */
[--C-:B------:R-:W-:Y:S01]  /*0460*/  SHF.R.S32.HI R0, RZ, 0x5, R4.reuse ;  /* 0x00000005ff007819 */ /* 0x100fe20000011404 */
[----:B------:R-:W-:Y:S01]  /*0470*/  ULDC UR50, c[0x0][0x224] ;  /* 0x0000890000327ab9 */ /* 0x000fe20000000800 */
[----:B------:R-:W-:Y:S01]  /*0480*/  LOP3.LUT R3, R3, 0xfffffffe, RZ, 0xc0, !PT ;  /* 0xfffffffe03037812 */ /* 0x000fe200078ec0ff */
[----:B------:R-:W-:Y:S01]  /*0490*/  @UP5 UIMAD UR54, UR32, UR49, URZ ;  /* 0x00000031203652a4 */ /* 0x000fe2000f8e023f */
[----:B------:R-:W-:Y:S01]  /*04a0*/  SHF.R.S32.HI R2, RZ, 0x1f, R4 ;  /* 0x0000001fff027819 */ /* 0x000fe20000011404 */
[----:B------:R-:W-:Y:S01]  /*04b0*/  ULDC.64 UR6, c[0x0][0x118] ;  /* 0x0000460000067ab9 */ /* 0x000fe20000000a00 */
[-C--:B------:R-:W-:Y:S01]  /*04c0*/  LEA.HI R4, R4, R0.reuse, RZ, 0x1 ;  /* 0x0000000004047211 */ /* 0x080fe200078f08ff */
[----:B------:R-:W-:Y:S01]  /*04d0*/  IMAD.IADD R15, R7, 0x1, -R3 ;  /* 0x00000001070f7824 */ /* 0x000fe200078e0a03 */
[----:B------:R-:W-:Y:S01]  /*04e0*/  LEA.HI R2, R2, R0, RZ, 0x2 ;  /* 0x0000000002027211 */ /* 0x000fe200078f10ff */
[----:B------:R-:W-:Y:S01]  /*04f0*/  IMAD.SHL.U32 R3, R5, 0x40, RZ ;  /* 0x0000004005037824 */ /* 0x000fe200078e00ff */
[----:B------:R-:W-:Y:S01]  /*0500*/  LOP3.LUT R5, R4, 0xfffffffe, RZ, 0xc0, !PT ;  /* 0xfffffffe04057812 */ /* 0x000fe200078ec0ff */
[----:B------:R-:W-:Y:S01]  /*0510*/  UMOV UR61, 0x4 ;  /* 0x00000004003d7882 */ /* 0x000fe20000000000 */
[----:B------:R-:W-:Y:S01]  /*0520*/  LOP3.LUT R4, R2, 0xfffffffc, RZ, 0xc0, !PT ;  /* 0xfffffffc02047812 */ /* 0x000fe200078ec0ff */
[----:B------:R-:W-:Y:S01]  /*0530*/  ULOP3.LUT UR56, UR35, UR56, URZ, 0x3c, !UPT ;  /* 0x0000003823387292 */ /* 0x000fe2000f8e3c3f */
[----:B------:R-:W-:Y:S01]  /*0540*/  LOP3.LUT R2, R3, 0xc0, RZ, 0xc0, !PT ;  /* 0x000000c003027812 */ /* 0x000fe200078ec0ff */
[----:B------:R-:W-:Y:S01]  /*0550*/  IMAD.IADD R183, R0, 0x1, -R5 ;  /* 0x0000000100b77824 */ /* 0x000fe200078e0a05 */
[----:B------:R-:W-:Y:S01]  /*0560*/  LOP3.LUT P2, RZ, R8, 0x2, RZ, 0xc0, !PT ;  /* 0x0000000208ff7812 */ /* 0x000fe2000784c0ff */
[C---:B------:R-:W-:Y:S01]  /*0570*/  IMAD.IADD R12, R0.reuse, 0x1, -R4 ;  /* 0x00000001000c7824 */ /* 0x040fe200078e0a04 */
[----:B------:R-:W-:Y:S01]  /*0580*/  SHF.R.U32.HI R3, RZ, 0x3, R2 ;  /* 0x00000003ff037819 */ /* 0x000fe20000011602 */
[----:B------:R-:W-:Y:S01]  /*0590*/  IMAD R4, R0, 0x8, R11 ;  /* 0x0000000800047824 */ /* 0x000fe200078e020b */
[----:B------:R-:W-:Y:S01]  /*05a0*/  LOP3.LUT R0, R2, 0x18, R222, 0xf8, !PT ;  /* 0x0000001802007812 */ /* 0x000fe200078ef8de */
[----:B------:R-:W-:Y:S01]  /*05b0*/  USHF.R.S32.HI UR57, URZ, 0x1f, UR35 ;  /* 0x0000001f3f397899 */ /* 0x000fe20008011423 */
[----:B------:R-:W-:Y:S01]  /*05c0*/  SHF.R.S32.HI R2, RZ, 0x1f, R9 ;  /* 0x0000001fff027819 */ /* 0x000fe20000011409 */
[----:B------:R-:W-:Y:S01]  /*05d0*/  UISETP.NE.AND UP6, UPT, UR10, URZ, UPT ;  /* 0x0000003f0a00728c */ /* 0x000fe2000bfc5270 */
[----:B------:R-:W-:Y:S01]  /*05e0*/  LOP3.LUT R0, R0, R3, RZ, 0x3c, !PT ;  /* 0x0000000300007212 */ /* 0x000fe200078e3cff */
[----:B------:R-:W-:Y:S01]  /*05f0*/  USHF.R.S32.HI UR59, URZ, 0x1f, UR32 ;  /* 0x0000001f3f3b7899 */ /* 0x000fe20008011420 */
[----:B------:R-:W-:Y:S01]  /*0600*/  SHF.R.S32.HI R3, RZ, 0x1f, R6 ;  /* 0x0000001fff037819 */ /* 0x000fe20000011406 */
[----:B------:R-:W-:Y:S01]  /*0610*/  USHF.R.S32.HI UR58, URZ, 0x1f, UR35 ;  /* 0x0000001f3f3a7899 */ /* 0x000fe20008011423 */
[----:B------:R-:W-:Y:S01]  /*0620*/  LEA.HI R19, R2, R9, RZ, 0x2 ;  /* 0x0000000902137211 */ /* 0x000fe200078f10ff */
[----:B------:R-:W-:Y:S01]  /*0630*/  IMAD.U32 R0, R4, 0x20, R0 ;  /* 0x0000002004007824 */ /* 0x000fe200078e0000 */
[-C--:B------:R-:W-:Y:S01]  /*0640*/  LEA.HI R11, R3, R6.reuse, RZ, 0x3 ;  /* 0x00000006030b7211 */ /* 0x080fe200078f18ff */
[----:B------:R-:W-:Y:S01]  /*0650*/  UIMAD.WIDE.U32 UR42, UR36, UR44, URZ ;  /* 0x0000002c242a72a5 */ /* 0x000fe2000f8e003f */
[----:B------:R-:W-:Y:S01]  /*0660*/  LEA.HI R2, R6, R6, RZ, 0x1 ;  /* 0x0000000606027211 */ /* 0x000fe200078f08ff */
[----:B------:R-:W-:Y:S01]  /*0670*/  UIMAD UR51, UR37, UR44, URZ ;  /* 0x0000002c253372a4 */ /* 0x000fe2000f8e023f */
[----:B------:R1:W-:Y:S01]  /*0680*/  STL [R1+0x3c], R0 ;  /* 0x00003c0001007387 */ /* 0x0003e20000100800 */
[----:B------:R-:W-:Y:S01]  /*0690*/  SHF.R.S32.HI R9, RZ, 0x6, R13 ;  /* 0x00000006ff097819 */ /* 0x000fe2000001140d */
[----:B------:R-:W-:Y:S01]  /*06a0*/  USHF.R.S32.HI UR53, URZ, 0x1f, UR47 ;  /* 0x0000001f3f357899 */ /* 0x000fe2000801142f */
[----:B------:R-:W-:Y:S01]  /*06b0*/  LOP3.LUT R4, R2, 0x7fffffe, RZ, 0xc0, !PT ;  /* 0x07fffffe02047812 */ /* 0x000fe200078ec0ff */
[----:B------:R-:W-:Y:S01]  /*06c0*/  UIMAD UR50, UR4, UR50, URZ ;  /* 0x00000032043272a4 */ /* 0x000fe2000f8e023f */
[----:B------:R-:W-:Y:S01]  /*06d0*/  LOP3.LUT R5, R11, 0xfffffff8, RZ, 0xc0, !PT ;  /* 0xfffffff80b057812 */ /* 0x000fe200078ec0ff */
[----:B------:R-:W-:-:S02]  /*06e0*/  @!UP5 UIMAD UR49, UR5, UR49, URZ ;  /* 0x000000310531d2a4 */ /* 0x000fc4000f8e023f */
[----:B------:R-:W-:Y:S01]  /*06f0*/  IMAD.IADD R16, R6, 0x1, -R4 ;  /* 0x0000000106107824 */ /* 0x000fe200078e0a04 */
[----:B------:R-:W-:Y:S01]  /*0700*/  LOP3.LUT R4, R8, 0x1, RZ, 0xc0, !PT ;  /* 0x0000000108047812 */ /* 0x000fe200078ec0ff */
[----:B------:R-:W-:Y:S01]  /*0710*/  IMAD.IADD R13, R6, 0x1, -R5 ;  /* 0x00000001060d7824 */ /* 0x000fe200078e0a05 */
[----:B------:R-:W-:Y:S01]  /*0720*/  SHF.R.S32.HI R5, RZ, 0x1, R2 ;  /* 0x00000001ff057819 */ /* 0x000fe20000011402 */
[----:B------:R-:W-:Y:S01]  /*0730*/  USHF.R.S32.HI UR48, URZ, 0x1f, UR41 ;  /* 0x0000001f3f307899 */ /* 0x000fe20008011429 */
[----:B------:R-:W-:Y:S01]  /*0740*/  ISETP.NE.U32.AND P3, PT, R4, 0x1, PT ;  /* 0x000000010400780c */ /* 0x000fe20003f65070 */
[----:B------:R-:W-:Y:S01]  /*0750*/  UMOV UR40, 0xffffd000 ;  /* 0xffffd00000287882 */ /* 0x000fe20000000000 */
[C---:B------:R-:W-:Y:S02]  /*0760*/  LOP3.LUT P5, RZ, R13.reuse, 0x2, RZ, 0xc0, !PT ;  /* 0x000000020dff7812 */ /* 0x040fe400078ac0ff */
[----:B------:R-:W-:Y:S02]  /*0770*/  LOP3.LUT P6, RZ, R13, 0x4, RZ, 0xc0, !PT ;  /* 0x000000040dff7812 */ /* 0x000fe400078cc0ff */
[----:B------:R-:W-:-:S02]  /*0780*/  SEL R178, R182, 0xffffffe0, !P5 ;  /* 0xffffffe0b6b27807 */ /* 0x000fc40006800000 */
[----:B------:R-:W-:Y:S02]  /*0790*/  SEL R185, R185, 0x10, !P3 ;  /* 0x00000010b9b97807 */ /* 0x000fe40005800000 */
[----:B------:R-:W-:Y:S02]  /*07a0*/  SEL R179, R179, 0x40, P6 ;  /* 0x00000040b3b37807 */ /* 0x000fe40003000000 */
[----:B-1----:R-:W-:-:S04]  /*07b0*/  LEA.HI R0, R10, R10, RZ, 0x1 ;  /* 0x0000000a0a007211 */ /* 0x002fc800078f08ff */
[----:B------:R-:W-:Y:S02]  /*07c0*/  LOP3.LUT R3, R0, 0x3fffffe, RZ, 0xc0, !PT ;  /* 0x03fffffe00037812 */ /* 0x000fe400078ec0ff */
[----:B------:R-:W-:-:S03]  /*07d0*/  SHF.R.S32.HI R0, RZ, 0x1, R0 ;  /* 0x00000001ff007819 */ /* 0x000fc60000011400 */
[----:B------:R-:W-:Y:S01]  /*07e0*/  IMAD.IADD R7, R10, 0x1, -R3 ;  /* 0x000000010a077824 */ /* 0x000fe200078e0a03 */
[C---:B------:R-:W-:Y:S01]  /*07f0*/  LOP3.LUT P4, RZ, R0.reuse, 0x2, RZ, 0xc0, !PT ;  /* 0x0000000200ff7812 */ /* 0x040fe2000788c0ff */
[----:B------:R-:W-:Y:S02]  /*0800*/  IMAD R3, R9, 0x4, R15 ;  /* 0x0000000409037824 */ /* 0x000fe400078e020f */
[----:B------:R-:W-:Y:S01]  /*0810*/  IMAD.SHL.U32 R0, R0, 0x40, RZ ;  /* 0x0000004000007824 */ /* 0x000fe200078e00ff */
[----:B------:R-:W-:Y:S01]  /*0820*/  SEL R172, R182, 0xffffffe0, !P4 ;  /* 0xffffffe0b6ac7807 */ /* 0x000fe20006000000 */
[----:B------:R-:W-:Y:S02]  /*0830*/  IMAD R17, R3, 0x8, R7 ;  /* 0x0000000803117824 */ /* 0x000fe400078e0207 */
[----:B------:R-:W-:Y:S01]  /*0840*/  IMAD.SHL.U32 R3, R10, 0x40, RZ ;  /* 0x000000400a037824 */ /* 0x000fe200078e00ff */
[----:B------:R-:W-:-:S04]  /*0850*/  LOP3.LUT R0, R0, 0xc0, RZ, 0xc0, !PT ;  /* 0x000000c000007812 */ /* 0x000fc800078ec0ff */
[----:B------:R-:W-:Y:S02]  /*0860*/  LOP3.LUT R4, R3, 0x1c0, RZ, 0xc0, !PT ;  /* 0x000001c003047812 */ /* 0x000fe400078ec0ff */
[----:B------:R-:W-:Y:S01]  /*0870*/  SHF.R.S32.HI R3, RZ, 0x1f, R2 ;  /* 0x0000001fff037819 */ /* 0x000fe20000011402 */
[----:B------:R-:W-:-:S03]  /*0880*/  IMAD.SHL.U32 R2, R12, 0x10, RZ ;  /* 0x000000100c027824 */ /* 0x000fc600078e00ff */
[----:B------:R-:W-:Y:S02]  /*0890*/  LEA.HI R3, R3, R5, RZ, 0x2 ;  /* 0x0000000503037211 */ /* 0x000fe400078f10ff */
[----:B------:R-:W-:Y:S02]  /*08a0*/  LOP3.LUT R2, R4, 0x30, R2, 0xf8, !PT ;  /* 0x0000003004027812 */ /* 0x000fe400078ef802 */
[----:B------:R-:W-:Y:S02]  /*08b0*/  LOP3.LUT R3, R3, 0xfffffffc, RZ, 0xc0, !PT ;  /* 0xfffffffc03037812 */ /* 0x000fe400078ec0ff */
[--C-:B------:R-:W-:Y:S02]  /*08c0*/  LOP3.LUT R6, R2, 0x8, R14.reuse, 0xf8, !PT ;  /* 0x0000000802067812 */ /* 0x100fe400078ef80e */
[----:B------:R-:W-:Y:S01]  /*08d0*/  LOP3.LUT R2, R0, 0x8, R14, 0xf8, !PT ;  /* 0x0000000800027812 */ /* 0x000fe200078ef80e */
[----:B------:R-:W-:Y:S01]  /*08e0*/  IMAD.IADD R10, R5, 0x1, -R3 ;  /* 0x00000001050a7824 */ /* 0x000fe200078e0a03 */
[----:B------:R-:W-:Y:S01]  /*08f0*/  SHF.R.U32.HI R0, RZ, 0x3, R0 ;  /* 0x00000003ff007819 */ /* 0x000fe20000011600 */
[----:B------:R-:W-:Y:S01]  /*0900*/  IMAD.SHL.U32 R3, R9, 0x20, RZ ;  /* 0x0000002009037824 */ /* 0x000fe200078e00ff */
[----:B------:R-:W-:-:S02]  /*0910*/  LEA.HI R5, R8, R8, RZ, 0x1 ;  /* 0x0000000808057211 */ /* 0x000fc400078f08ff */
[----:B------:R-:W-:Y:S02]  /*0920*/  LOP3.LUT R173, R2, R0, RZ, 0x3c, !PT ;  /* 0x0000000002ad7212 */ /* 0x000fe400078e3cff */
[----:B------:R-:W-:Y:S02]  /*0930*/  SHF.R.U32.HI R0, RZ, 0x3, R4 ;  /* 0x00000003ff007819 */ /* 0x000fe40000011604 */
[----:B------:R-:W-:Y:S01]  /*0940*/  SHF.R.S32.HI R2, RZ, 0x3, R11 ;  /* 0x00000003ff027819 */ /* 0x000fe2000001140b */
[----:B------:R-:W-:Y:S01]  /*0950*/  IMAD.U32 R173, R17, 0x20, R173 ;  /* 0x0000002011ad7824 */ /* 0x000fe200078e00ad */
[----:B------:R-:W-:Y:S01]  /*0960*/  LOP3.LUT R14, R6, R0, RZ, 0x3c, !PT ;  /* 0x00000000060e7212 */ /* 0x000fe200078e3cff */
[----:B------:R-:W-:Y:S01]  /*0970*/  IMAD.SHL.U32 R6, R18, 0x2, RZ ;  /* 0x0000000212067824 */ /* 0x000fe200078e00ff */
[----:B------:R-:W-:Y:S01]  /*0980*/  LOP3.LUT R0, R5, 0x3fffffe, RZ, 0xc0, !PT ;  /* 0x03fffffe05007812 */ /* 0x000fe200078ec0ff */
[----:B------:R-:W-:Y:S01]  /*0990*/  IMAD R16, R2, 0x8, R16 ;  /* 0x0000000802107824 */ /* 0x000fe200078e0210 */
[----:B------:R-:W-:Y:S01]  /*09a0*/  LOP3.LUT P0, RZ, R10, 0x2, RZ, 0xc0, !PT ;  /* 0x000000020aff7812 */ /* 0x000fe2000780c0ff */
[----:B------:R-:W-:Y:S01]  /*09b0*/  IMAD R177, R12, 0x2, R2 ;  /* 0x000000020cb17824 */ /* 0x000fe200078e0202 */
[----:B------:R-:W-:Y:S01]  /*09c0*/  SHF.R.S32.HI R2, RZ, 0x7, R20 ;  /* 0x00000007ff027819 */ /* 0x000fe20000011414 */
[----:B------:R-:W-:Y:S01]  /*09d0*/  IMAD.IADD R7, R8, 0x1, -R0 ;  /* 0x0000000108077824 */ /* 0x000fe200078e0a00 */
[----:B------:R-:W-:Y:S01]  /*09e0*/  SEL R182, R182, 0xffffffe0, !P0 ;  /* 0xffffffe0b6b67807 */ /* 0x000fe20004000000 */
[----:B------:R-:W-:-:S02]  /*09f0*/  IMAD.SHL.U32 R0, R8, 0x40, RZ ;  /* 0x0000004008007824 */ /* 0x000fc400078e00ff */
[C---:B------:R-:W-:Y:S02]  /*0a00*/  IMAD R172, R173.reuse, 0x2, R172 ;  /* 0x00000002adac7824 */ /* 0x040fe400078e02ac */
[----:B------:R-:W-:Y:S01]  /*0a10*/  IMAD.SHL.U32 R173, R173, 0x2, RZ ;  /* 0x00000002adad7824 */ /* 0x000fe200078e00ff */
[----:B------:R-:W-:-:S04]  /*0a20*/  LOP3.LUT R0, R0, 0x1c0, RZ, 0xc0, !PT ;  /* 0x000001c000007812 */ /* 0x000fc800078ec0ff */
[----:B------:R-:W-:Y:S02]  /*0a30*/  LOP3.LUT R4, R0, 0x20, R3, 0xf8, !PT ;  /* 0x0000002000047812 */ /* 0x000fe400078ef803 */
[----:B------:R-:W-:Y:S01]  /*0a40*/  SHF.R.U32.HI R3, RZ, 0x3, R0 ;  /* 0x00000003ff037819 */ /* 0x000fe20000011600 */
[----:B------:R-:W-:-:S03]  /*0a50*/  IMAD R0, R12, 0x200, R6 ;  /* 0x000002000c007824 */ /* 0x000fc600078e0206 */
[----:B------:R-:W-:Y:S01]  /*0a60*/  LOP3.LUT R8, R4, R3, RZ, 0x3c, !PT ;  /* 0x0000000304087212 */ /* 0x000fe200078e3cff */
[----:B------:R-:W-:Y:S01]  /*0a70*/  IMAD R9, R7, 0x20, R0 ;  /* 0x0000002007097824 */ /* 0x000fe200078e0200 */
[----:B------:R-:W-:Y:S01]  /*0a80*/  SHF.R.S32.HI R0, RZ, 0x1, R5 ;  /* 0x00000001ff007819 */ /* 0x000fe20000011405 */
[C---:B------:R-:W-:Y:S02]  /*0a90*/  IMAD R3, R2.reuse, 0x1000, R6 ;  /* 0x0000100002037824 */ /* 0x040fe400078e0206 */
[----:B------:R-:W-:Y:S01]  /*0aa0*/  IMAD.SHL.U32 R2, R2, 0x8, RZ ;  /* 0x0000000802027824 */ /* 0x000fe200078e00ff */
[C---:B------:R-:W-:Y:S01]  /*0ab0*/  LOP3.LUT P1, RZ, R0.reuse, 0x2, RZ, 0xc0, !PT ;  /* 0x0000000200ff7812 */ /* 0x040fe2000782c0ff */
[----:B------:R-:W-:Y:S02]  /*0ac0*/  IMAD.SHL.U32 R0, R0, 0x40, RZ ;  /* 0x0000004000007824 */ /* 0x000fe400078e00ff */
[----:B------:R-:W-:Y:S01]  /*0ad0*/  IMAD.U32 R4, RZ, RZ, UR14 ;  /* 0x0000000eff047e24 */ /* 0x000fe2000f8e00ff */
[----:B------:R-:W-:Y:S01]  /*0ae0*/  LOP3.LUT R2, R2, 0x8, RZ, 0xc0, !PT ;  /* 0x0000000802027812 */ /* 0x000fe200078ec0ff */
[----:B------:R-:W-:Y:S01]  /*0af0*/  IMAD R5, R183, 0x400, R3 ;  /* 0x00000400b7057824 */ /* 0x000fe200078e0203 */
[----:B------:R-:W-:Y:S01]  /*0b00*/  LOP3.LUT R0, R0, 0xc0, RZ, 0xc0, !PT ;  /* 0x000000c000007812 */ /* 0x000fe200078ec0ff */
[----:B------:R-:W-:-:S02]  /*0b10*/  IMAD.SHL.U32 R4, R15, 0x10, RZ ;  /* 0x000000100f047824 */ /* 0x000fc400078e00ff */
        /* <DEDUP_REMOVED lines=23> */
[----:B------:R-:W-:Y:S01]  /*0c90*/  @P2 IADD3 R186, R188, -0x20, RZ ;  /* 0xffffffe0bcba2810 */ /* 0x000fe20007ffe0ff */
[----:B------:R-:W-:Y:S01]  /*0ca0*/  IMAD.IADD R181, R0, 0x1, R2 ;  /* 0x0000000100b57824 */ /* 0x000fe200078e0202 */
[----:B------:R-:W-:Y:S01]  /*0cb0*/  LEA R177, R177, 0x15000, 0x1 ;  /* 0x00015000b1b17811 */ /* 0x000fe200078e08ff */
[C---:B------:R-:W-:Y:S01]  /*0cc0*/  IMAD R11, R183.reuse, 0x10, R4 ;  /* 0x00000010b70b7824 */ /* 0x040fe200078e0204 */
[----:B------:R-:W-:Y:S01]  /*0cd0*/  LEA R4, R8, 0x9000, 0x1 ;  /* 0x0000900008047811 */ /* 0x000fe200078e08ff */
[----:B------:R-:W-:-:S02]  /*0ce0*/  IMAD R183, R183, 0x200, R0 ;  /* 0x00000200b7b77824 */ /* 0x000fc400078e0200 */
[----:B------:R-:W-:Y:S01]  /*0cf0*/  IMAD.IADD R178, R177, 0x1, R178 ;  /* 0x00000001b1b27824 */ /* 0x000fe200078e02b2 */
[----:B------:R-:W-:Y:S01]  /*0d00*/  IADD3 R0, R11, -0x40, RZ ;  /* 0xffffffc00b007810 */ /* 0x000fe20007ffe0ff */
[----:B------:R-:W-:Y:S01]  /*0d10*/  STL [R1+0x48], R11 ;  /* 0x0000480b01007387 */ /* 0x000fe20000100800 */
[----:B------:R-:W-:Y:S02]  /*0d20*/  IMAD.IADD R180, R177, 0x1, R179 ;  /* 0x00000001b1b47824 */ /* 0x000fe400078e02b3 */
[----:B------:R-:W-:Y:S01]  /*0d30*/  SHF.R.S32.HI R2, RZ, 0x1f, R0 ;  /* 0x0000001fff027819 */ /* 0x000fe20000011400 */
[----:B------:R-:W-:Y:S02]  /*0d40*/  IMAD.IADD R183, R183, 0x1, R5 ;  /* 0x00000001b7b77824 */ /* 0x000fe400078e0205 */
[----:B------:R-:W-:Y:S01]  /*0d50*/  IMAD.IADD R185, R185, 0x1, R186 ;  /* 0x00000001b9b97824 */ /* 0x000fe200078e02ba */
[C---:B------:R-:W-:Y:S01]  /*0d60*/  SHF.L.U64.HI R2, R0.reuse, 0x2, R2 ;  /* 0x0000000200027819 */ /* 0x040fe20000010202 */
[----:B------:R-:W-:-:S02]  /*0d70*/  IMAD.SHL.U32 R0, R0, 0x4, RZ ;  /* 0x0000000400007824 */ /* 0x000fc400078e00ff */
        /* <DEDUP_REMOVED lines=8> */
.L_x_648:
        /* <DEDUP_REMOVED lines=53> */
.L_x_607:
        /* <DEDUP_REMOVED lines=59> */
.L_x_609:
        /* <DEDUP_REMOVED lines=18> */
.L_x_610:
        /* <DEDUP_REMOVED lines=70> */
.L_x_611:
[----:B------:R-:W-:Y:S02]  /*1a80*/  UMOV UR12, UR50 ;  /* 0x00000032000c7c82 */ /* 0x000fe40008000000 */
.L_x_612:
        /* <DEDUP_REMOVED lines=9> */
[----:B------:R-:W-:Y:S01]  /*1b20*/  UIADD3 UR10, UR18, UR12, URZ ;  /* 0x0000000c120a7290 */ /* 0x000fe2000fffe03f */
[C---:B------:R-:W-:Y:S01]  /*1b30*/  IADD3 R14, R222.reuse, 0x20, RZ ;  /* 0x00000020de0e7810 */ /* 0x040fe20007ffe0ff */
[----:B------:R-:W-:Y:S01]  /*1b40*/  UIADD3.X UR11, UR11, UR4, UR13, UP2, UP1 ;  /* 0x000000040b0b7290 */ /* 0x000fe200097e240d */
[----:B------:R-:W-:-:S02]  /*1b50*/  IADD3 R16, R222, 0x40, RZ ;  /* 0x00000040de107810 */ /* 0x000fc40007ffe0ff */
        /* <DEDUP_REMOVED lines=27> */
[----:B------:R-:W-:-:S02]  /*1d10*/  USHF.R.S32.HI UR16, URZ, 0x6, UR16 ;  /* 0x000000063f107899 */ /* 0x000fc40008011410 */
[----:B------:R-:W-:Y:S01]  /*1d20*/  UIADD3 UR18, UR18, UR19, URZ ;  /* 0x0000001312127290 */ /* 0x000fe2000fffe03f */
[----:B------:R-:W-:Y:S01]  /*1d30*/  IMAD.WIDE.U32 R4, R0, c[0x0][0x370], R4 ;  /* 0x0000dc0000047a25 */ /* 0x000fe200078e0004 */
[----:B------:R-:W-:Y:S02]  /*1d40*/  UISETP.LT.AND UP1, UPT, URZ, UR16, UPT ;  /* 0x000000103f00728c */ /* 0x000fe4000bf21270 */
[----:B------:R-:W-:Y:S01]  /*1d50*/  UIMAD.WIDE UR18, UR18, UR61, UR30 ;  /* 0x0000003d121272a5 */ /* 0x000fe2000f8e021e */
[----:B------:R-:W-:Y:S01]  /*1d60*/  IMAD.U32 R0, RZ, RZ, UR35 ;  /* 0x00000023ff007e24 */ /* 0x000fe2000f8e00ff */
[----:B------:R-:W-:Y:S01]  /*1d70*/  IADD3 R5, R5, UR5, RZ ;  /* 0x0000000505057c10 */ /* 0x000fe2000fffe0ff */
[----:B------:R-:W-:Y:S02]  /*1d80*/  USEL UR16, URZ, UR16, !UP1 ;  /* 0x000000103f107287 */ /* 0x000fe4000c800000 */
[----:B------:R-:W-:Y:S02]  /*1d90*/  ULDC.64 UR4, c[0x0][0x3c8] ;  /* 0x0000f20000047ab9 */ /* 0x000fe40000000a00 */
[----:B------:R-:W-:Y:S01]  /*1da0*/  IMAD.WIDE.U32 R4, R0, c[0x0][0x378], R4 ;  /* 0x0000de0000047a25 */ /* 0x000fe200078e0004 */
[----:B------:R-:W-:Y:S01]  /*1db0*/  LEA.HI R0, R22, R21, RZ, 0x5 ;  /* 0x0000001516007211 */ /* 0x000fe200078f28ff */
[----:B------:R-:W-:-:S02]  /*1dc0*/  UISETP.GT.AND UP1, UPT, UR34, UR16, UPT ;  /* 0x000000102200728c */ /* 0x000fc4000bf24270 */
[----:B------:R-:W-:Y:S01]  /*1dd0*/  UMOV UR12, UR18 ;  /* 0x00000012000c7c82 */ /* 0x000fe20008000000 */
[----:B------:R-:W-:Y:S02]  /*1de0*/  LOP3.LUT R10, R0, 0xffffffe0, RZ, 0xc0, !PT ;  /* 0xffffffe0000a7812 */ /* 0x000fe400078ec0ff */
[----:B------:R-:W-:Y:S02]  /*1df0*/  SHF.R.S32.HI R0, RZ, 0x5, R0 ;  /* 0x00000005ff007819 */ /* 0x000fe40000011400 */
[----:B------:R-:W-:Y:S01]  /*1e00*/  IADD3 R5, R5, UR9, RZ ;  /* 0x0000000905057c10 */ /* 0x000fe2000fffe0ff */
[----:B------:R-:W-:-:S04]  /*1e10*/  IMAD.IADD R10, R21, 0x1, -R10 ;  /* 0x00000001150a7824 */ /* 0x000fc800078e0a0a */
[----:B------:R-:W-:Y:S02]  /*1e20*/  IMAD R10, R0, UR46, R10 ;  /* 0x0000002e000a7c24 */ /* 0x000fe4000f8e020a */
[----:B------:R-:W-:Y:S02]  /*1e30*/  IMAD R0, R20, c[0x0][0x370], RZ ;  /* 0x0000dc0014007a24 */ /* 0x000fe400078e02ff */
[----:B------:R-:W-:-:S04]  /*1e40*/  IMAD.WIDE.U32 R6, R3, c[0x0][0x370], R4 ;  /* 0x0000dc0003067a25 */ /* 0x000fc800078e0004 */
[----:B------:R-:W-:Y:S01]  /*1e50*/  IMAD R11, R3, c[0x0][0x374], R0 ;  /* 0x0000dd00030b7a24 */ /* 0x000fe200078e0200 */
[----:B------:R-:W-:Y:S01]  /*1e60*/  IADD3 R0, P1, R10, UR14, RZ ;  /* 0x0000000e0a007c10 */ /* 0x000fe2000ff3e0ff */
[----:B------:R-:W-:Y:S01]  /*1e70*/  IMAD.WIDE.U32 R4, R12, c[0x0][0x1a8], R8 ;  /* 0x00006a000c047a25 */ /* 0x000fe200078e0008 */
[----:B------:R-:W-:Y:S02]  /*1e80*/  LEA R194, P2, R6, c[0x0][0x330], 0x1 ;  /* 0x0000cc0006c27a11 */ /* 0x000fe400078408ff */
[----:B------:R-:W-:Y:S01]  /*1e90*/  LEA.HI.X.SX32 R10, R10, UR11, 0x1, P1 ;  /* 0x0000000b0a0a7c11 */ /* 0x000fe200088f0eff */
[----:B------:R-:W-:Y:S01]  /*1ea0*/  UIMAD.WIDE UR10, UR10, UR61, UR4 ;  /* 0x0000003d0a0a72a5 */ /* 0x000fe2000f8e0204 */
[C---:B------:R-:W-:Y:S01]  /*1eb0*/  LEA R190, P1, R0.reuse, c[0x0][0x350], 0x2 ;  /* 0x0000d40000be7a11 */ /* 0x040fe200078210ff */
[----:B------:R-:W-:Y:S01]  /*1ec0*/  IMAD.IADD R7, R7, 0x1, R11 ;  /* 0x0000000107077824 */ /* 0x000fe200078e020b */
[----:B------:R-:W-:Y:S02]  /*1ed0*/  UIADD3 UR5, UR34, -0x1, URZ ;  /* 0xffffffff22057890 */ /* 0x000fe4000fffe03f */
[----:B------:R-:W-:-:S02]  /*1ee0*/  LEA.HI.X R189, R0, c[0x0][0x354], R10, 0x2, P1 ;  /* 0x0000d50000bd7a11 */ /* 0x000fc400008f140a */
[----:B------:R-:W-:Y:S01]  /*1ef0*/  PLOP3.LUT P1, PT, PT, PT, UP1, 0x80, 0x0 ;  /* 0x000000000000781c */ /* 0x000fe20003f2f018 */
[----:B------:R-:W-:Y:S01]  /*1f00*/  UMOV UR14, UR10 ;  /* 0x0000000a000e7c82 */ /* 0x000fe20008000000 */
[----:B------:R-:W-:Y:S02]  /*1f10*/  LEA.HI.X R193, R6, c[0x0][0x334], R7, 0x1, P2 ;  /* 0x0000cd0006c17a11 */ /* 0x000fe400010f0c07 */
[----:B------:R-:W-:Y:S01]  /*1f20*/  IADD3 R0, R5, UR13, RZ ;  /* 0x0000000d05007c10 */ /* 0x000fe2000fffe0ff */
[----:B------:R-:W-:Y:S01]  /*1f30*/  UMOV UR13, UR11 ;  /* 0x0000000b000d7c82 */ /* 0x000fe20008000000 */
[----:B------:R-:W-:Y:S01]  /*1f40*/  LEA R192, P2, R4, c[0x0][0x160], 0x1 ;  /* 0x0000580004c07a11 */ /* 0x000fe200078408ff */
[----:B------:R-:W-:-:S03]  /*1f50*/  UMOV UR11, UR19 ;  /* 0x00000013000b7c82 */ /* 0x000fc60008000000 */
        /* <DEDUP_REMOVED lines=20> */
.L_x_614:
        /* <DEDUP_REMOVED lines=18> */
.L_x_615:
[----:B------:R-:W-:Y:S01]  /*21c0*/  ULDC.64 UR4, c[0x0][0x3a0] ;  /* 0x0000e80000047ab9 */ /* 0x000fe20000000a00 */
[----:B------:R-:W-:Y:S01]  /*21d0*/  IMAD.U32 R11, RZ, RZ, UR23 ;  /* 0x00000017ff0b7e24 */ /* 0x000fe2000f8e00ff */
[----:B------:R-:W-:Y:S01]  /*21e0*/  UIMAD UR4, UR20, UR4, URZ ;  /* 0x00000004140472a4 */ /* 0x000fe2000f8e023f */
[----:B------:R-:W-:Y:S01]  /*21f0*/  BSSY B0, `(.L_x_616) ;  /* 0x000001d000007945 */ /* 0x000fe20003800000 */
[----:B------:R-:W-:Y:S01]  /*2200*/  UIMAD UR8, UR25, -0x80, UR8 ;  /* 0xffffff80190878a4 */ /* 0x000fe2000f8e0208 */
[----:B------:R-:W-:Y:S01]  /*2210*/  IMAD.WIDE.U32 R4, R11, c[0x0][0x3a0], R222 ;  /* 0x0000e8000b047a25 */ /* 0x000fe200078e00de */
[----:B------:R-:W-:-:S04]  /*2220*/  UIMAD UR4, UR23, UR5, UR4 ;  /* 0x00000005170472a4 */ /* 0x000fc8000f8e0204 */
[----:B------:R-:W-:Y:S02]  /*2230*/  IADD3 R6, P0, R4, UR14, RZ ;  /* 0x0000000e04067c10 */ /* 0x000fe4000ff1e0ff */
[----:B------:R-:W-:Y:S01]  /*2240*/  MOV R0, UR4 ;  /* 0x0000000400007c02 */ /* 0x000fe20008000f00 */
[----:B------:R-:W-:Y:S01]  /*2250*/  ULDC.64 UR4, c[0x0][0x3b8] ;  /* 0x0000ee0000047ab9 */ /* 0x000fe20000000a00 */
[----:B------:R-:W-:Y:S01]  /*2260*/  ISETP.GE.AND P4, PT, R3, UR8, PT ;  /* 0x0000000803007c0c */ /* 0x000fe2000bf86270 */
        /* <DEDUP_REMOVED lines=21> */
.L_x_617:
[----:B------:R-:W-:Y:S05]  /*23c0*/  BSYNC B0 ;  /* 0x0000000000007941 */ /* 0x000fea0003800000 */
.L_x_616:
        /* <DEDUP_REMOVED lines=19> */
.L_x_619:
[----:B------:R-:W-:Y:S05]  /*2500*/  BSYNC B0 ;  /* 0x0000000000007941 */ /* 0x000fea0003800000 */
.L_x_618:
        /* <DEDUP_REMOVED lines=29> */
.L_x_621:
[----:B------:R-:W-:Y:S05]  /*26e0*/  BSYNC B0 ;  /* 0x0000000000007941 */ /* 0x000fea0003800000 */
.L_x_620:
        /* <DEDUP_REMOVED lines=18> */
.L_x_613:
        /* <DEDUP_REMOVED lines=44> */
.L_x_624:
[----:B------:R-:W-:Y:S05]  /*2ad0*/  BSYNC B0 ;  /* 0x0000000000007941 */ /* 0x000fea0003800000 */
.L_x_623:
        /* <DEDUP_REMOVED lines=19> */
.L_x_626:
        /* <DEDUP_REMOVED lines=34> */
.L_x_627:
[----:B------:R-:W-:Y:S05]  /*2e30*/  BSYNC B0 ;  /* 0x0000000000007941 */ /* 0x000fea0003800000 */
.L_x_625:
[----:B------:R-:W3:Y:S01]  /*2e40*/  LDL R23, [R1+0x48] ;  /* 0x0000480001177983 */ /* 0x000ee20000100800 */
[----:B------:R-:W-:Y:S01]  /*2e50*/  IMAD.MOV.U32 R10, RZ, RZ, 0x7f800000 ;  /* 0x7f800000ff0a7424 */ /* 0x000fe200078e00ff */
[----:B------:R-:W-:Y:S01]  /*2e60*/  ULDC.64 UR18, c[0x0][0x198] ;  /* 0x0000660000127ab9 */ /* 0x000fe20000000a00 */
[----:B------:R-:W-:Y:S02]  /*2e70*/  IMAD.MOV.U32 R9, RZ, RZ, 0x7f800000 ;  /* 0x7f800000ff097424 */ /* 0x000fe400078e00ff */
[----:B------:R-:W-:Y:S02]  /*2e80*/  IMAD.MOV.U32 R11, RZ, RZ, 0x7f800000 ;  /* 0x7f800000ff0b7424 */ /* 0x000fe400078e00ff */
[----:B------:R-:W-:Y:S01]  /*2e90*/  IMAD.MOV.U32 R12, RZ, RZ, 0x7f800000 ;  /* 0x7f800000ff0c7424 */ /* 0x000fe200078e00ff */
[C---:B--23--:R-:W-:Y:S02]  /*2ea0*/  IADD3 R5, R23.reuse, 0x28, RZ ;  /* 0x0000002817057810 */ /* 0x04cfe40007ffe0ff */
[----:B------:R-:W-:-:S02]  /*2eb0*/  IADD3 R4, R23, 0x8, RZ ;  /* 0x0000000817047810 */ /* 0x000fc40007ffe0ff */
[----:B------:R-:W-:Y:S02]  /*2ec0*/  ISETP.GE.AND P3, PT, R5, UR4, PT ;  /* 0x0000000405007c0c */ /* 0x000fe4000bf66270 */
[C---:B------:R-:W-:Y:S02]  /*2ed0*/  IADD3 R6, R23.reuse, 0x20, RZ ;  /* 0x0000002017067810 */ /* 0x040fe40007ffe0ff */
[----:B------:R-:W-:Y:S01]  /*2ee0*/  ISETP.GE.AND P5, PT, R4, UR4, PT ;  /* 0x0000000404007c0c */ /* 0x000fe2000bfa6270 */
[C---:B------:R-:W-:Y:S01]  /*2ef0*/  IMAD.SHL.U32 R4, R23.reuse, 0x4, RZ ;  /* 0x0000000417047824 */ /* 0x040fe200078e00ff */
[----:B------:R-:W-:Y:S02]  /*2f00*/  ISETP.GE.AND P4, PT, R6, UR4, PT ;  /* 0x0000000406007c0c */ /* 0x000fe4000bf86270 */
[----:B------:R-:W-:Y:S02]  /*2f10*/  SHF.R.S32.HI R19, RZ, 0x1f, R23 ;  /* 0x0000001fff137819 */ /* 0x000fe40000011417 */
[----:B------:R-:W-:-:S02]  /*2f20*/  ISETP.GE.AND P6, PT, R23, UR4, PT ;  /* 0x0000000417007c0c */ /* 0x000fc4000bfc6270 */
[----:B------:R-:W-:Y:S02]  /*2f30*/  SHF.R.S32.HI R7, RZ, 0x1f, R5 ;  /* 0x0000001fff077819 */ /* 0x000fe40000011405 */
[----:B------:R-:W-:Y:S02]  /*2f40*/  @!P3 LEA R6, P1, R5, UR12, 0x2 ;  /* 0x0000000c0506bc11 */ /* 0x000fe4000f8210ff */
[----:B------:R-:W-:Y:S02]  /*2f50*/  IADD3 R4, P2, R4, UR12, RZ ;  /* 0x0000000c04047c10 */ /* 0x000fe4000ff5e0ff */
[----:B------:R-:W-:Y:S02]  /*2f60*/  SHF.L.U64.HI R8, R23, 0x2, R19 ;  /* 0x0000000217087819 */ /* 0x000fe40000010213 */
[----:B------:R-:W-:Y:S02]  /*2f70*/  @!P3 LEA.HI.X R7, R5, UR11, R7, 0x2, P1 ;  /* 0x0000000b0507bc11 */ /* 0x000fe400088f1407 */
[----:B------:R-:W-:-:S03]  /*2f80*/  IADD3.X R5, R8, UR11, RZ, P2, !PT ;  /* 0x0000000b08057c10 */ /* 0x000fc600097fe4ff */
[----:B------:R2:W3:Y:S04]  /*2f90*/  @!P3 LDG.E R9, [R6.64] ;  /* 0x000000060609b981 */ /* 0x0004e8000c1e1900 */
[----:B------:R4:W5:Y:S04]  /*2fa0*/  @!P4 LDG.E R10, [R4.64+0x80] ;  /* 0x00008006040ac981 */ /* 0x000968000c1e1900 */
[----:B------:R4:W3:Y:S04]  /*2fb0*/  @!P5 LDG.E R11, [R4.64+0x20] ;  /* 0x00002006040bd981 */ /* 0x0008e8000c1e1900 */
[----:B------:R4:W3:Y:S01]  /*2fc0*/  @!P6 LDG.E R12, [R4.64] ;  /* 0x00000006040ce981 */ /* 0x0008e2000c1e1900 */
[----:B------:R-:W-:-:S04]  /*2fd0*/  UIMAD UR4, UR20, UR18, URZ ;  /* 0x00000012140472a4 */ /* 0x000fc8000f8e023f */
[----:B------:R-:W-:Y:S02]  /*2fe0*/  UIMAD UR9, UR23, UR19, UR4 ;  /* 0x00000013170972a4 */ /* 0x000fe4000f8e0204 */
[----:B------:R-:W-:-:S06]  /*2ff0*/  UIMAD UR4, UR25, -0x80, UR8 ;  /* 0xffffff80190478a4 */ /* 0x000fcc000f8e0208 */
[----:B------:R-:W-:Y:S01]  /*3000*/  ISETP.GE.AND P6, PT, R3, UR4, PT ;  /* 0x0000000403007c0c */ /* 0x000fe2000bfc6270 */
[----:B------:R-:W-:-:S04]  /*3010*/  IMAD.U32 R17, RZ, RZ, UR23 ;  /* 0x00000017ff117e24 */ /* 0x000fc8000f8e00ff */
[----:B----4-:R-:W-:-:S08]  /*3020*/  IMAD.WIDE.U32 R4, R17, c[0x0][0x198], R222 ;  /* 0x0000660011047a25 */ /* 0x010fd000078e00de */
[----:B------:R4:W-:Y:S04]  /*3030*/  @P6 STS [R0+0x9000], RZ ;  /* 0x009000ff00006388 */ /* 0x0009e80000000800 */
[----:B------:R4:W-:Y:S04]  /*3040*/  @P6 STS [R0+0x9004], RZ ;  /* 0x009004ff00006388 */ /* 0x0009e80000000800 */
[----:B------:R4:W-:Y:S04]  /*3050*/  @P6 STS.64 [R0+0x9008], RZ ;  /* 0x009008ff00006388 */ /* 0x0009e80000000a00 */
[----:B------:R4:W-:Y:S04]  /*3060*/  @P6 STS.128 [R0+0xb000], RZ ;  /* 0x00b000ff00006388 */ /* 0x0009e80000000c00 */
[----:B------:R4:W-:Y:S01]  /*3070*/  @P6 STS.128 [R0+0xd000], RZ ;  /* 0x00d000ff00006388 */ /* 0x0009e20000000c00 */
[----:B--2---:R-:W-:Y:S01]  /*3080*/  IADD3 R6, P1, R4, UR21, RZ ;  /* 0x0000001504067c10 */ /* 0x004fe2000ff3e0ff */
[----:B------:R-:W-:-:S05]  /*3090*/  IMAD.U32 R4, RZ, RZ, UR9 ;  /* 0x00000009ff047e24 */ /* 0x000fca000f8e00ff */
[----:B------:R-:W-:Y:S01]  /*30a0*/  IADD3.X R7, R5, UR29, R4, P1, !PT ;  /* 0x0000001d05077c10 */ /* 0x000fe20008ffe404 */
[----:B------:R-:W-:Y:S01]  /*30b0*/  IMAD R4, R18, c[0x0][0x1b0], RZ ;  /* 0x00006c0012047a24 */ /* 0x000fe200078e02ff */
[----:B------:R-:W-:Y:S03]  /*30c0*/  BSSY B0, `(.L_x_628) ;  /* 0x000002a000007945 */ /* 0x000fe60003800000 */
[C---:B------:R-:W-:Y:S02]  /*30d0*/  IMAD R4, R15.reuse, c[0x0][0x1b4], R4 ;  /* 0x00006d000f047a24 */ /* 0x040fe400078e0204 */
[----:B------:R-:W-:-:S04]  /*30e0*/  IMAD.WIDE.U32 R6, R15, c[0x0][0x1b0], R6 ;  /* 0x00006c000f067a25 */ /* 0x000fc800078e0006 */
[----:B------:R-:W-:Y:S01]  /*30f0*/  IMAD.IADD R13, R7, 0x1, R4 ;  /* 0x00000001070d7824 */ /* 0x000fe200078e0204 */
[----:B-----5:R4:W-:Y:S04]  /*3100*/  STL [R1], R10 ;  /* 0x0000000a01007387 */ /* 0x0209e80000100800 */
[----:B---3--:R4:W-:Y:S04]  /*3110*/  STL [R1+0x4], R9 ;  /* 0x0000040901007387 */ /* 0x0089e80000100800 */
[----:B------:R4:W-:Y:S04]  /*3120*/  STL [R1+0xc], R11 ;  /* 0x00000c0b01007387 */ /* 0x0009e80000100800 */
[----:B------:R4:W-:Y:S01]  /*3130*/  STL [R1+0x8], R12 ;  /* 0x0000080c01007387 */ /* 0x0009e20000100800 */
[----:B------:R-:W-:Y:S05]  /*3140*/  @P6 BRA `(.L_x_629) ;  /* 0x0000021000006947 */ /* 0x000fea0003800000 */
[----:B------:R-:W-:Y:S01]  /*3150*/  ISETP.GE.AND P4, PT, R222, c[0x0][0x220], PT ;  /* 0x00008800de007a0c */ /* 0x000fe20003f86270 */
[----:B----4-:R-:W-:Y:S01]  /*3160*/  IMAD R12, R20, c[0x0][0x198], RZ ;  /* 0x00006600140c7a24 */ /* 0x010fe200078e02ff */
[----:B------:R-:W-:Y:S01]  /*3170*/  ISETP.GE.AND P3, PT, R14, c[0x0][0x220], PT ;  /* 0x000088000e007a0c */ /* 0x000fe20003f66270 */
[----:B------:R-:W-:Y:S01]  /*3180*/  IMAD.MOV.U32 R4, RZ, RZ, R6 ;  /* 0x000000ffff047224 */ /* 0x000fe200078e0006 */
[----:B------:R-:W-:Y:S01]  /*3190*/  ISETP.GE.AND P1, PT, R16, c[0x0][0x220], PT ;  /* 0x0000880010007a0c */ /* 0x000fe20003f26270 */
[----:B------:R-:W-:-:S02]  /*31a0*/  IMAD.MOV.U32 R5, RZ, RZ, R13 ;  /* 0x000000ffff057224 */ /* 0x000fc400078e000d */
        /* <DEDUP_REMOVED lines=27> */
.L_x_629:
[----:B------:R-:W-:Y:S05]  /*3360*/  BSYNC B0 ;  /* 0x0000000000007941 */ /* 0x000fea0003800000 */
.L_x_628:
        /* <DEDUP_REMOVED lines=13> */
[----:B--2-4-:R-:W-:-:S04]  /*3440*/  IMAD.WIDE.U32 R10, R4, c[0x0][0x198], R6 ;  /* 0x00006600040a7a25 */ /* 0x014fc800078e0006 */
        /* <DEDUP_REMOVED lines=25> */
.L_x_631:
[----:B------:R-:W-:Y:S05]  /*35e0*/  BSYNC B0 ;  /* 0x0000000000007941 */ /* 0x000fea0003800000 */
.L_x_630:
        /* <DEDUP_REMOVED lines=19> */
[----:B----4-:R-:W-:Y:S01]  /*3720*/  IMAD R12, R20, c[0x0][0x1a0], RZ ;  /* 0x00006800140c7a24 */ /* 0x010fe200078e02ff */
        /* <DEDUP_REMOVED lines=31> */
.L_x_633:
[----:B------:R-:W-:Y:S05]  /*3920*/  BSYNC B0 ;  /* 0x0000000000007941 */ /* 0x000fea0003800000 */
.L_x_632:
        /* <DEDUP_REMOVED lines=37> */
.L_x_635:
[----:B------:R-:W-:Y:S05]  /*3b80*/  BSYNC B0 ;  /* 0x0000000000007941 */ /* 0x000fea0003800000 */
.L_x_634:
[----:B------:R-:W-:Y:S02]  /*3b90*/  ULDC.64 UR20, c[0x0][0x318] ;  /* 0x0000c60000147ab9 */ /* 0x000fe40000000a00 */
[----:B------:R-:W-:Y:S01]  /*3ba0*/  ULDC.64 UR22, c[0x0][0x320] ;  /* 0x0000c80000167ab9 */ /* 0x000fe20000000a00 */
[----:B-1234-:R-:W-:Y:S01]  /*3bb0*/  LEA.HI R0, R22, R21, RZ, 0x6 ;  /* 0x0000001516007211 */ /* 0x01efe200078f30ff */
[----:B------:R-:W-:Y:S01]  /*3bc0*/  UISETP.NE.U32.AND UP1, UPT, URZ, UR20, UPT ;  /* 0x000000143f00728c */ /* 0x000fe2000bf25070 */
[----:B------:R-:W0:Y:S03]  /*3bd0*/  LDGDEPBAR ;  /* 0x00000000000079af */ /* 0x000e260000000000 */
[----:B------:R-:W-:-:S06]  /*3be0*/  UISETP.NE.AND.EX UP1, UPT, URZ, UR21, UPT, UP1 ;  /* 0x000000153f00728c */ /* 0x000fcc000bf25310 */
        /* <DEDUP_REMOVED lines=11> */
[----:B------:R1:W2:Y:S01]  /*3ca0*/  @P1 LDG.E R3, [R4.64] ;  /* 0x0000000604031981 */ /* 0x0002a2000c1e1900 */
[----:B------:R-:W-:Y:S01]  /*3cb0*/  SHF.R.S32.HI R0, RZ, 0x6, R0 ;  /* 0x00000006ff007819 */ /* 0x000fe20000011400 */
[----:B------:R-:W-:Y:S01]  /*3cc0*/  IMAD.SHL.U32 R175, R183, 0x2, RZ ;  /* 0x00000002b7af7824 */ /* 0x000fe200078e00ff */
[----:B------:R-:W-:Y:S01]  /*3cd0*/  IADD3 R7, R222, 0x40, RZ ;  /* 0x00000040de077810 */ /* 0x000fe20007ffe0ff */
[----:B------:R-:W-:Y:S01]  /*3ce0*/  CS2R R126, SRZ ;  /* 0x00000000007e7805 */ /* 0x000fe2000001ff00 */
[----:B------:R-:W-:Y:S01]  /*3cf0*/  MOV R203, R184 ;  /* 0x000000b800cb7202 */ /* 0x000fe20000000f00 */
[----:B------:R-:W-:Y:S01]  /*3d00*/  IMAD.SHL.U32 R0, R0, 0x20, RZ ;  /* 0x0000002000007824 */ /* 0x000fe200078e00ff */
        /* <DEDUP_REMOVED lines=18> */
[----:B-1----:R-:W2:Y:S01]  /*3e30*/  @P1 MUFU.RCP R5, c[0x0][0x238] ;  /* 0x00008e0000051b08 */ /* 0x002ea20000001000 */
[----:B------:R-:W-:Y:S01]  /*3e40*/  IMAD.SHL.U32 R4, R21, 0x2, RZ ;  /* 0x0000000215047824 */ /* 0x000fe200078e00ff */
[----:B------:R-:W-:Y:S01]  /*3e50*/  CS2R R96, SRZ ;  /* 0x0000000000607805 */ /* 0x000fe2000001ff00 */
[----:B------:R-:W-:Y:S01]  /*3e60*/  CS2R R90, SRZ ;  /* 0x00000000005a7805 */ /* 0x000fe2000001ff00 */
[----:B------:R-:W-:Y:S01]  /*3e70*/  CS2R R88, SRZ ;  /* 0x0000000000587805 */ /* 0x000fe2000001ff00 */
[----:B------:R-:W-:Y:S01]  /*3e80*/  CS2R R86, SRZ ;  /* 0x0000000000567805 */ /* 0x000fe2000001ff00 */
[----:B------:R-:W-:Y:S01]  /*3e90*/  LOP3.LUT R4, R0, 0x6, R4, 0xf8, !PT ;  /* 0x0000000600047812 */ /* 0x000fe200078ef804 */
[----:B------:R-:W-:Y:S01]  /*3ea0*/  IMAD.U32 R0, RZ, RZ, UR25 ;  /* 0x00000019ff007e24 */ /* 0x000fe2000f8e00ff */
[----:B------:R-:W-:Y:S01]  /*3eb0*/  CS2R R84, SRZ ;  /* 0x0000000000547805 */ /* 0x000fe2000001ff00 */
[----:B------:R-:W-:Y:S01]  /*3ec0*/  CS2R R78, SRZ ;  /* 0x00000000004e7805 */ /* 0x000fe2000001ff00 */
[----:B------:R-:W-:Y:S01]  /*3ed0*/  CS2R R76, SRZ ;  /* 0x00000000004c7805 */ /* 0x000fe2000001ff00 */
[----:B------:R-:W-:Y:S01]  /*3ee0*/  IMAD R195, R0, 0x80, R4 ;  /* 0x0000008000c37824 */ /* 0x000fe200078e0204 */
[----:B------:R-:W-:Y:S01]  /*3ef0*/  IADD3 R0, R181, 0x1800, RZ ;  /* 0x00001800b5007810 */ /* 0x000fe20007ffe0ff */
[----:B------:R-:W-:Y:S01]  /*3f00*/  CS2R R82, SRZ ;  /* 0x0000000000527805 */ /* 0x000fe2000001ff00 */
[----:B------:R-:W-:Y:S01]  /*3f10*/  IADD3 R4, R23, 0x1, RZ ;  /* 0x0000000117047810 */ /* 0x000fe20007ffe0ff */
[----:B------:R1:W3:Y:S01]  /*3f20*/  I2F R204, R195 ;  /* 0x000000c300cc7306 */ /* 0x0002e20000201400 */
[----:B------:R-:W-:Y:S01]  /*3f30*/  SEL R0, R0, R181, !P0 ;  /* 0x000000b500007207 */ /* 0x000fe20004000000 */
[----:B------:R-:W-:Y:S01]  /*3f40*/  CS2R R80, SRZ ;  /* 0x0000000000507805 */ /* 0x000fe2000001ff00 */
[C---:B------:R-:W-:Y:S01]  /*3f50*/  IADD3 R202, R195.reuse, 0x19, RZ ;  /* 0x00000019c3ca7810 */ /* 0x040fe20007ffe0ff */
[----:B------:R4:W-:Y:S01]  /*3f60*/  STL [R1+0x38], R4 ;  /* 0x0000380401007387 */ /* 0x0009e20000100800 */
[C---:B------:R-:W-:Y:S01]  /*3f70*/  IADD3 R201, R195.reuse, 0x18, RZ ;  /* 0x00000018c3c97810 */ /* 0x040fe20007ffe0ff */
[----:B------:R-:W-:Y:S01]  /*3f80*/  CS2R R74, SRZ ;  /* 0x00000000004a7805 */ /* 0x000fe2000001ff00 */
[C---:B------:R-:W-:Y:S01]  /*3f90*/  IADD3 R200, R195.reuse, 0x11, RZ ;  /* 0x00000011c3c87810 */ /* 0x040fe20007ffe0ff */
[----:B------:R1:W1:Y:S01]  /*3fa0*/  I2F R211, R202 ;  /* 0x000000ca00d37306 */ /* 0x0002620000201400 */
[C---:B------:R-:W-:Y:S01]  /*3fb0*/  IADD3 R199, R195.reuse, 0x10, RZ ;  /* 0x00000010c3c77810 */ /* 0x040fe20007ffe0ff */
[----:B------:R-:W-:Y:S01]  /*3fc0*/  CS2R R72, SRZ ;  /* 0x0000000000487805 */ /* 0x000fe2000001ff00 */
[C---:B------:R-:W-:Y:S01]  /*3fd0*/  IADD3 R198, R195.reuse, 0x9, RZ ;  /* 0x00000009c3c67810 */ /* 0x040fe20007ffe0ff */
[----:B------:R-:W-:Y:S01]  /*3fe0*/  CS2R R70, SRZ ;  /* 0x0000000000467805 */ /* 0x000fe2000001ff00 */
[C---:B------:R-:W-:Y:S01]  /*3ff0*/  IADD3 R197, R195.reuse, 0x8, RZ ;  /* 0x00000008c3c57810 */ /* 0x040fe20007ffe0ff */
[----:B------:R-:W-:Y:S01]  /*4000*/  CS2R R68, SRZ ;  /* 0x0000000000447805 */ /* 0x000fe2000001ff00 */
[----:B------:R-:W-:Y:S01]  /*4010*/  IADD3 R196, R195, 0x1, RZ ;  /* 0x00000001c3c47810 */ /* 0x000fe20007ffe0ff */
[----:B------:R1:W1:Y:S01]  /*4020*/  I2F R210, R201 ;  /* 0x000000c900d27306 */ /* 0x0002620000201400 */
[----:B------:R-:W-:Y:S01]  /*4030*/  CS2R R62, SRZ ;  /* 0x00000000003e7805 */ /* 0x000fe2000001ff00 */
[----:B------:R-:W-:Y:S01]  /*4040*/  CS2R R60, SRZ ;  /* 0x00000000003c7805 */ /* 0x000fe2000001ff00 */
[----:B------:R-:W-:Y:S01]  /*4050*/  CS2R R66, SRZ ;  /* 0x0000000000427805 */ /* 0x000fe2000001ff00 */
[----:B------:R-:W-:Y:S01]  /*4060*/  CS2R R64, SRZ ;  /* 0x0000000000407805 */ /* 0x000fe2000001ff00 */
[----:B------:R-:W-:Y:S01]  /*4070*/  CS2R R58, SRZ ;  /* 0x00000000003a7805 */ /* 0x000fe2000001ff00 */
[----:B------:R-:W-:Y:S01]  /*4080*/  CS2R R56, SRZ ;  /* 0x0000000000387805 */ /* 0x000fe2000001ff00 */
[----:B------:R-:W-:Y:S01]  /*4090*/  CS2R R54, SRZ ;  /* 0x0000000000367805 */ /* 0x000fe2000001ff00 */
[----:B------:R1:W1:Y:S01]  /*40a0*/  I2F R209, R200 ;  /* 0x000000c800d17306 */ /* 0x0002620000201400 */
[----:B------:R-:W-:Y:S01]  /*40b0*/  CS2R R52, SRZ ;  /* 0x0000000000347805 */ /* 0x000fe2000001ff00 */
[----:B------:R-:W-:Y:S01]  /*40c0*/  CS2R R46, SRZ ;  /* 0x00000000002e7805 */ /* 0x000fe2000001ff00 */
[----:B------:R-:W-:Y:S01]  /*40d0*/  CS2R R44, SRZ ;  /* 0x00000000002c7805 */ /* 0x000fe2000001ff00 */
[----:B------:R-:W-:Y:S01]  /*40e0*/  CS2R R50, SRZ ;  /* 0x0000000000327805 */ /* 0x000fe2000001ff00 */
[----:B----4-:R-:W-:Y:S01]  /*40f0*/  IMAD.SHL.U32 R4, R23, 0x4, RZ ;  /* 0x0000000417047824 */ /* 0x010fe200078e00ff */
[----:B------:R-:W-:Y:S01]  /*4100*/  CS2R R48, SRZ ;  /* 0x0000000000307805 */ /* 0x000fe2000001ff00 */
[----:B------:R-:W-:Y:S01]  /*4110*/  CS2R R42, SRZ ;  /* 0x00000000002a7805 */ /* 0x000fe2000001ff00 */
[----:B------:R4:W1:Y:S01]  /*4120*/  I2F R208, R199 ;  /* 0x000000c700d07306 */ /* 0x0008620000201400 */
[----:B------:R-:W-:Y:S01]  /*4130*/  CS2R R40, SRZ ;  /* 0x0000000000287805 */ /* 0x000fe2000001ff00 */
[----:B------:R-:W-:Y:S01]  /*4140*/  CS2R R38, SRZ ;  /* 0x0000000000267805 */ /* 0x000fe2000001ff00 */
[----:B------:R-:W-:Y:S01]  /*4150*/  CS2R R36, SRZ ;  /* 0x0000000000247805 */ /* 0x000fe2000001ff00 */
[----:B------:R-:W-:Y:S01]  /*4160*/  IADD3 R176, R175, R182, RZ ;  /* 0x000000b6afb07210 */ /* 0x000fe20007ffe0ff */
[----:B------:R-:W-:-:S03]  /*4170*/  UMOV UR4, URZ ;  /* 0x0000003f00047c82 */ /* 0x000fc60008000000 */
[----:B------:R4:W1:Y:S08]  /*4180*/  I2F R207, R198 ;  /* 0x000000c600cf7306 */ /* 0x0008700000201400 */
[----:B------:R4:W1:Y:S08]  /*4190*/  I2F R206, R197 ;  /* 0x000000c500ce7306 */ /* 0x0008700000201400 */
[----:B------:R4:W1:Y:S01]  /*41a0*/  I2F R205, R196 ;  /* 0x000000c400cd7306 */ /* 0x0008620000201400 */
[----:B--2---:R-:W-:Y:S01]  /*41b0*/  @P1 FMUL.FTZ R3, R3, R5 ;  /* 0x0000000503031220 */ /* 0x004fe20000410000 */
[----:B------:R-:W-:-:S03]  /*41c0*/  SHF.L.U64.HI R5, R23, 0x2, R19 ;  /* 0x0000000217057819 */ /* 0x000fc60000010213 */
[----:B------:R2:W5:Y:S02]  /*41d0*/  @P1 R2UR UR9, R3 ;  /* 0x00000000030913c2 */ /* 0x00056400000e0000 */
[----:B------:R-:W-:Y:S04]  /*41e0*/  STL [R1+0x30], R5 ;  /* 0x0000300501007387 */ /* 0x000fe80000100800 */
[----:B------:R1:W-:Y:S04]  /*41f0*/  STL [R1+0x34], R4 ;  /* 0x0000340401007387 */ /* 0x0003e80000100800 */
[----:B------:R-:W-:Y:S01]  /*4200*/  STL [R1+0x14], R7 ;  /* 0x0000140701007387 */ /* 0x000fe20000100800 */
[----:B--2---:R-:W-:Y:S01]  /*4210*/  IADD3 R3, R183, 0x1800, RZ ;  /* 0x00001800b7037810 */ /* 0x004fe20007ffe0ff */
[----:B-----5:R-:W-:-:S03]  /*4220*/  @UP1 UMOV UR4, UR9 ;  /* 0x0000000900041c82 */ /* 0x020fc60008000000 */
[----:B------:R-:W-:Y:S01]  /*4230*/  SEL R174, R3, R183, !P0 ;  /* 0x000000b703ae7207 */ /* 0x000fe20004000000 */
[----:B------:R-:W-:Y:S02]  /*4240*/  IMAD.SHL.U32 R3, R0, 0x2, RZ ;  /* 0x0000000200037824 */ /* 0x000fe400078e00ff */
[----:B------:R-:W-:Y:S02]  /*4250*/  IMAD.MOV.U32 R0, RZ, RZ, c[0x0][0x22c] ;  /* 0x00008b00ff007624 */ /* 0x000fe400078e00ff */
[----:B------:R-:W-:Y:S02]  /*4260*/  IMAD.SHL.U32 R174, R174, 0x2, RZ ;  /* 0x00000002aeae7824 */ /* 0x000fe400078e00ff */
[----:B------:R-:W-:-:S04]  /*4270*/  IMAD R0, R0, c[0x0][0x1c0], RZ ;  /* 0x0000700000007a24 */ /* 0x000fc800078e02ff */
[C---:B-1----:R-:W-:Y:S01]  /*4280*/  IMAD.SHL.U32 R4, R0.reuse, 0x8, RZ ;  /* 0x0000000800047824 */ /* 0x042fe200078e00ff */
[----:B------:R-:W-:-:S04]  /*4290*/  SHF.L.U32 R6, R0, 0x4, RZ ;  /* 0x0000000400067819 */ /* 0x000fc800000006ff */
[C---:B------:R-:W-:Y:S02]  /*42a0*/  IADD3 R5, R6.reuse, 0x20, RZ ;  /* 0x0000002006057810 */ /* 0x040fe40007ffe0ff */
[----:B------:R-:W-:Y:S02]  /*42b0*/  IADD3 R0, R6, 0x40, RZ ;  /* 0x0000004006007810 */ /* 0x000fe40007ffe0ff */
[----:B------:R-:W-:Y:S01]  /*42c0*/  IADD3 R6, R222, 0x20, RZ ;  /* 0x00000020de067810 */ /* 0x000fe20007ffe0ff */
[C---:B------:R-:W-:Y:S02]  /*42d0*/  IMAD.IADD R5, R4.reuse, 0x1, R5 ;  /* 0x0000000104057824 */ /* 0x040fe400078e0205 */
[C---:B------:R-:W-:Y:S02]  /*42e0*/  IMAD.IADD R0, R4.reuse, 0x1, R0 ;  /* 0x0000000104007824 */ /* 0x040fe400078e0200 */
[----:B------:R1:W-:Y:S02]  /*42f0*/  STL [R1+0x10], R6 ;  /* 0x0000100601007387 */ /* 0x0003e40000100800 */
[----:B-1----:R-:W-:-:S02]  /*4300*/  IMAD.IADD R6, R4, 0x1, R5 ;  /* 0x0000000104067824 */ /* 0x002fc400078e0205 */
[C---:B------:R-:W-:Y:S02]  /*4310*/  IMAD.IADD R5, R4.reuse, 0x1, R0 ;  /* 0x0000000104057824 */ /* 0x040fe400078e0200 */
[C---:B------:R-:W-:Y:S02]  /*4320*/  IMAD.IADD R6, R4.reuse, 0x1, R6 ;  /* 0x0000000104067824 */ /* 0x040fe400078e0206 */
[----:B------:R-:W-:-:S03]  /*4330*/  IMAD.IADD R5, R4, 0x1, R5 ;  /* 0x0000000104057824 */ /* 0x000fc600078e0205 */
[C---:B------:R-:W-:Y:S01]  /*4340*/  IADD3 R6, R4.reuse, R6, RZ ;  /* 0x0000000604067210 */ /* 0x040fe20007ffe0ff */
[----:B------:R-:W-:-:S04]  /*4350*/  IMAD.IADD R5, R4, 0x1, R5 ;  /* 0x0000000104057824 */ /* 0x000fc800078e0205 */
[----:B------:R1:W-:Y:S01]  /*4360*/  STL [R1+0x1c], R6 ;  /* 0x00001c0601007387 */ /* 0x0003e20000100800 */
[----:B------:R-:W-:-:S03]  /*4370*/  IMAD.IADD R0, R4, 0x1, R5 ;  /* 0x0000000104007824 */ /* 0x000fc600078e0205 */
[----:B------:R4:W-:Y:S01]  /*4380*/  STL [R1+0x18], R5 ;  /* 0x0000180501007387 */ /* 0x0009e20000100800 */
[----:B-1----:R-:W-:-:S05]  /*4390*/  IMAD.IADD R6, R4, 0x1, R6 ;  /* 0x0000000104067824 */ /* 0x002fca00078e0206 */
[----:B------:R4:W-:Y:S04]  /*43a0*/  STL [R1+0x24], R6 ;  /* 0x0000240601007387 */ /* 0x0009e80000100800 */
[----:B---3--:R4:W-:Y:S02]  /*43b0*/  STL [R1+0x20], R0 ;  /* 0x0000200001007387 */ /* 0x0089e40000100800 */
.L_x_638:
[----:B------:R-:W0:Y:S01]  /*43c0*/  LDGDEPBAR ;  /* 0x00000000000079af */ /* 0x000e220000000000 */
[----:B----4-:R-:W-:Y:S01]  /*43d0*/  IADD3 R0, R182, R174, RZ ;  /* 0x000000aeb6007210 */ /* 0x010fe20007ffe0ff */
[----:B------:R-:W-:Y:S02]  /*43e0*/  USHF.L.U32 UR9, UR25, 0x7, URZ ;  /* 0x0000000719097899 */ /* 0x000fe4000800063f */
[----:B------:R-:W-:Y:S02]  /*43f0*/  USHF.L.U32 UR10, UR5, 0x6, URZ ;  /* 0x00000006050a7899 */ /* 0x000fe4000800063f */
[----:B------:R-:W-:Y:S02]  /*4400*/  UIADD3 UR15, UR17, 0x80, UR9 ;  /* 0x00000080110f7890 */ /* 0x000fe4000fffe009 */
[----:B------:R-:W2:Y:S01]  /*4410*/  LDL R214, [R1+0x38] ;  /* 0x0000380001d67983 */ /* 0x000ea20000100800 */
[----:B------:R-:W-:Y:S02]  /*4420*/  UIADD3 UR9, UR9, 0x80, URZ ;  /* 0x0000008009097890 */ /* 0x000fe4000fffe03f */
[----:B------:R-:W-:Y:S01]  /*4430*/  UIADD3 UR15, UR15, -UR8, URZ ;  /* 0x800000080f0f7290 */ /* 0x000fe2000fffe03f */
[----:B------:R-:W3:Y:S03]  /*4440*/  LDL R213, [R1+0x8] ;  /* 0x0000080001d57983 */ /* 0x000ee60000100800 */
[----:B------:R-:W-:Y:S01]  /*4450*/  UISETP.GE.AND UP0, UPT, UR10, UR15, UPT ;  /* 0x0000000f0a00728c */ /* 0x000fe2000bf06270 */
[----:B------:R-:W4:Y:S03]  /*4460*/  LDL R212, [R1+0xc] ;  /* 0x00000c0001d47983 */ /* 0x000f260000100800 */
[----:B------:R-:W-:Y:S06]  /*4470*/  UISETP.LT.AND UP0, UPT, UR9, UR8, UP0 ;  /* 0x000000080900728c */ /* 0x000fec0008701270 */
[----:B------:R-:W-:Y:S01]  /*4480*/  PLOP3.LUT P0, PT, PT, PT, UP0, 0x80, 0x0 ;  /* 0x000000000000781c */ /* 0x000fe20003f0f008 */
[----:B------:R-:W-:Y:S01]  /*4490*/  UISETP.GT.AND UP0, UPT, UR5, UR16, UPT ;  /* 0x000000100500728c */ /* 0x000fe2000bf04270 */
        /* <DEDUP_REMOVED lines=19> */
[----:B-----5:R-:W-:Y:S02]  /*45d0*/  LDSM.16.M88.4 R164, [R0+0x1000] ;  /* 0x0010000000a4783b */ /* 0x020fe40000000200 */
        /* <DEDUP_REMOVED lines=30> */
[-C--:B------:R-:W-:Y:S03]  /*47c0*/  HMMA.16816.F32 R12, R136, R170.reuse, R12 ;  /* 0x000000aa880c723c */ /* 0x080fe6000000180c */
[----:B---3--:R-:W-:Y:S05]  /*47d0*/  FSETP.NEU.FTZ.AND P1, PT, R213, -INF , PT ;  /* 0xff800000d500780b */ /* 0x008fea0003f3d000 */
[C---:B------:R-:W-:Y:S08]  /*47e0*/  HMMA.16816.F32 R16, R164.reuse, R170, R16 ;  /* 0x000000aaa410723c */ /* 0x040ff00000001810 */
[-C--:B------:R-:W-:Y:S08]  /*47f0*/  HMMA.16816.F32 R20, R164, R140.reuse, R20 ;  /* 0x0000008ca414723c */ /* 0x080ff00000001814 */
[C---:B------:R-:W-:Y:S08]  /*4800*/  HMMA.16816.F32 R24, R136.reuse, R140, R24 ;  /* 0x0000008c8818723c */ /* 0x040ff00000001818 */
[-C--:B------:R-:W-:Y:S01]  /*4810*/  HMMA.16816.F32 R28, R136, R142.reuse, R28 ;  /* 0x0000008e881c723c */ /* 0x080fe2000000181c */
[----:B------:R1:W3:Y:S07]  /*4820*/  LDSM.16.M88.4 R136, [R0+0x2800] ;  /* 0x002800000088783b */ /* 0x0002ee0000000200 */
[----:B------:R-:W-:Y:S08]  /*4830*/  HMMA.16816.F32 R32, R164, R142, R32 ;  /* 0x0000008ea420723c */ /* 0x000ff00000001820 */
[-C--:B------:R-:W-:Y:S08]  /*4840*/  HMMA.16816.F32 R4, R144, R148.reuse, R4 ;  /* 0x000000949004723c */ /* 0x080ff00000001804 */
[C---:B--2---:R-:W-:Y:S01]  /*4850*/  HMMA.16816.F32 R8, R132.reuse, R148, R8 ;  /* 0x000000948408723c */ /* 0x044fe20000001808 */
[----:B-1----:R-:W-:Y:S04]  /*4860*/  MOV R0, UR8 ;  /* 0x0000000800007c02 */ /* 0x002fe80008000f00 */
[----:B------:R-:W-:Y:S03]  /*4870*/  IADD3 R0, R0, -UR17, R214 ;  /* 0x8000001100007c10 */ /* 0x000fe6000fffe0d6 */
[-C--:B------:R-:W-:Y:S04]  /*4880*/  HMMA.16816.F32 R12, R132, R150.reuse, R12 ;  /* 0x00000096840c723c */ /* 0x080fe8000000180c */
[----:B------:R-:W-:Y:S04]  /*4890*/  @!P0 IADD3 R0, R0, UR10, RZ ;  /* 0x0000000a00008c10 */ /* 0x000fe8000fffe0ff */
[C---:B------:R-:W-:Y:S08]  /*48a0*/  HMMA.16816.F32 R16, R144.reuse, R150, R16 ;  /* 0x000000969010723c */ /* 0x040ff00000001810 */
[-C--:B------:R-:W-:Y:S08]  /*48b0*/  HMMA.16816.F32 R20, R144, R152.reuse, R20 ;  /* 0x000000989014723c */ /* 0x080ff00000001814 */
[C---:B------:R-:W-:Y:S08]  /*48c0*/  HMMA.16816.F32 R24, R132.reuse, R152, R24 ;  /* 0x000000988418723c */ /* 0x040ff00000001818 */
[-C--:B------:R-:W-:Y:S08]  /*48d0*/  HMMA.16816.F32 R28, R132, R154.reuse, R28 ;  /* 0x0000009a841c723c */ /* 0x080ff0000000181c */
[----:B------:R-:W-:Y:S01]  /*48e0*/  HMMA.16816.F32 R32, R144, R154, R32 ;  /* 0x0000009a9020723c */ /* 0x000fe20000001820 */
[----:B------:R-:W2:Y:S04]  /*48f0*/  LDL R146, [R1+0x34] ;  /* 0x0000340001927983 */ /* 0x000ea80000100800 */
[----:B------:R-:W2:Y:S03]  /*4900*/  LDL R144, [R1+0x30] ;  /* 0x0000300001907983 */ /* 0x000ea60000100800 */
[-C--:B------:R-:W-:Y:S08]  /*4910*/  HMMA.16816.F32 R4, R156, R160.reuse, R4 ;  /* 0x000000a09c04723c */ /* 0x080ff00000001804 */
[C---:B---3--:R-:W-:Y:S08]  /*4920*/  HMMA.16816.F32 R8, R136.reuse, R160, R8 ;  /* 0x000000a08808723c */ /* 0x048ff00000001808 */
        /* <DEDUP_REMOVED lines=8> */
[----:B------:R-:W-:Y:S01]  /*49b0*/  MUFU.TANH R170, R5 ;  /* 0x0000000500aa7308 */ /* 0x000fe20000002400 */
        /* <DEDUP_REMOVED lines=13> */
[----:B------:R1:W1:Y:S01]  /*4a90*/  MUFU.TANH R247, R15 ;  /* 0x0000000f00f77308 */ /* 0x0002620000002400 */
[----:B---3--:R-:W3:Y:S09]  /*4aa0*/  LDL R13, [R1] ;  /* 0x00000000010d7983 */ /* 0x008ef20000100800 */
[----:B------:R4:W4:Y:S10]  /*4ab0*/  MUFU.TANH R227, R7 ;  /* 0x0000000700e37308 */ /* 0x0009340000002400 */
[----:B------:R4:W-:Y:S01]  /*4ac0*/  MUFU.TANH R240, R12 ;  /* 0x0000000c00f07308 */ /* 0x0009e20000002400 */
[----:B-1----:R-:W2:Y:S09]  /*4ad0*/  LDL R15, [R1+0x4] ;  /* 0x00000400010f7983 */ /* 0x002eb20000100800 */
[----:B------:R1:W-:Y:S01]  /*4ae0*/  MUFU.TANH R251, R11 ;  /* 0x0000000b00fb7308 */ /* 0x0003e20000002400 */
[----:B----4-:R-:W4:Y:S09]  /*4af0*/  LDSM.16.M88.4 R4, [R172+0xd400] ;  /* 0x00d40000ac04783b */ /* 0x010f320000000200 */
[----:B------:R1:W-:Y:S01]  /*4b00*/  MUFU.TANH R246, R8 ;  /* 0x0000000800f67308 */ /* 0x0003e20000002400 */
[----:B------:R-:W-:Y:S04]  /*4b10*/  @!P0 IMNMX R12, R0, UR8, PT ;  /* 0x00000008000c8c17 */ /* 0x000fe8000b800200 */
[-C--:B------:R-:W-:Y:S05]  /*4b20*/  @!P0 ISETP.GE.AND P2, PT, R195, R12.reuse, PT ;  /* 0x0000000cc300820c */ /* 0x080fea0003f46270 */
[----:B------:R-:W-:Y:S01]  /*4b30*/  MUFU.TANH R169, R16 ;  /* 0x0000001000a97308 */ /* 0x000fe20000002400 */
[----:B-1----:R-:W-:Y:S05]  /*4b40*/  FMUL.FTZ R11, R213, 1.4426950216293334961 ;  /* 0x3fb8aa3bd50b7820 */ /* 0x002fea0000410000 */
[----:B------:R-:W-:Y:S04]  /*4b50*/  FSEL R11, R11, RZ, P1 ;  /* 0x000000ff0b0b7208 */ /* 0x000fe80000800000 */
[----:B------:R1:W-:Y:S01]  /*4b60*/  MUFU.TANH R252, R10 ;  /* 0x0000000a00fc7308 */ /* 0x0003e20000002400 */
[----:B------:R-:W-:Y:S01]  /*4b70*/  @!P0 ISETP.GE.AND P1, PT, R196, R12, PT ;  /* 0x0000000cc400820c */ /* 0x000fe20003f26270 */
[----:B------:R-:W-:Y:S05]  /*4b80*/  FFMA.FTZ R8, R204, UR4, R166 ;  /* 0x00000004cc087c23 */ /* 0x000fea00080100a6 */
[----:B------:R-:W-:Y:S03]  /*4b90*/  @!P0 FSEL R8, R8, -INF , !P2 ;  /* 0xff80000008088808 */ /* 0x000fe60005000000 */
[----:B------:R-:W-:Y:S01]  /*4ba0*/  MUFU.TANH R165, R17 ;  /* 0x0000001100a57308 */ /* 0x000fe20000002400 */
[-C--:B----4-:R-:W-:Y:S03]  /*4bb0*/  HMMA.16816.F32 R20, R156, R4.reuse, R20 ;  /* 0x000000049c14723c */ /* 0x090fe60000001814 */
[----:B------:R-:W-:Y:S06]  /*4bc0*/  FFMA.FTZ R8, R8, c[0x0][0x23c], -R11 ;  /* 0x00008f0008087a23 */ /* 0x000fec000001080b */
[----:B------:R4:W-:Y:S01]  /*4bd0*/  MUFU.TANH R245, R9 ;  /* 0x0000000900f57308 */ /* 0x0009e20000002400 */
[C---:B------:R-:W-:Y:S04]  /*4be0*/  HMMA.16816.F32 R24, R136.reuse, R4, R24 ;  /* 0x000000048818723c */ /* 0x040fe80000001818 */
[----:B-1----:R-:W-:Y:S03]  /*4bf0*/  @!P0 IADD3 R10, R0, 0x8, RZ ;  /* 0x00000008000a8810 */ /* 0x002fe60007ffe0ff */
[----:B------:R-:W-:Y:S02]  /*4c00*/  FMUL.FTZ R4, R212, 1.4426950216293334961 ;  /* 0x3fb8aa3bd4047820 */ /* 0x000fe40000410000 */
[----:B------:R-:W-:Y:S01]  /*4c10*/  MUFU.TANH R217, R18 ;  /* 0x0000001200d97308 */ /* 0x000fe20000002400 */
[-C--:B------:R-:W-:Y:S03]  /*4c20*/  HMMA.16816.F32 R28, R136, R6.reuse, R28 ;  /* 0x00000006881c723c */ /* 0x080fe6000000181c */
[----:B------:R-:W-:Y:S01]  /*4c30*/  @!P0 IMNMX R10, R10, UR8, PT ;  /* 0x000000080a0a8c17 */ /* 0x000fe2000b800200 */
[----:B------:R-:W-:Y:S02]  /*4c40*/  FFMA.FTZ R5, R204, UR4, R228 ;  /* 0x00000004cc057c23 */ /* 0x000fe400080100e4 */
[----:B------:R-:W-:Y:S01]  /*4c50*/  FMUL.FTZ R20, R20, c[0x0][0x2ec] ;  /* 0x0000bb0014147a20 */ /* 0x000fe20000410000 */
[-C--:B------:R-:W-:Y:S02]  /*4c60*/  @!P0 ISETP.GE.AND P2, PT, R195, R10.reuse, PT ;  /* 0x0000000ac300820c */ /* 0x080fe40003f46270 */
[----:B------:R1:W-:Y:S01]  /*4c70*/  MUFU.EX2 R148, R8 ;  /* 0x0000000800947308 */ /* 0x0003e20000000800 */
[----:B------:R-:W-:Y:S04]  /*4c80*/  HMMA.16816.F32 R32, R156, R6, R32 ;  /* 0x000000069c20723c */ /* 0x000fe80000001820 */
[----:B----4-:R-:W-:Y:S01]  /*4c90*/  FFMA.FTZ R9, R205, UR4, R170 ;  /* 0x00000004cd097c23 */ /* 0x010fe200080100aa */
[----:B------:R-:W-:Y:S01]  /*4ca0*/  @!P0 FSEL R5, R5, -INF , !P2 ;  /* 0xff80000005058808 */ /* 0x000fe20005000000 */
[----:B------:R-:W-:Y:S02]  /*4cb0*/  FMUL.FTZ R21, R21, c[0x0][0x2ec] ;  /* 0x0000bb0015157a20 */ /* 0x000fe40000410000 */
[----:B------:R-:W-:Y:S01]  /*4cc0*/  FMUL.FTZ R22, R22, c[0x0][0x2ec] ;  /* 0x0000bb0016167a20 */ /* 0x000fe20000410000 */
[----:B------:R-:W-:Y:S03]  /*4cd0*/  MUFU.TANH R215, R19 ;  /* 0x0000001300d77308 */ /* 0x000fe60000002400 */
[----:B------:R-:W-:Y:S01]  /*4ce0*/  @!P0 FSEL R9, R9, -INF , !P1 ;  /* 0xff80000009098808 */ /* 0x000fe20004800000 */
[----:B------:R-:W-:Y:S01]  /*4cf0*/  FMUL.FTZ R23, R23, c[0x0][0x2ec] ;  /* 0x0000bb0017177a20 */ /* 0x000fe20000410000 */
[----:B------:R-:W-:Y:S01]  /*4d00*/  FSETP.NEU.FTZ.AND P1, PT, R212, -INF , PT ;  /* 0xff800000d400780b */ /* 0x000fe20003f3d000 */
[----:B------:R-:W-:Y:S02]  /*4d10*/  FMUL.FTZ R28, R28, c[0x0][0x2ec] ;  /* 0x0000bb001c1c7a20 */ /* 0x000fe40000410000 */
[----:B------:R-:W-:Y:S02]  /*4d20*/  FMUL.FTZ R29, R29, c[0x0][0x2ec] ;  /* 0x0000bb001d1d7a20 */ /* 0x000fe40000410000 */
[----:B------:R-:W4:Y:S01]  /*4d30*/  MUFU.TANH R248, R14 ;  /* 0x0000000e00f87308 */ /* 0x000f220000002400 */
[----:B------:R-:W-:Y:S02]  /*4d40*/  FFMA.FTZ R6, R207, UR4, R247 ;  /* 0x00000004cf067c23 */ /* 0x000fe400080100f7 */
[----:B------:R-:W-:Y:S02]  /*4d50*/  FMUL.FTZ R30, R30, c[0x0][0x2ec] ;  /* 0x0000bb001e1e7a20 */ /* 0x000fe40000410000 */
[----:B-1----:R-:W-:Y:S01]  /*4d60*/  FFMA.FTZ R8, R9, c[0x0][0x23c], -R11 ;  /* 0x00008f0009087a23 */ /* 0x002fe2000001080b */
[----:B------:R-:W-:Y:S01]  /*4d70*/  FSEL R9, R4, RZ, P1 ;  /* 0x000000ff04097208 */ /* 0x000fe20000800000 */
[----:B------:R-:W-:Y:S01]  /*4d80*/  FFMA.FTZ R4, R205, UR4, R227 ;  /* 0x00000004cd047c23 */ /* 0x000fe200080100e3 */
[----:B------:R-:W-:Y:S01]  /*4d90*/  @!P0 ISETP.GE.AND P1, PT, R196, R10, PT ;  /* 0x0000000ac400820c */ /* 0x000fe20003f26270 */
[----:B------:R-:W-:Y:S01]  /*4da0*/  FMUL.FTZ R32, R32, c[0x0][0x2ec] ;  /* 0x0000bb0020207a20 */ /* 0x000fe20000410000 */
[----:B------:R-:W1:Y:S01]  /*4db0*/  MUFU.TANH R168, R20 ;  /* 0x0000001400a87308 */ /* 0x000e620000002400 */
[--C-:B------:R-:W-:Y:S01]  /*4dc0*/  FFMA.FTZ R5, R5, c[0x0][0x23c], -R9.reuse ;  /* 0x00008f0005057a23 */ /* 0x100fe20000010809 */
[----:B------:R-:W-:Y:S01]  /*4dd0*/  @!P0 FSEL R4, R4, -INF , !P1 ;  /* 0xff80000004048808 */ /* 0x000fe20004800000 */
[----:B------:R-:W-:Y:S02]  /*4de0*/  FMUL.FTZ R33, R33, c[0x0][0x2ec] ;  /* 0x0000bb0021217a20 */ /* 0x000fe40000410000 */
[----:B------:R-:W-:Y:S02]  /*4df0*/  FMUL.FTZ R34, R34, c[0x0][0x2ec] ;  /* 0x0000bb0022227a20 */ /* 0x000fe40000410000 */
[----:B------:R-:W-:Y:S02]  /*4e00*/  FMUL.FTZ R35, R35, c[0x0][0x2ec] ;  /* 0x0000bb0023237a20 */ /* 0x000fe40000410000 */
[----:B------:R-:W-:Y:S01]  /*4e10*/  FMUL.FTZ R31, R31, c[0x0][0x2ec] ;  /* 0x0000bb001f1f7a20 */ /* 0x000fe20000410000 */
[----:B------:R1:W-:Y:S01]  /*4e20*/  MUFU.EX2 R145, R8 ;  /* 0x0000000800917308 */ /* 0x0003e20000000800 */
[----:B------:R-:W-:Y:S02]  /*4e30*/  FMUL.FTZ R24, R24, c[0x0][0x2ec] ;  /* 0x0000bb0018187a20 */ /* 0x000fe40000410000 */
[----:B------:R-:W-:Y:S02]  /*4e40*/  FMUL.FTZ R25, R25, c[0x0][0x2ec] ;  /* 0x0000bb0019197a20 */ /* 0x000fe40000410000 */
[----:B------:R-:W-:Y:S02]  /*4e50*/  FMUL.FTZ R26, R26, c[0x0][0x2ec] ;  /* 0x0000bb001a1a7a20 */ /* 0x000fe40000410000 */
[----:B------:R-:W-:Y:S02]  /*4e60*/  FMUL.FTZ R27, R27, c[0x0][0x2ec] ;  /* 0x0000bb001b1b7a20 */ /* 0x000fe40000410000 */
[----:B------:R-:W-:Y:S01]  /*4e70*/  FFMA.FTZ R4, R4, c[0x0][0x23c], -R9 ;  /* 0x00008f0004047a23 */ /* 0x000fe20000010809 */
[----:B------:R-:W-:Y:S01]  /*4e80*/  MUFU.EX2 R231, R5 ;  /* 0x0000000500e77308 */ /* 0x000fe20000000800 */
[----:B----4-:R-:W-:Y:S09]  /*4e90*/  FFMA.FTZ R7, R206, UR4, R248 ;  /* 0x00000004ce077c23 */ /* 0x010ff200080100f8 */
[----:B------:R4:W-:Y:S01]  /*4ea0*/  MUFU.EX2 R229, R4 ;  /* 0x0000000400e57308 */ /* 0x0009e20000000800 */
[----:B-1----:R-:W-:Y:S04]  /*4eb0*/  @!P0 IADD3 R8, R0, 0x20, RZ ;  /* 0x0000002000088810 */ /* 0x002fe80007ffe0ff */
[----:B------:R-:W-:Y:S05]  /*4ec0*/  @!P0 IMNMX R8, R8, UR8, PT ;  /* 0x0000000808088c17 */ /* 0x000fea000b800200 */
[----:B------:R-:W-:Y:S01]  /*4ed0*/  MUFU.TANH R213, R28 ;  /* 0x0000001c00d57308 */ /* 0x000fe20000002400 */
[-C--:B------:R-:W-:Y:S09]  /*4ee0*/  @!P0 ISETP.GE.AND P2, PT, R195, R8.reuse, PT ;  /* 0x00000008c300820c */ /* 0x080ff20003f46270 */
[----:B------:R-:W-:Y:S01]  /*4ef0*/  MUFU.TANH R212, R29 ;  /* 0x0000001d00d47308 */ /* 0x000fe20000002400 */
[----:B----4-:R-:W-:Y:S05]  /*4f00*/  FFMA.FTZ R4, R204, UR4, R246 ;  /* 0x00000004cc047c23 */ /* 0x010fea00080100f6 */
[----:B------:R-:W-:Y:S04]  /*4f10*/  @!P0 FSEL R4, R4, -INF , !P2 ;  /* 0xff80000004048808 */ /* 0x000fe80005000000 */
[----:B------:R-:W-:Y:S10]  /*4f20*/  MUFU.TANH R232, R30 ;  /* 0x0000001e00e87308 */ /* 0x000ff40000002400 */
[----:B------:R-:W-:Y:S10]  /*4f30*/  MUFU.TANH R150, R32 ;  /* 0x0000002000967308 */ /* 0x000ff40000002400 */
[----:B------:R-:W-:Y:S10]  /*4f40*/  MUFU.TANH R149, R33 ;  /* 0x0000002100957308 */ /* 0x000ff40000002400 */
[----:B------:R-:W-:Y:S10]  /*4f50*/  MUFU.TANH R158, R34 ;  /* 0x00000022009e7308 */ /* 0x000ff40000002400 */
[----:B------:R-:W-:Y:S10]  /*4f60*/  MUFU.TANH R157, R35 ;  /* 0x00000023009d7308 */ /* 0x000ff40000002400 */
[----:B------:R-:W-:Y:S10]  /*4f70*/  MUFU.TANH R230, R31 ;  /* 0x0000001f00e67308 */ /* 0x000ff40000002400 */
[----:B------:R-:W1:Y:S10]  /*4f80*/  MUFU.TANH R167, R21 ;  /* 0x0000001500a77308 */ /* 0x000e740000002400 */
[----:B------:R-:W4:Y:S10]  /*4f90*/  MUFU.TANH R219, R22 ;  /* 0x0000001600db7308 */ /* 0x000f340000002400 */
[----:B------:R-:W1:Y:S10]  /*4fa0*/  MUFU.TANH R216, R23 ;  /* 0x0000001700d87308 */ /* 0x000e740000002400 */
[----:B------:R-:W1:Y:S10]  /*4fb0*/  MUFU.TANH R226, R24 ;  /* 0x0000001800e27308 */ /* 0x000e740000002400 */
[----:B------:R-:W1:Y:S10]  /*4fc0*/  MUFU.TANH R225, R25 ;  /* 0x0000001900e17308 */ /* 0x000e740000002400 */
[----:B------:R-:W1:Y:S01]  /*4fd0*/  MUFU.TANH R242, R26 ;  /* 0x0000001a00f27308 */ /* 0x000e620000002400 */
[C---:B---3--:R-:W-:Y:S01]  /*4fe0*/  FMUL.FTZ R5, R13.reuse, 1.4426950216293334961 ;  /* 0x3fb8aa3b0d057820 */ /* 0x048fe20000410000 */
[----:B------:R-:W-:Y:S01]  /*4ff0*/  FSETP.NEU.FTZ.AND P1, PT, R13, -INF , PT ;  /* 0xff8000000d00780b */ /* 0x000fe20003f3d000 */
[----:B------:R-:W-:Y:S03]  /*5000*/  FFMA.FTZ R13, R205, UR4, R245 ;  /* 0x00000004cd0d7c23 */ /* 0x000fe600080100f5 */
[----:B------:R-:W-:Y:S04]  /*5010*/  FSEL R5, R5, RZ, P1 ;  /* 0x000000ff05057208 */ /* 0x000fe80000800000 */
[----:B------:R-:W3:Y:S01]  /*5020*/  MUFU.TANH R241, R27 ;  /* 0x0000001b00f17308 */ /* 0x000ee20000002400 */
[----:B------:R-:W-:Y:S01]  /*5030*/  @!P0 ISETP.GE.AND P1, PT, R196, R8, PT ;  /* 0x00000008c400820c */ /* 0x000fe20003f26270 */
[--C-:B------:R-:W-:Y:S03]  /*5040*/  FFMA.FTZ R14, R4, c[0x0][0x23c], -R5.reuse ;  /* 0x00008f00040e7a23 */ /* 0x100fe60000010805 */
[----:B------:R-:W-:Y:S02]  /*5050*/  @!P0 FSEL R13, R13, -INF , !P1 ;  /* 0xff8000000d0d8808 */ /* 0x000fe40004800000 */
[----:B------:R-:W-:Y:S03]  /*5060*/  @!P0 IADD3 R4, R0, 0x28, RZ ;  /* 0x0000002800048810 */ /* 0x000fe60007ffe0ff */
[----:B------:R-:W-:Y:S01]  /*5070*/  FFMA.FTZ R13, R13, c[0x0][0x23c], -R5 ;  /* 0x00008f000d0d7a23 */ /* 0x000fe20000010805 */
[----:B------:R1:W-:Y:S01]  /*5080*/  MUFU.EX2 R239, R14 ;  /* 0x0000000e00ef7308 */ /* 0x0003e20000000800 */
[----:B------:R-:W-:Y:S01]  /*5090*/  @!P0 IMNMX R4, R4, UR8, PT ;  /* 0x0000000804048c17 */ /* 0x000fe2000b800200 */
[C---:B--2---:R-:W-:Y:S01]  /*50a0*/  FMUL.FTZ R0, R15.reuse, 1.4426950216293334961 ;  /* 0x3fb8aa3b0f007820 */ /* 0x044fe20000410000 */
[----:B------:R-:W-:Y:S02]  /*50b0*/  FSETP.NEU.FTZ.AND P1, PT, R15, -INF , PT ;  /* 0xff8000000f00780b */ /* 0x000fe40003f3d000 */
[-C--:B------:R-:W-:Y:S02]  /*50c0*/  @!P0 ISETP.GE.AND P2, PT, R195, R4.reuse, PT ;  /* 0x00000004c300820c */ /* 0x080fe40003f46270 */
[----:B------:R-:W-:Y:S03]  /*50d0*/  FSEL R0, R0, RZ, P1 ;  /* 0x000000ff00007208 */ /* 0x000fe60000800000 */
[----:B------:R2:W-:Y:S01]  /*50e0*/  MUFU.EX2 R237, R13 ;  /* 0x0000000d00ed7308 */ /* 0x0005e20000000800 */
[----:B------:R-:W-:Y:S01]  /*50f0*/  @!P0 ISETP.GE.AND P1, PT, R196, R4, PT ;  /* 0x00000004c400820c */ /* 0x000fe20003f26270 */
[----:B-1----:R-:W-:Y:S05]  /*5100*/  FFMA.FTZ R14, R204, UR4, R252 ;  /* 0x00000004cc0e7c23 */ /* 0x002fea00080100fc */
[----:B------:R-:W-:Y:S02]  /*5110*/  @!P0 FSEL R14, R14, -INF , !P2 ;  /* 0xff8000000e0e8808 */ /* 0x000fe40005000000 */
[-C--:B------:R-:W-:Y:S01]  /*5120*/  @!P0 ISETP.GE.AND P2, PT, R201, R8.reuse, PT ;  /* 0x00000008c900820c */ /* 0x080fe20003f46270 */
[----:B--2---:R-:W-:Y:S02]  /*5130*/  FFMA.FTZ R13, R205, UR4, R251 ;  /* 0x00000004cd0d7c23 */ /* 0x004fe400080100fb */
[--C-:B------:R-:W-:Y:S03]  /*5140*/  FFMA.FTZ R14, R14, c[0x0][0x23c], -R0.reuse ;  /* 0x00008f000e0e7a23 */ /* 0x100fe60000010800 */
[----:B------:R-:W-:Y:S01]  /*5150*/  @!P0 FSEL R13, R13, -INF , !P1 ;  /* 0xff8000000d0d8808 */ /* 0x000fe20004800000 */
[----:B------:R1:W-:Y:S01]  /*5160*/  MUFU.EX2 R250, R14 ;  /* 0x0000000e00fa7308 */ /* 0x0003e20000000800 */
[-C--:B------:R-:W-:Y:S03]  /*5170*/  @!P0 ISETP.GE.AND P1, PT, R197, R8.reuse, PT ;  /* 0x00000008c500820c */ /* 0x080fe60003f26270 */
[----:B------:R-:W-:Y:S06]  /*5180*/  FFMA.FTZ R13, R13, c[0x0][0x23c], -R0 ;  /* 0x00008f000d0d7a23 */ /* 0x000fec0000010800 */
[----:B------:R2:W2:Y:S01]  /*5190*/  MUFU.EX2 R249, R13 ;  /* 0x0000000d00f97308 */ /* 0x0004a20000000800 */
[----:B-1----:R-:W-:Y:S02]  /*51a0*/  FFMA.FTZ R14, R207, UR4, R238 ;  /* 0x00000004cf0e7c23 */ /* 0x002fe400080100ee */
[----:B--2---:R-:W-:Y:S05]  /*51b0*/  FFMA.FTZ R13, R206, UR4, R240 ;  /* 0x00000004ce0d7c23 */ /* 0x004fea00080100f0 */
        /* <DEDUP_REMOVED lines=20> */
[----:B--2---:R-:W-:Y:S02]  /*5300*/  FFMA.FTZ R6, R207, UR4, R165 ;  /* 0x00000004cf067c23 */ /* 0x004fe400080100a5 */
        /* <DEDUP_REMOVED lines=24> */
[----:B------:R1:W-:Y:S01]  /*5490*/  MUFU.EX2 R153, R6 ;  /* 0x0000000600997308 */ /* 0x0003e20000000800 */
[----:B----4-:R-:W-:Y:S05]  /*54a0*/  FFMA.FTZ R7, R208, UR4, R219 ;  /* 0x00000004d0077c23 */ /* 0x010fea00080100db */
[----:B------:R-:W-:Y:S02]  /*54b0*/  @!P0 FSEL R7, R7, -INF , !P1 ;  /* 0xff80000007078808 */ /* 0x000fe40004800000 */
[----:B------:R-:W-:Y:S03]  /*54c0*/  @!P0 ISETP.GE.AND P1, PT, R200, R10, PT ;  /* 0x0000000ac800820c */ /* 0x000fe60003f26270 */
[--C-:B------:R-:W-:Y:S02]  /*54d0*/  FFMA.FTZ R7, R7, c[0x0][0x23c], -R9.reuse ;  /* 0x00008f0007077a23 */ /* 0x100fe40000010809 */
[----:B-1----:R-:W-:Y:S02]  /*54e0*/  FFMA.FTZ R6, R209, UR4, R216 ;  /* 0x00000004d1067c23 */ /* 0x002fe400080100d8 */
        /* <DEDUP_REMOVED lines=19> */
[----:B---3--:R-:W-:Y:S02]  /*5620*/  FFMA.FTZ R6, R209, UR4, R241 ;  /* 0x00000004d1067c23 */ /* 0x008fe400080100f1 */
[----:B------:R1:W-:Y:S03]  /*5630*/  MUFU.EX2 R236, R7 ;  /* 0x0000000700ec7308 */ /* 0x0003e60000000800 */
[----:B------:R-:W-:Y:S02]  /*5640*/  @!P0 FSEL R6, R6, -INF , !P1 ;  /* 0xff80000006068808 */ /* 0x000fe40004800000 */
[----:B------:R-:W-:Y:S03]  /*5650*/  @!P0 ISETP.GE.AND P1, PT, R202, R8, PT ;  /* 0x00000008ca00820c */ /* 0x000fe60003f26270 */
[----:B------:R-:W-:Y:S02]  /*5660*/  FFMA.FTZ R13, R6, c[0x0][0x23c], -R0 ;  /* 0x00008f00060d7a23 */ /* 0x000fe40000010800 */
[----:B------:R-:W-:Y:S02]  /*5670*/  FFMA.FTZ R6, R211, UR4, R212 ;  /* 0x00000004d3067c23 */ /* 0x000fe400080100d4 */
[----:B------:R-:W-:Y:S03]  /*5680*/  MUFU.EX2 R235, R13 ;  /* 0x0000000d00eb7308 */ /* 0x000fe60000000800 */
[----:B------:R-:W-:Y:S02]  /*5690*/  @!P0 FSEL R6, R6, -INF , !P1 ;  /* 0xff80000006068808 */ /* 0x000fe40004800000 */
[----:B------:R-:W-:Y:S01]  /*56a0*/  @!P0 ISETP.GE.AND P1, PT, R201, R4, PT ;  /* 0x00000004c900820c */ /* 0x000fe20003f26270 */
[----:B-1----:R-:W-:Y:S05]  /*56b0*/  FFMA.FTZ R7, R210, UR4, R213 ;  /* 0x00000004d2077c23 */ /* 0x002fea00080100d5 */
[----:B------:R-:W-:Y:S02]  /*56c0*/  @!P0 FSEL R7, R7, -INF , !P2 ;  /* 0xff80000007078808 */ /* 0x000fe40005000000 */
[-C--:B------:R-:W-:Y:S03]  /*56d0*/  @!P0 ISETP.GE.AND P2, PT, R201, R12.reuse, PT ;  /* 0x0000000cc900820c */ /* 0x080fe60003f46270 */
[--C-:B------:R-:W-:Y:S02]  /*56e0*/  FFMA.FTZ R7, R7, c[0x0][0x23c], -R5.reuse ;  /* 0x00008f0007077a23 */ /* 0x100fe40000010805 */
[----:B------:R-:W-:Y:S02]  /*56f0*/  FFMA.FTZ R5, R6, c[0x0][0x23c], -R5 ;  /* 0x00008f0006057a23 */ /* 0x000fe40000010805 */
[----:B------:R-:W-:Y:S01]  /*5700*/  FFMA.FTZ R6, R210, UR4, R232 ;  /* 0x00000004d2067c23 */ /* 0x000fe200080100e8 */
        /* <DEDUP_REMOVED lines=10> */
[--C-:B------:R-:W-:Y:S03]  /*57b0*/  FFMA.FTZ R7, R7, c[0x0][0x23c], -R11.reuse ;  /* 0x00008f0007077a23 */ /* 0x100fe6000001080b */
[----:B------:R-:W-:Y:S01]  /*57c0*/  @!P0 FSEL R5, R5, -INF , !P1 ;  /* 0xff80000005058808 */ /* 0x000fe20004800000 */
[----:B------:R1:W-:Y:S01]  /*57d0*/  MUFU.EX2 R152, R7 ;  /* 0x0000000700987308 */ /* 0x0003e20000000800 */
[----:B------:R-:W-:Y:S01]  /*57e0*/  @!P0 ISETP.GE.AND P1, PT, R202, R10, PT ;  /* 0x0000000aca00820c */ /* 0x000fe20003f26270 */
[----:B---3--:R-:W-:Y:S02]  /*57f0*/  FFMA.FTZ R6, R210, UR4, R158 ;  /* 0x00000004d2067c23 */ /* 0x008fe4000801009e */
        /* <DEDUP_REMOVED lines=14> */
[----:B------:R-:W-:Y:S01]  /*58e0*/  IADD3 R146, P0, R146, UR14, RZ ;  /* 0x0000000e92927c10 */ /* 0x000fe2000ff1e0ff */
[----:B------:R1:W-:Y:S02]  /*58f0*/  STS [R188+0x19400], R7 ;  /* 0x01940007bc007388 */ /* 0x0003e40000000800 */
[----:B------:R-:W-:Y:S01]  /*5900*/  FFMA.FTZ R0, R5, c[0x0][0x23c], -R0 ;  /* 0x00008f0005007a23 */ /* 0x000fe20000010800 */
[----:B------:R-:W-:Y:S01]  /*5910*/  F2FP.PACK_AB R5, R249, R250 ;  /* 0x000000faf905723e */ /* 0x000fe200000000ff */
[----:B------:R-:W2:Y:S01]  /*5920*/  MUFU.EX2 R159, R9 ;  /* 0x00000009009f7308 */ /* 0x000ea20000000800 */
[----:B------:R-:W-:Y:S02]  /*5930*/  IADD3.X R147, R144, UR13, RZ, P0, !PT ;  /* 0x0000000d90937c10 */ /* 0x000fe400087fe4ff */
[----:B------:R-:W-:Y:S03]  /*5940*/  PLOP3.LUT P0, PT, PT, PT, UP0, 0x80, 0x0 ;  /* 0x000000000000781c */ /* 0x000fe60003f0f008 */
[----:B------:R-:W4:Y:S04]  /*5950*/  LDG.E R144, [R146.64] ;  /* 0x0000000692907981 */ /* 0x000f28000c1e1900 */
[----:B------:R2:W2:Y:S01]  /*5960*/  MUFU.EX2 R221, R0 ;  /* 0x0000000000dd7308 */ /* 0x0004a20000000800 */
[----:B---3--:R-:W-:Y:S02]  /*5970*/  F2FP.PACK_AB R6, R237, R239 ;  /* 0x000000efed06723e */ /* 0x008fe400000000ff */
[----:B--2---:R-:W-:Y:S05]  /*5980*/  F2FP.PACK_AB R4, R155, R156 ;  /* 0x0000009c9b04723e */ /* 0x004fea00000000ff */
[----:B------:R2:W-:Y:S01]  /*5990*/  STS [R187+0x19000], R4 ;  /* 0x01900004bb007388 */ /* 0x0005e20000000800 */
[----:B-1----:R-:W-:Y:S02]  /*59a0*/  F2FP.PACK_AB R7, R224, R233 ;  /* 0x000000e9e007723e */ /* 0x002fe400000000ff */
[----:B------:R-:W-:Y:S05]  /*59b0*/  F2FP.PACK_AB R0, R163, R164 ;  /* 0x000000a4a300723e */ /* 0x000fea00000000ff */
[----:B------:R1:W-:Y:S04]  /*59c0*/  STS [R187+0x19400], R0 ;  /* 0x01940000bb007388 */ /* 0x0003e80000000800 */
[----:B------:R3:W-:Y:S01]  /*59d0*/  STS [R188+0x1a000], R6 ;  /* 0x01a00006bc007388 */ /* 0x0007e20000000800 */
[----:B--2---:R-:W-:Y:S03]  /*59e0*/  F2FP.PACK_AB R4, R161, R162 ;  /* 0x000000a2a104723e */ /* 0x004fe600000000ff */
[----:B------:R2:W-:Y:S04]  /*59f0*/  STS [R188+0x1a400], R5 ;  /* 0x01a40005bc007388 */ /* 0x0005e80000000800 */
[----:B------:R2:W-:Y:S01]  /*5a00*/  STS [R187+0x1a000], R7 ;  /* 0x01a00007bb007388 */ /* 0x0005e20000000800 */
[----:B-1----:R-:W-:Y:S02]  /*5a10*/  F2FP.PACK_AB R0, R151, R152 ;  /* 0x000000989700723e */ /* 0x002fe400000000ff */
[----:B---3--:R-:W-:Y:S02]  /*5a20*/  F2FP.PACK_AB R6, R243, R244 ;  /* 0x000000f4f306723e */ /* 0x008fe400000000ff */
[----:B--2---:R-:W-:Y:S03]  /*5a30*/  F2FP.PACK_AB R5, R153, R154 ;  /* 0x0000009a9905723e */ /* 0x004fe600000000ff */
        /* <DEDUP_REMOVED lines=22> */
[-C--:B--2---:R-:W-:Y:S07]  /*5ba0*/  HMMA.16816.F32 R4, R32, R16.reuse, RZ ;  /* 0x000000102004723c */ /* 0x084fee00000018ff */
[----:B------:R2:W5:Y:S01]  /*5bb0*/  LDL R166, [R1+0x14] ;  /* 0x0000140001a67983 */ /* 0x0005620000100800 */
        /* <DEDUP_REMOVED lines=19> */
[----:B------:R-:W3:Y:S01]  /*5cf0*/  LDSM.16.M88.4 R140, [R175+0x7800] ;  /* 0x00780000af8c783b */ /* 0x000ee20000000200 */
[-C--:B-1----:R-:W-:Y:S08]  /*5d00*/  HMMA.16816.F32 R4, R132, R136.reuse, R4 ;  /* 0x000000888404723c */ /* 0x082ff00000001804 */
[C---:B---3--:R-:W-:Y:S08]  /*5d10*/  HMMA.16816.F32 R8, R140.reuse, R136, R8 ;  /* 0x000000888c08723c */ /* 0x048ff00000001808 */
        /* <DEDUP_REMOVED lines=37> */
[C---:B----4-:R-:W-:Y:S01]  /*5f70*/  FADD.FTZ R5, -R144.reuse, R5 ;  /* 0x0000000590057221 */ /* 0x050fe20000010100 */
[C---:B------:R-:W-:Y:S01]  /*5f80*/  HMMA.16816.F32 R16, R140.reuse, R134, R16 ;  /* 0x000000868c10723c */ /* 0x040fe20000001810 */
[----:B------:R-:W1:Y:S03]  /*5f90*/  LDSM.16.M88.4 R132, [R172+0x13400] ;  /* 0x01340000ac84783b */ /* 0x000e660000000200 */
[----:B------:R-:W-:Y:S02]  /*5fa0*/  FMUL.FTZ R145, R145, R5 ;  /* 0x0000000591917220 */ /* 0x000fe40000410000 */
[----:B------:R-:W-:Y:S03]  /*5fb0*/  FADD.FTZ R4, -R144, R4 ;  /* 0x0000000490047221 */ /* 0x000fe60000010100 */
[----:B------:R3:W4:Y:S03]  /*5fc0*/  LDG.E R5, [R146.64+0x20] ;  /* 0x0000200692057981 */ /* 0x000726000c1e1900 */
[----:B------:R-:W-:Y:S04]  /*5fd0*/  FMUL.FTZ R4, R148, R4 ;  /* 0x0000000494047220 */ /* 0x000fe80000410000 */
[----:B------:R-:W-:Y:S02]  /*5fe0*/  FMUL.FTZ R148, R0, R4 ;  /* 0x0000000400947220 */ /* 0x000fe40000410000 */
[----:B------:R3:W2:Y:S04]  /*5ff0*/  LDG.E R4, [R146.64+0x80] ;  /* 0x0000800692047981 */ /* 0x0006a8000c1e1900 */
[----:B------:R3:W2:Y:S02]  /*6000*/  LDG.E R0, [R146.64+0xa0] ;  /* 0x0000a00692007981 */ /* 0x0006a4000c1e1900 */
[C---:B------:R-:W-:Y:S02]  /*6010*/  FADD.FTZ R16, -R144.reuse, R16 ;  /* 0x0000001090107221 */ /* 0x040fe40000010100 */
[----:B------:R-:W-:Y:S01]  /*6020*/  FADD.FTZ R17, -R144, R17 ;  /* 0x0000001190117221 */ /* 0x000fe20000010100 */
[-C--:B-1----:R-:W-:Y:S08]  /*6030*/  HMMA.16816.F32 R20, R140, R132.reuse, R20 ;  /* 0x000000848c14723c */ /* 0x082ff00000001814 */
[C---:B------:R-:W-:Y:S07]  /*6040*/  HMMA.16816.F32 R24, R136.reuse, R132, R24 ;  /* 0x000000848818723c */ /* 0x040fee0000001818 */
[----:B------:R-:W-:Y:S01]  /*6050*/  FFMA.FTZ R132, -R170, R170, 1 ;  /* 0x3f800000aa847423 */ /* 0x000fe200000101aa */
[-C--:B------:R-:W-:Y:S01]  /*6060*/  HMMA.16816.F32 R28, R136, R134.reuse, R28 ;  /* 0x00000086881c723c */ /* 0x080fe2000000181c */
[----:B------:R1:W5:Y:S03]  /*6070*/  LDL R170, [R1+0x10] ;  /* 0x0000100001aa7983 */ /* 0x0003660000100800 */
[----:B------:R-:W-:Y:S02]  /*6080*/  FMUL.FTZ R132, R132, c[0x0][0x2ec] ;  /* 0x0000bb0084847a20 */ /* 0x000fe40000410000 */
[----:B------:R-:W-:Y:S02]  /*6090*/  FMUL.FTZ R133, R156, R16 ;  /* 0x000000109c857220 */ /* 0x000fe40000410000 */
[----:B---3--:R-:W-:Y:S01]  /*60a0*/  FMUL.FTZ R146, R132, R145 ;  /* 0x0000009184927220 */ /* 0x008fe20000410000 */
[----:B------:R-:W-:Y:S04]  /*60b0*/  HMMA.16816.F32 R32, R140, R134, R32 ;  /* 0x000000868c20723c */ /* 0x000fe80000001820 */
[----:B------:R-:W-:Y:S02]  /*60c0*/  FMUL.FTZ R132, R155, R17 ;  /* 0x000000119b847220 */ /* 0x000fe40000410000 */
[----:B------:R-:W-:Y:S02]  /*60d0*/  FFMA.FTZ R17, -R169, R169, 1 ;  /* 0x3f800000a9117423 */ /* 0x000fe400000101a9 */
[----:B------:R-:W-:Y:S04]  /*60e0*/  FFMA.FTZ R16, -R165, R165, 1 ;  /* 0x3f800000a5107423 */ /* 0x000fe800000101a5 */
[----:B------:R-:W-:Y:S02]  /*60f0*/  FADD.FTZ R20, -R144, R20 ;  /* 0x0000001490147221 */ /* 0x000fe40000010100 */
[----:B------:R-:W-:Y:S02]  /*6100*/  FMUL.FTZ R17, R17, c[0x0][0x2ec] ;  /* 0x0000bb0011117a20 */ /* 0x000fe40000410000 */
[----:B------:R-:W-:Y:S02]  /*6110*/  FMUL.FTZ R16, R16, c[0x0][0x2ec] ;  /* 0x0000bb0010107a20 */ /* 0x000fe40000410000 */
[----:B------:R-:W-:Y:S02]  /*6120*/  FADD.FTZ R21, -R144, R21 ;  /* 0x0000001590157221 */ /* 0x000fe40000010100 */
        /* <DEDUP_REMOVED lines=22> */
[C---:B----4-:R-:W-:Y:S02]  /*6290*/  FADD.FTZ R17, -R5.reuse, R6 ;  /* 0x0000000605117221 */ /* 0x050fe40000010100 */
        /* <DEDUP_REMOVED lines=14> */
[----:B------:R-:W-:Y:S01]  /*6380*/  FMUL.FTZ R16, R163, R19 ;  /* 0x00000013a3107220 */ /* 0x000fe20000410000 */
[----:B------:R-:W-:Y:S01]  /*6390*/  MOV R163, R189 ;  /* 0x000000bd00a37202 */ /* 0x000fe20000000f00 */
        /* <DEDUP_REMOVED lines=15> */
[----:B--2---:R-:W-:Y:S02]  /*6490*/  FADD.FTZ R13, -R4, R13 ;  /* 0x0000000d040d7221 */ /* 0x004fe40000010100 */
        /* <DEDUP_REMOVED lines=45> */
[----:B------:R-:W-:Y:S01]  /*6770*/  FMUL.FTZ R20, R162, R20 ;  /* 0x00000014a2147220 */ /* 0x000fe20000410000 */
[----:B------:R-:W-:Y:S01]  /*6780*/  MOV R162, R190 ;  /* 0x000000be00a27202 */ /* 0x000fe20000000f00 */
        /* <DEDUP_REMOVED lines=89> */
.L_x_636:
[----:B-1----:R-:W-:Y:S01]  /*6d20*/  F2FP.PACK_AB R16, R146, R148 ;  /* 0x000000949210723e */ /* 0x002fe200000000ff */
        /* <DEDUP_REMOVED lines=38> */
[----:B------:R-:W4:Y:S04]  /*6f90*/  LDSM.16.MT88.4 R20, [R0+0x8000] ;  /* 0x008000000014783b */ /* 0x000f280000004200 */
        /* <DEDUP_REMOVED lines=68> */
[----:B-----5:R-:W-:Y:S01]  /*73e0*/  ISETP.GE.AND P2, PT, R170, c[0x0][0x220], PT ;  /* 0x00008800aa007a0c */ /* 0x020fe20003f46270 */
        /* <DEDUP_REMOVED lines=29> */
.L_x_637:
        /* <DEDUP_REMOVED lines=24> */
[----:B------:R-:W1:Y:S04]  /*7740*/  LDSM.16.MT88.4 R140, [R0+0xd400] ;  /* 0x00d40000008c783b */ /* 0x000e680000004200 */
[----:B------:R1:W4:Y:S01]  /*7750*/  LDL R167, [R1] ;  /* 0x0000000001a77983 */ /* 0x0003220000100800 */
[C---:B------:R-:W-:Y:S03]  /*7760*/  HMMA.16816.F32 R8, R24.reuse, R10, RZ ;  /* 0x0000000a1808723c */ /* 0x040fe600000018ff */
[----:B------:R-:W-:Y:S04]  /*7770*/  LDSM.16.M88.4 R144, [R180] ;  /* 0x00000000b490783b */ /* 0x000fe80000000200 */
[----:B------:R1:W4:Y:S01]  /*7780*/  LDL R168, [R1+0x8] ;  /* 0x0000080001a87983 */ /* 0x0003220000100800 */
[C---:B--2---:R-:W-:Y:S03]  /*7790*/  HMMA.16816.F32 R12, R24.reuse, R16, RZ ;  /* 0x00000010180c723c */ /* 0x044fe600000018ff */
[----:B------:R-:W2:Y:S04]  /*77a0*/  LDSM.16.MT88.4 R148, [R0+0x9800] ;  /* 0x009800000094783b */ /* 0x000ea80000004200 */
[----:B------:R-:W1:Y:S01]  /*77b0*/  LDSM.16.MT88.4 R152, [R0+0xb800] ;  /* 0x00b800000098783b */ /* 0x000e620000004200 */
[C---:B------:R-:W-:Y:S03]  /*77c0*/  HMMA.16816.F32 R16, R24.reuse, R18, RZ ;  /* 0x000000121810723c */ /* 0x040fe600000018ff */
[----:B------:R-:W-:Y:S05]  /*77d0*/  LDSM.16.MT88.4 R156, [R0+0xbc00] ;  /* 0x00bc0000009c783b */ /* 0x000fea0000004200 */
        /* <DEDUP_REMOVED lines=21> */
[----:B------:R-:W3:Y:S04]  /*7930*/  LDSM.16.MT88.4 R28, [R0+0xe000] ;  /* 0x00e00000001c783b */ /* 0x000ee80000004200 */
[----:B------:R-:W-:Y:S03]  /*7940*/  LDSM.16.MT88.4 R144, [R0+0xa400] ;  /* 0x00a400000090783b */ /* 0x000fe60000004200 */
[C---:B------:R-:W-:Y:S08]  /*7950*/  HMMA.16816.F32 R4, R132.reuse, R136, R4 ;  /* 0x000000888404723c */ /* 0x040ff00000001804 */
[C---:B------:R-:W-:Y:S01]  /*7960*/  HMMA.16816.F32 R8, R132.reuse, R138, R8 ;  /* 0x0000008a8408723c */ /* 0x040fe20000001808 */
[----:B------:R-:W3:Y:S07]  /*7970*/  LDSM.16.M88.4 R136, [R178+0x2000] ;  /* 0x00200000b288783b */ /* 0x000eee0000000200 */
        /* <DEDUP_REMOVED lines=16> */
[----:B------:R-:W-:Y:S03]  /*7a80*/  LDSM.16.M88.4 R140, [R179+0x2000] ;  /* 0x00200000b38c783b */ /* 0x000fe60000000200 */
        /* <DEDUP_REMOVED lines=8> */
[----:B------:R1:W4:Y:S06]  /*7b10*/  LDSM.16.MT88.4 R32, [R0+0xec00] ;  /* 0x00ec00000020783b */ /* 0x00032c0000004200 */
[----:B------:R-:W-:Y:S01]  /*7b20*/  IMAD.MOV.U32 R139, RZ, RZ, c[0x0][0x22c] ;  /* 0x00008b00ff8b7624 */ /* 0x000fe200078e00ff */
[C---:B--2---:R-:W-:Y:S01]  /*7b30*/  HMMA.16816.F32 R4, R132.reuse, R148, R4 ;  /* 0x000000948404723c */ /* 0x044fe20000001804 */
[----:B------:R-:W-:Y:S04]  /*7b40*/  IMAD.MOV.U32 R138, RZ, RZ, c[0x0][0x22c] ;  /* 0x00008b00ff8a7624 */ /* 0x000fe800078e00ff */
[----:B------:R-:W-:Y:S02]  /*7b50*/  IMAD R139, R139, c[0x0][0x1c0], RZ ;  /* 0x000070008b8b7a24 */ /* 0x000fe400078e02ff */
[----:B------:R-:W-:Y:S01]  /*7b60*/  IMAD R138, R138, c[0x0][0x1c0], RZ ;  /* 0x000070008a8a7a24 */ /* 0x000fe200078e02ff */
[C---:B------:R-:W-:Y:S04]  /*7b70*/  HMMA.16816.F32 R8, R132.reuse, R150, R8 ;  /* 0x000000968408723c */ /* 0x040fe80000001808 */
[----:B------:R-:W-:Y:S02]  /*7b80*/  IMAD R139, R139, 0x28, RZ ;  /* 0x000000288b8b7824 */ /* 0x000fe400078e02ff */
[----:B------:R-:W-:Y:S02]  /*7b90*/  IMAD R138, R138, 0x38, RZ ;  /* 0x000000388a8a7824 */ /* 0x000fe400078e02ff */
[C---:B------:R-:W-:Y:S01]  /*7ba0*/  HMMA.16816.F32 R12, R132.reuse, R152, R12 ;  /* 0x00000098840c723c */ /* 0x040fe2000000180c */
[----:B-1----:R-:W-:Y:S04]  /*7bb0*/  IMAD.MOV.U32 R0, RZ, RZ, c[0x0][0x22c] ;  /* 0x00008b00ff007624 */ /* 0x002fe800078e00ff */
[----:B------:R-:W-:Y:S03]  /*7bc0*/  IMAD R0, R0, c[0x0][0x1c0], RZ ;  /* 0x0000700000007a24 */ /* 0x000fe600078e02ff */
[C---:B------:R-:W-:Y:S04]  /*7bd0*/  HMMA.16816.F32 R16, R132.reuse, R154, R16 ;  /* 0x0000009a8410723c */ /* 0x040fe80000001810 */
[----:B------:R-:W-:Y:S04]  /*7be0*/  IMAD R0, R0, 0x30, RZ ;  /* 0x0000003000007824 */ /* 0x000fe800078e02ff */
[C---:B---3--:R-:W-:Y:S07]  /*7bf0*/  HMMA.16816.F32 R20, R132.reuse, R28, R20 ;  /* 0x0000001c8414723c */ /* 0x048fee0000001814 */
[----:B------:R-:W-:Y:S01]  /*7c00*/  IMAD.MOV.U32 R28, RZ, RZ, R190 ;  /* 0x000000ffff1c7224 */ /* 0x000fe200078e00be */
[----:B------:R-:W-:Y:S04]  /*7c10*/  HMMA.16816.F32 R24, R132, R30, R24 ;  /* 0x0000001e8418723c */ /* 0x000fe80000001818 */
[----:B------:R-:W-:Y:S03]  /*7c20*/  IMAD.MOV.U32 R29, RZ, RZ, R189 ;  /* 0x000000ffff1d7224 */ /* 0x000fe600078e00bd */
[----:B----4-:R-:W-:Y:S01]  /*7c30*/  @P0 IADD3 R30, P2, R171, UR12, RZ ;  /* 0x0000000cab1e0c10 */ /* 0x010fe2000ff5e0ff */
[C---:B------:R-:W-:Y:S01]  /*7c40*/  HMMA.16816.F32 R4, R140.reuse, R144, R4 ;  /* 0x000000908c04723c */ /* 0x040fe20000001804 */
[----:B------:R-:W-:Y:S04]  /*7c50*/  @UP0 UIADD3 UR12, UP2, UR12, -0x100, URZ ;  /* 0xffffff000c0c0890 */ /* 0x000fe8000ff5e03f */
[----:B------:R-:W-:Y:S01]  /*7c60*/  @P0 IADD3.X R31, R169, UR11, RZ, P2, !PT ;  /* 0x0000000ba91f0c10 */ /* 0x000fe200097fe4ff */
[----:B------:R-:W-:Y:S01]  /*7c70*/  @UP0 UIADD3.X UR11, UR11, -0x1, URZ, UP2, !UPT ;  /* 0xffffffff0b0b0890 */ /* 0x000fe200097fe43f */
[----:B------:R-:W-:Y:S01]  /*7c80*/  IMAD.MOV.U32 R144, RZ, RZ, c[0x0][0x22c] ;  /* 0x00008b00ff907624 */ /* 0x000fe200078e00ff */
[C---:B------:R-:W-:Y:S02]  /*7c90*/  HMMA.16816.F32 R8, R140.reuse, R146, R8 ;  /* 0x000000928c08723c */ /* 0x040fe40000001808 */
[----:B------:R1:W2:Y:S02]  /*7ca0*/  @P0 LDG.E R164, [R30.64+0x20] ;  /* 0x000020061ea40981 */ /* 0x0002a4000c1e1900 */
[----:B------:R-:W-:Y:S02]  /*7cb0*/  IMAD R144, R144, c[0x0][0x1c0], RZ ;  /* 0x0000700090907a24 */ /* 0x000fe400078e02ff */
[----:B------:R1:W3:Y:S02]  /*7cc0*/  @P0 LDG.E R165, [R30.64+0xa0] ;  /* 0x0000a0061ea50981 */ /* 0x0002e4000c1e1900 */
[C---:B------:R-:W-:Y:S02]  /*7cd0*/  HMMA.16816.F32 R12, R140.reuse, R156, R12 ;  /* 0x0000009c8c0c723c */ /* 0x040fe4000000180c */
[----:B------:R1:W4:Y:S02]  /*7ce0*/  @P0 LDG.E R167, [R30.64+0x80] ;  /* 0x000080061ea70981 */ /* 0x000324000c1e1900 */
[----:B------:R-:W-:Y:S02]  /*7cf0*/  IMAD.SHL.U32 R144, R144, 0x20, RZ ;  /* 0x0000002090907824 */ /* 0x000fe400078e00ff */
[----:B------:R1:W3:Y:S02]  /*7d00*/  @P0 LDG.E R168, [R30.64] ;  /* 0x000000061ea80981 */ /* 0x0002e4000c1e1900 */
[C---:B------:R-:W-:Y:S02]  /*7d10*/  HMMA.16816.F32 R16, R140.reuse, R158, R16 ;  /* 0x0000009e8c10723c */ /* 0x040fe40000001810 */
[----:B------:R-:W-:Y:S06]  /*7d20*/  RED.E.ADD.F32.FTZ.RN.STRONG.GPU [R28.64], R4 ;  /* 0x000000041c00798e */ /* 0x000fec000c10e786 */
[C---:B------:R-:W-:Y:S07]  /*7d30*/  HMMA.16816.F32 R20, R140.reuse, R32, R20 ;  /* 0x000000208c14723c */ /* 0x040fee0000001814 */
[CC--:B------:R-:W-:Y:S01]  /*7d40*/  LEA R32, P1, R161.reuse, R28.reuse, 0x2 ;  /* 0x0000001ca1207211 */ /* 0x0c0fe200078210ff */
[----:B------:R-:W-:Y:S01]  /*7d50*/  HMMA.16816.F32 R24, R140, R34, R24 ;  /* 0x000000228c18723c */ /* 0x000fe20000001818 */
[----:B------:R-:W-:Y:S03]  /*7d60*/  LDSM.16.MT88.4 R140, [R3+0x1c00] ;  /* 0x001c0000038c783b */ /* 0x000fe60000004200 */
[-C--:B------:R-:W-:Y:S02]  /*7d70*/  LEA.HI.X.SX32 R33, R161, R29.reuse, 0x2, P1 ;  /* 0x0000001da1217211 */ /* 0x080fe400008f16ff */
[CC--:B-1----:R-:W-:Y:S03]  /*7d80*/  LEA R30, P2, R139.reuse, R28.reuse, 0x2 ;  /* 0x0000001c8b1e7211 */ /* 0x0c2fe600078410ff */
[----:B------:R-:W-:Y:S03]  /*7d90*/  RED.E.ADD.F32.FTZ.RN.STRONG.GPU [R32.64], R5 ;  /* 0x000000052000798e */ /* 0x000fe6000c10e786 */
[-C--:B------:R-:W-:Y:S01]  /*7da0*/  LEA.HI.X.SX32 R31, R139, R29.reuse, 0x2, P2 ;  /* 0x0000001d8b1f7211 */ /* 0x080fe200010f16ff */
        /* <DEDUP_REMOVED lines=10> */
[CC--:B------:R-:W-:Y:S01]  /*7e50*/  LEA R134, P0, R164.reuse, R28.reuse, 0x2 ;  /* 0x0000001ca4867211 */ /* 0x0c0fe200078010ff */
[----:B------:R-:W-:Y:S03]  /*7e60*/  IMAD R165, R165, c[0x0][0x1c0], RZ ;  /* 0x00007000a5a57a24 */ /* 0x000fe600078e02ff */
[-C--:B------:R-:W-:Y:S01]  /*7e70*/  LEA.HI.X.SX32 R135, R164, R29.reuse, 0x2, P0 ;  /* 0x0000001da4877211 */ /* 0x080fe200000f16ff */
[----:B----4-:R-:W-:Y:S01]  /*7e80*/  IMAD.MOV.U32 R167, RZ, RZ, c[0x0][0x22c] ;  /* 0x00008b00ffa77624 */ /* 0x010fe200078e00ff */
[CC--:B------:R-:W-:Y:S01]  /*7e90*/  LEA R34, P0, R144.reuse, R28.reuse, 0x2 ;  /* 0x0000001c90227211 */ /* 0x0c0fe200078010ff */
[----:B------:R-:W-:Y:S02]  /*7ea0*/  IMAD R165, R165, 0x18, RZ ;  /* 0x00000018a5a57824 */ /* 0x000fe400078e02ff */
[----:B------:R1:W-:Y:S01]  /*7eb0*/  RED.E.ADD.F32.FTZ.RN.STRONG.GPU [R134.64], R6 ;  /* 0x000000068600798e */ /* 0x0003e2000c10e786 */
[-C--:B------:R-:W-:Y:S01]  /*7ec0*/  LEA.HI.X.SX32 R35, R144, R29.reuse, 0x2, P0 ;  /* 0x0000001d90237211 */ /* 0x080fe200000f16ff */
[----:B------:R-:W-:Y:S01]  /*7ed0*/  IMAD.MOV.U32 R168, RZ, RZ, c[0x0][0x22c] ;  /* 0x00008b00ffa87624 */ /* 0x000fe200078e00ff */
[-C--:B------:R-:W-:Y:S01]  /*7ee0*/  LEA R132, P1, R165, R28.reuse, 0x2 ;  /* 0x0000001ca5847211 */ /* 0x080fe200078210ff */
[----:B------:R-:W-:Y:S02]  /*7ef0*/  IMAD R167, R167, c[0x0][0x1c0], RZ ;  /* 0x00007000a7a77a24 */ /* 0x000fe400078e02ff */
[----:B------:R-:W-:Y:S01]  /*7f00*/  IMAD R168, R168, c[0x0][0x1c0], RZ ;  /* 0x00007000a8a87a24 */ /* 0x000fe200078e02ff */
[-C--:B------:R-:W-:Y:S01]  /*7f10*/  LEA.HI.X.SX32 R133, R165, R29.reuse, 0x2, P1 ;  /* 0x0000001da5857211 */ /* 0x080fe200008f16ff */
[----:B------:R-:W-:Y:S01]  /*7f20*/  IMAD.MOV.U32 R165, RZ, RZ, c[0x0][0x22c] ;  /* 0x00008b00ffa57624 */ /* 0x000fe200078e00ff */
[-C--:B------:R-:W-:Y:S01]  /*7f30*/  LEA R4, P1, R0, R28.reuse, 0x2 ;  /* 0x0000001c00047211 */ /* 0x080fe200078210ff */
        /* <DEDUP_REMOVED lines=12> */
[-C--:B-1----:R-:W-:Y:S01]  /*8000*/  LEA R6, P0, R138, R28.reuse, 0x2 ;  /* 0x0000001c8a067211 */ /* 0x082fe200078010ff */
[----:B------:R1:W-:Y:S01]  /*8010*/  RED.E.ADD.F32.FTZ.RN.STRONG.GPU [R4.64], R10 ;  /* 0x0000000a0400798e */ /* 0x0003e2000c10e786 */
[C---:B------:R-:W-:Y:S01]  /*8020*/  IMAD.IADD R139, R165.reuse, 0x1, R139 ;  /* 0x00000001a58b7824 */ /* 0x040fe200078e028b */
[----:B------:R-:W-:Y:S03]  /*8030*/  IADD3 R134, R164, 0x40, RZ ;  /* 0x00000040a4867810 */ /* 0x000fe60007ffe0ff */
[----:B------:R-:W-:Y:S01]  /*8040*/  IMAD.IADD R139, R165, 0x1, R139 ;  /* 0x00000001a58b7824 */ /* 0x000fe200078e028b */
[----:B---3--:R-:W3:Y:S01]  /*8050*/  LDL R132, [R1+0x18] ;  /* 0x0000180001847983 */ /* 0x008ee20000100800 */
[-C--:B------:R-:W-:Y:S02]  /*8060*/  LEA.HI.X.SX32 R7, R138, R29.reuse, 0x2, P0 ;  /* 0x0000001d8a077211 */ /* 0x080fe400000f16ff */
[----:B------:R-:W-:Y:S02]  /*8070*/  IADD3 R138, R168, 0x20, RZ ;  /* 0x00000020a88a7810 */ /* 0x000fe40007ffe0ff */
[C---:B------:R-:W-:Y:S01]  /*8080*/  IADD3 R133, R164.reuse, 0x40, RZ ;  /* 0x00000040a4857810 */ /* 0x040fe20007ffe0ff */
[----:B------:R1:W-:Y:S01]  /*8090*/  RED.E.ADD.F32.FTZ.RN.STRONG.GPU [R6.64], R11 ;  /* 0x0000000b0600798e */ /* 0x0003e2000c10e786 */
[C---:B------:R-:W-:Y:S03]  /*80a0*/  IADD3 R35, R164.reuse, 0x40, RZ ;  /* 0x00000040a4237810 */ /* 0x040fe60007ffe0ff */
[----:B------:R1:W-:Y:S01]  /*80b0*/  RED.E.ADD.F32.FTZ.RN.STRONG.GPU [R28.64+0x80], R12 ;  /* 0x0000800c1c00798e */ /* 0x0003e2000c10e786 */
[----:B------:R-:W-:Y:S01]  /*80c0*/  IADD3 R34, R164, 0x40, RZ ;  /* 0x00000040a4227810 */ /* 0x000fe20007ffe0ff */
[C---:B------:R-:W-:Y:S01]  /*80d0*/  IMAD.IADD R133, R161.reuse, 0x1, R133 ;  /* 0x00000001a1857824 */ /* 0x040fe200078e0285 */
[-C--:B------:R-:W-:Y:S01]  /*80e0*/  LEA R30, P1, R144, R28.reuse, 0x2 ;  /* 0x0000001c901e7211 */ /* 0x080fe200078210ff */
[----:B------:R1:W-:Y:S01]  /*80f0*/  RED.E.ADD.F32.FTZ.RN.STRONG.GPU [R32.64+0x80], R13 ;  /* 0x0000800d2000798e */ /* 0x0003e2000c10e786 */
[C---:B------:R-:W-:Y:S01]  /*8100*/  IMAD.IADD R35, R161.reuse, 0x1, R35 ;  /* 0x00000001a1237824 */ /* 0x040fe200078e0223 */
[-C--:B-1----:R-:W-:Y:S01]  /*8110*/  LEA R4, P0, R138, R28.reuse, 0x2 ;  /* 0x0000001c8a047211 */ /* 0x082fe200078010ff */
[C---:B------:R-:W-:Y:S01]  /*8120*/  IMAD.IADD R34, R161.reuse, 0x1, R34 ;  /* 0x00000001a1227824 */ /* 0x040fe200078e0222 */
[-C--:B------:R-:W-:Y:S01]  /*8130*/  LEA.HI.X.SX32 R31, R144, R29.reuse, 0x2, P1 ;  /* 0x0000001d901f7211 */ /* 0x080fe200008f16ff */
[C---:B------:R-:W-:Y:S01]  /*8140*/  IMAD.IADD R133, R161.reuse, 0x1, R133 ;  /* 0x00000001a1857824 */ /* 0x040fe200078e0285 */
        /* <DEDUP_REMOVED lines=11> */
[CC--:B------:R-:W-:Y:S01]  /*8200*/  LEA R12, P4, R35.reuse, R28.reuse, 0x2 ;  /* 0x0000001c230c7211 */ /* 0x0c0fe200078810ff */
[----:B------:R1:W-:Y:S03]  /*8210*/  RED.E.ADD.F32.FTZ.RN.STRONG.GPU [R10.64], R16 ;  /* 0x000000100a00798e */ /* 0x0003e6000c10e786 */
[CC--:B------:R-:W-:Y:S02]  /*8220*/  LEA R8, P2, R138.reuse, R28.reuse, 0x2 ;  /* 0x0000001c8a087211 */ /* 0x0c0fe400078410ff */
[-C--:B------:R-:W-:Y:S02]  /*8230*/  LEA.HI.X.SX32 R13, R35, R29.reuse, 0x2, P4 ;  /* 0x0000001d230d7211 */ /* 0x080fe400020f16ff */
[-C--:B------:R-:W-:Y:S05]  /*8240*/  LEA.HI.X.SX32 R9, R138, R29.reuse, 0x2, P2 ;  /* 0x0000001d8a097211 */ /* 0x080fea00010f16ff */
[----:B------:R1:W-:Y:S02]  /*8250*/  RED.E.ADD.F32.FTZ.RN.STRONG.GPU [R8.64], R17 ;  /* 0x000000110800798e */ /* 0x0003e4000c10e786 */
[CC--:B-1----:R-:W-:Y:S04]  /*8260*/  LEA R14, P5, R134.reuse, R28.reuse, 0x2 ;  /* 0x0000001c860e7211 */ /* 0x0c2fe800078a10ff */
[-C--:B------:R-:W-:Y:S02]  /*8270*/  LEA.HI.X.SX32 R15, R134, R29.reuse, 0x2, P5 ;  /* 0x0000001d860f7211 */ /* 0x080fe400028f16ff */
[CC--:B------:R-:W-:Y:S04]  /*8280*/  LEA R10, P3, R34.reuse, R28.reuse, 0x2 ;  /* 0x0000001c220a7211 */ /* 0x0c0fe800078610ff */
[-C--:B------:R-:W-:Y:S02]  /*8290*/  LEA.HI.X.SX32 R11, R34, R29.reuse, 0x2, P3 ;  /* 0x0000001d220b7211 */ /* 0x080fe400018f16ff */
        /* <DEDUP_REMOVED lines=262> */
.L_x_639:
        /* <DEDUP_REMOVED lines=18> */
.L_x_640:
[----:B------:R-:W-:Y:S01]  /*9420*/  BAR.SYNC.DEFER_BLOCKING 0x0 ;  /* 0x0000000000007b1d */ /* 0x000fe20000010000 */
[----:B------:R-:W-:Y:S01]  /*9430*/  USHF.L.U32 UR4, UR25, 0x7, URZ ;  /* 0x0000000719047899 */ /* 0x000fe2000800063f */
[--C-:B-1----:R-:W-:Y:S01]  /*9440*/  SHF.R.S32.HI R7, RZ, 0x1f, R222.reuse ;  /* 0x0000001fff077819 */ /* 0x102fe200000114de */
[----:B------:R-:W-:Y:S01]  /*9450*/  IMAD.MOV.U32 R6, RZ, RZ, R222 ;  /* 0x000000ffff067224 */ /* 0x000fe200078e00de */
[----:B------:R-:W-:Y:S02]  /*9460*/  UIMAD UR8, UR25, -0x80, UR8 ;  /* 0xffffff80190878a4 */ /* 0x000fe4000f8e0208 */
        /* <DEDUP_REMOVED lines=14> */
[----:B------:R-:W-:Y:S01]  /*9550*/  UIMAD UR5, UR35, UR11, UR5 ;  /* 0x0000000b230572a4 */ /* 0x000fe2000f8e0205 */
        /* <DEDUP_REMOVED lines=21> */
[----:B-----5:R-:W-:Y:S01]  /*96b0*/  ISETP.GE.AND P1, PT, R170, c[0x0][0x220], PT ;  /* 0x00008800aa007a0c */ /* 0x020fe20003f26270 */
        /* <DEDUP_REMOVED lines=12> */
.L_x_642:
[----:B------:R-:W-:Y:S05]  /*9780*/  BSYNC B0 ;  /* 0x0000000000007941 */ /* 0x000fea0003800000 */
.L_x_641:
        /* <DEDUP_REMOVED lines=8> */
[----:B-----5:R-:W-:Y:S02]  /*9810*/  ISETP.GE.AND P1, PT, R170, c[0x0][0x220], PT ;  /* 0x00008800aa007a0c */ /* 0x020fe40003f26270 */
        /* <DEDUP_REMOVED lines=11> */
.L_x_644:
[----:B------:R-:W-:Y:S05]  /*98d0*/  BSYNC B0 ;  /* 0x0000000000007941 */ /* 0x000fea0003800000 */
.L_x_643:
        /* <DEDUP_REMOVED lines=29> */
.L_x_646:
[----:B------:R-:W-:Y:S05]  /*9ab0*/  BSYNC B0 ;  /* 0x0000000000007941 */ /* 0x000fea0003800000 */
.L_x_645:
[----:B------:R-:W-:Y:S05]  /*9ac0*/  @P3 BRA `(.L_x_622) ;  /* 0x000000f000003947 */ /* 0x000fea0003800000 */
[----:B------:R-:W-:Y:S01]  /*9ad0*/  IADD3 R0, P0, R0, 0x40, RZ ;  /* 0x0000004000007810 */ /* 0x000fe20007f1e0ff */
[----:B------:R-:W-:Y:S01]  /*9ae0*/  IMAD.MOV.U32 R7, RZ, RZ, R3 ;  /* 0x000000ffff077224 */ /* 0x000fe200078e0003 */
[----:B-----5:R-:W-:-:S02]  /*9af0*/  ISETP.GE.AND P1, PT, R170, c[0x0][0x220], PT ;  /* 0x00008800aa007a0c */ /* 0x020fc40003f26270 */
        /* <DEDUP_REMOVED lines=12> */
.L_x_622:
[----:B------:R-:W-:Y:S05]  /*9bc0*/  BSYNC B1 ;  /* 0x0000000000017941 */ /* 0x000fea0003800000 */
.L_x_608:
        /* <DEDUP_REMOVED lines=11> */
.L_x_647:
[----:B------:R-:W-:Y:S05]  /*9c80*/  EXIT ;  /* 0x000000000000794d */ /* 0x000fea0003800000 */
.L_x_649:
        /* <DEDUP_REMOVED lines=15> */
.L_x_687:


//--------------------- .text._ZN5flash25flash_bwd_dot_do_o_kernelILb0E23Flash_bwd_kernel_traitsILi96ELi64ELi128ELi8ELi2ELi4ELi4ELb0ELb0EN7cutlass6half_tE19Flash_kernel_traitsILi96ELi64ELi128ELi8ES3_EEEEvNS_16Flash_bwd_paramsE --------------------------
	.section	.text._ZN5flash25flash_bwd_dot_do_o_kernelILb0E23Flash_bwd_kernel_traitsILi96ELi64ELi128ELi8ELi2ELi4ELi4ELb0ELb0EN7cutlass6half_tE19Flash_kernel_traitsILi96ELi64ELi128ELi8ES3_EEEEvNS_16Flash_bwd_paramsE,"ax",@progbits
	.sectioninfo	@"SHI_REGISTERS=43"
	.align	128
        .global         _ZN5flash25flash_bwd_dot_do_o_kernelILb0E23Flash_bwd_kernel_traitsILi96ELi64ELi128ELi8ELi2ELi4ELi4ELb0ELb0EN7cutlass6half_tE19Flash_kernel_traitsILi96ELi64ELi128ELi8ES3_EEEEvNS_16Flash_bwd_paramsE
        .type           _ZN5flash25flash_bwd_dot_do_o_kernelILb0E23Flash_bwd_kernel_traitsILi96ELi64ELi128ELi8ELi2ELi4ELi4ELb0ELb0EN7cutlass6half_tE19Flash_kernel_traitsILi96ELi64ELi128ELi8ES3_EEEEvNS_16Flash_bwd_paramsE,@function
        .size           _ZN5flash25flash_bwd_dot_do_o_kernelILb0E23Flash_bwd_kernel_traitsILi96ELi64ELi128ELi8ELi2ELi4ELi4ELb0ELb0EN7cutlass6half_tE19Flash_kernel_traitsILi96ELi64ELi128ELi8ES3_EEEEvNS_16Flash_bwd_paramsE,(.L_x_688 - _ZN5flash25flash_bwd_dot_do_o_kernelILb0E23Flash_bwd_kernel_traitsILi96ELi64ELi128ELi8ELi2ELi4ELi4ELb0ELb0EN7cutlass6half_tE19Flash_kernel_traitsILi96ELi64ELi128ELi8ES3_EEEEvNS_16Flash_bwd_paramsE)
        .other          _ZN5flash25flash_bwd_dot_do_o_kernelILb0E23Flash_bwd_kernel_traitsILi96ELi64ELi128ELi8ELi2ELi4ELi4ELb0ELb0EN7cutlass6half_tE19Flash_kernel_traitsILi96ELi64ELi128ELi8ES3_EEEEvNS_16Flash_bwd_paramsE,@"STO_CUDA_ENTRY STV_DEFAULT"
_ZN5flash25flash_bwd_dot_do_o_kernelILb0E23Flash_bwd_kernel_traitsILi96ELi64ELi128ELi8ELi2ELi4ELi4ELb0ELb0EN7cutlass6half_tE19Flash_kernel_traitsILi96ELi64ELi128ELi8ES3_EEEEvNS_16Flash_bwd_paramsE:
.text._ZN5flash25flash_bwd_dot_do_o_kernelILb0E23Flash_bwd_kernel_traitsILi96ELi64ELi128ELi8ELi2ELi4ELi4ELb0ELb0EN7cutlass6half_tE19Flash_kernel_traitsILi96ELi64ELi128ELi8ES3_EEEEvNS_16Flash_bwd_paramsE:
        /* <DEDUP_REMOVED lines=47> */
.L_x_650:
[----:B01----:R-:W-:-:S04]  /*02f0*/  IMAD R12, R12, c[0x0][0x1c0], R29 ;  /* 0x000070000c0c7a24 */ /* 0x003fc800078e021d */
[----:B------:R-:W-:Y:S02]  /*0300*/  IMAD R12, R12, c[0x0][0x224], RZ ;  /* 0x000089000c0c7a24 */ /* 0x000fe400078e02ff */
.L_x_651:
        /* <DEDUP_REMOVED lines=45> */
.L_x_653:
[----:B------:R-:W-:Y:S05]  /*05e0*/  BSYNC B0 ;  /* 0x0000000000007941 */ /* 0x000fea0003800000 */
.L_x_652:
        /* <DEDUP_REMOVED lines=39> */
.L_x_655:
[----:B------:R-:W-:Y:S05]  /*0860*/  BSYNC B0 ;  /* 0x0000000000007941 */ /* 0x000fea0003800000 */
.L_x_654:
        /* <DEDUP_REMOVED lines=88> */
.L_x_656:
        /* <DEDUP_REMOVED lines=9> */
.L_x_688:


//--------------------- .text._ZN5flash25flash_bwd_dot_do_o_kernelILb1E23Flash_bwd_kernel_traitsILi96ELi64ELi128ELi8ELi2ELi4ELi4ELb0ELb0EN7cutlass6half_tE19Flash_kernel_traitsILi96ELi64ELi128ELi8ES3_EEEEvNS_16Flash_bwd_paramsE --------------------------
	.section	.text._ZN5flash25flash_bwd_dot_do_o_kernelILb1E23Flash_bwd_kernel_traitsILi96ELi64ELi128ELi8ELi2ELi4ELi4ELb0ELb0EN7cutlass6half_tE19Flash_kernel_traitsILi96ELi64ELi128ELi8ES3_EEEEvNS_16Flash_bwd_paramsE,"ax",@progbits
	.sectioninfo	@"SHI_REGISTERS=45"
	.align	128
        .global         _ZN5flash25flash_bwd_dot_do_o_kernelILb1E23Flash_bwd_kernel_traitsILi96ELi64ELi128ELi8ELi2ELi4ELi4ELb0ELb0EN7cutlass6half_tE19Flash_kernel_traitsILi96ELi64ELi128ELi8ES3_EEEEvNS_16Flash_bwd_paramsE
        .type           _ZN5flash25flash_bwd_dot_do_o_kernelILb1E23Flash_bwd_kernel_traitsILi96ELi64ELi128ELi8ELi2ELi4ELi4ELb0ELb0EN7cutlass6half_tE19Flash_kernel_traitsILi96ELi64ELi128ELi8ES3_EEEEvNS_16Flash_bwd_paramsE,@function
        .size           _ZN5flash25flash_bwd_dot_do_o_kernelILb1E23Flash_bwd_kernel_traitsILi96ELi64ELi128ELi8ELi2ELi4ELi4ELb0ELb0EN7cutlass6half_tE19Flash_kernel_traitsILi96ELi64ELi128ELi8ES3_EEEEvNS_16Flash_bwd_paramsE,(.L_x_689 - _ZN5flash25flash_bwd_dot_do_o_kernelILb1E23Flash_bwd_kernel_traitsILi96ELi64ELi128ELi8ELi2ELi4ELi4ELb0ELb0EN7cutlass6half_tE19Flash_kernel_traitsILi96ELi64ELi128ELi8ES3_EEEEvNS_16Flash_bwd_paramsE)
        .other          _ZN5flash25flash_bwd_dot_do_o_kernelILb1E23Flash_bwd_kernel_traitsILi96ELi64ELi128ELi8ELi2ELi4ELi4ELb0ELb0EN7cutlass6half_tE19Flash_kernel_traitsILi96ELi64ELi128ELi8ES3_EEEEvNS_16Flash_bwd_paramsE,@"STO_CUDA_ENTRY STV_DEFAULT"
_ZN5flash25flash_bwd_dot_do_o_kernelILb1E23Flash_bwd_kernel_traitsILi96ELi64ELi128ELi8ELi2ELi4ELi4ELb0ELb0EN7cutlass6half_tE19Flash_kernel_traitsILi96ELi64ELi128ELi8ES3_EEEEvNS_16Flash_bwd_paramsE:
.text._ZN5flash25flash_bwd_dot_do_o_kernelILb1E23Flash_bwd_kernel_traitsILi96ELi64ELi128ELi8ELi2ELi4ELi4ELb0ELb0EN7cutlass6half_tE19Flash_kernel_traitsILi96ELi64ELi128ELi8ES3_EEEEvNS_16Flash_bwd_paramsE:
        /* <DEDUP_REMOVED lines=82> */
.L_x_657:
[----:B-1----:R-:W-:-:S04]  /*0520*/  IMAD R6, R6, c[0x0][0x1c0], R32 ;  /* 0x0000700006067a24 */ /* 0x002fc800078e0220 */
[----:B------:R-:W-:Y:S02]  /*0530*/  IMAD R42, R6, c[0x0][0x224], RZ ;  /* 0x00008900062a7a24 */ /* 0x000fe400078e02ff */
.L_x_658:
        /* <DEDUP_REMOVED lines=54> */
.L_x_660:
[----:B------:R-:W-:Y:S05]  /*08a0*/  BSYNC B0 ;  /* 0x0000000000007941 */ /* 0x000fea0003800000 */
.L_x_659:
        /* <DEDUP_REMOVED lines=38> */
.L_x_662:
[----:B------:R-:W-:Y:S05]  /*0b10*/  BSYNC B0 ;  /* 0x0000000000007941 */ /* 0x000fea0003800000 */
.L_x_661:
        /* <DEDUP_REMOVED lines=95> */
.L_x_663:
        /* <DEDUP_REMOVED lines=15> */
.L_x_689:


//--------------------- .nv.shared._ZN5flash44flash_bwd_dq_dk_dv_loop_seqk_parallel_kernelI23Flash_bwd_kernel_traitsILi96ELi64ELi128ELi8ELi2ELi4ELi4ELb1ELb0EN7cutlass6half_tE19Flash_kernel_traitsILi96ELi64ELi128ELi8ES3_EELb0ELb1ELb0ELb0ELb0ELb0ELb0EEEvNS_16Flash_bwd_paramsE --------------------------
	.section	.nv.shared._ZN5flash44flash_bwd_dq_dk_dv_loop_seqk_parallel_kernelI23Flash_bwd_kernel_traitsILi96ELi64ELi128ELi8ELi2ELi4ELi4ELb1ELb0EN7cutlass6half_tE19Flash_kernel_traitsILi96ELi64ELi128ELi8ES3_EELb0ELb1ELb0ELb0ELb0ELb0ELb0EEEvNS_16Flash_bwd_paramsE,"aw",@nobits
	.sectionflags	@""
	.align	16


//--------------------- .nv.global                --------------------------
	.section	.nv.global,"aw",@nobits
.nv.global:
	.type		_ZN72_INTERNAL_63872949_36_flash_bwd_hdim96_fp16_causal_sm80_cu_ea41c527_31194cute1_E,@object
	.size		_ZN72_INTERNAL_63872949_36_flash_bwd_hdim96_fp16_causal_sm80_cu_ea41c527_31194cute1_E,(_ZN72_INTERNAL_63872949_36_flash_bwd_hdim96_fp16_causal_sm80_cu_ea41c527_31194cuda3std3__45__cpo6cbeginE - _ZN72_INTERNAL_63872949_36_flash_bwd_hdim96_fp16_causal_sm80_cu_ea41c527_31194cute1_E)
_ZN72_INTERNAL_63872949_36_flash_bwd_hdim96_fp16_causal_sm80_cu_ea41c527_31194cute1_E:
	.zero		1
	.type		_ZN72_INTERNAL_63872949_36_flash_bwd_hdim96_fp16_causal_sm80_cu_ea41c527_31194cuda3std3__45__cpo6cbeginE,@object
	.size		_ZN72_INTERNAL_63872949_36_flash_bwd_hdim96_fp16_causal_sm80_cu_ea41c527_31194cuda3std3__45__cpo6cbeginE,(_ZN72_INTERNAL_63872949_36_flash_bwd_hdim96_fp16_causal_sm80_cu_ea41c527_31194cuda3std3__48in_placeE - _ZN72_INTERNAL_63872949_36_flash_bwd_hdim96_fp16_causal_sm80_cu_ea41c527_31194cuda3std3__45__cpo6cbeginE)
_ZN72_INTERNAL_63872949_36_flash_bwd_hdim96_fp16_causal_sm80_cu_ea41c527_31194cuda3std3__45__cpo6cbeginE:
	.zero		1
	.type		_ZN72_INTERNAL_63872949_36_flash_bwd_hdim96_fp16_causal_sm80_cu_ea41c527_31194cuda3std3__48in_placeE,@object
	.size		_ZN72_INTERNAL_63872949_36_flash_bwd_hdim96_fp16_causal_sm80_cu_ea41c527_31194cuda3std3__48in_placeE,(_ZN72_INTERNAL_63872949_36_flash_bwd_hdim96_fp16_causal_sm80_cu_ea41c527_31194cuda3std6ranges3__45__cpo9iter_moveE - _ZN72_INTERNAL_63872949_36_flash_bwd_hdim96_fp16_causal_sm80_cu_ea41c527_31194cuda3std3__48in_placeE)
_ZN72_INTERNAL_63872949_36_flash_bwd_hdim96_fp16_causal_sm80_cu_ea41c527_31194cuda3std3__48in_placeE:
	.zero		1
	.type		_ZN72_INTERNAL_63872949_36_flash_bwd_hdim96_fp16_causal_sm80_cu_ea41c527_31194cuda3std6ranges3__45__cpo9iter_moveE,@object
	.size		_ZN72_INTERNAL_63872949_36_flash_bwd_hdim96_fp16_causal_sm80_cu_ea41c527_31194cuda3std6ranges3__45__cpo9iter_moveE,(_ZN72_INTERNAL_63872949_36_flash_bwd_hdim96_fp16_causal_sm80_cu_ea41c527_31194cuda3std3__45__cpo5beginE - _ZN72_INTERNAL_63872949_36_flash_bwd_hdim96_fp16_causal_sm80_cu_ea41c527_31194cuda3std6ranges3__45__cpo9iter_moveE)
_ZN72_INTERNAL_63872949_36_flash_bwd_hdim96_fp16_causal_sm80_cu_ea41c527_31194cuda3std6ranges3__45__cpo9iter_moveE:
	.zero		1
	.type		_ZN72_INTERNAL_63872949_36_flash_bwd_hdim96_fp16_causal_sm80_cu_ea41c527_31194cuda3std3__45__cpo5beginE,@object
	.size		_ZN72_INTERNAL_63872949_36_flash_bwd_hdim96_fp16_causal_sm80_cu_ea41c527_31194cuda3std3__45__cpo5beginE,(_ZN72_INTERNAL_63872949_36_flash_bwd_hdim96_fp16_causal_sm80_cu_ea41c527_31194cuda3std3__474_GLOBAL__N__63872949_36_flash_bwd_hdim96_fp16_causal_sm80_cu_ea41c527_31196ignoreE - _ZN72_INTERNAL_63872949_36_flash_bwd_hdim96_fp16_causal_sm80_cu_ea41c527_31194cuda3std3__45__cpo5beginE)
_ZN72_INTERNAL_63872949_36_flash_bwd_hdim96_fp16_causal_sm80_cu_ea41c527_31194cuda3std3__45__cpo5beginE:
	.zero		1
	.type		_ZN72_INTERNAL_63872949_36_flash_bwd_hdim96_fp16_causal_sm80_cu_ea41c527_31194cuda3std3__474_GLOBAL__N__63872949_36_flash_bwd_hdim96_fp16_causal_sm80_cu_ea41c527_31196ignoreE,@object
	.size		_ZN72_INTERNAL_63872949_36_flash_bwd_hdim96_fp16_causal_sm80_cu_ea41c527_31194cuda3std3__474_GLOBAL__N__63872949_36_flash_bwd_hdim96_fp16_causal_sm80_cu_ea41c527_31196ignoreE,(_ZN72_INTERNAL_63872949_36_flash_bwd_hdim96_fp16_causal_sm80_cu_ea41c527_31194cute7productE - _ZN72_INTERNAL_63872949_36_flash_bwd_hdim96_fp16_causal_sm80_cu_ea41c527_31194cuda3std3__474_GLOBAL__N__63872949_36_flash_bwd_hdim96_fp16_causal_sm80_cu_ea41c527_31196ignoreE)
_ZN72_INTERNAL_63872949_36_flash_bwd_hdim96_fp16_causal_sm80_cu_ea41c527_31194cuda3std3__474_GLOBAL__N__63872949_36_flash_bwd_hdim96_fp16_causal_sm80_cu_ea41c527_31196ignoreE:
	.zero		1
	.type		_ZN72_INTERNAL_63872949_36_flash_bwd_hdim96_fp16_causal_sm80_cu_ea41c527_31194cute7productE,@object
	.size		_ZN72_INTERNAL_63872949_36_flash_bwd_hdim96_fp16_causal_sm80_cu_ea41c527_31194cute7productE,(_ZN72_INTERNAL_63872949_36_flash_bwd_hdim96_fp16_causal_sm80_cu_ea41c527_31194cuda3std3__45__cpo3endE - _ZN72_INTERNAL_63872949_36_flash_bwd_hdim96_fp16_causal_sm80_cu_ea41c527_31194cute7productE)
_ZN72_INTERNAL_63872949_36_flash_bwd_hdim96_fp16_causal_sm80_cu_ea41c527_31194cute7productE:
	.zero		1
	.type		_ZN72_INTERNAL_63872949_36_flash_bwd_hdim96_fp16_causal_sm80_cu_ea41c527_31194cuda3std3__45__cpo3endE,@object
	.size		_ZN72_INTERNAL_63872949_36_flash_bwd_hdim96_fp16_causal_sm80_cu_ea41c527_31194cuda3std3__45__cpo3endE,(_ZN72_INTERNAL_63872949_36_flash_bwd_hdim96_fp16_causal_sm80_cu_ea41c527_31194cuda3std3__419piecewise_constructE - _ZN72_INTERNAL_63872949_36_flash_bwd_hdim96_fp16_causal_sm80_cu_ea41c527_31194cuda3std3__45__cpo3endE)
_ZN72_INTERNAL_63872949_36_flash_bwd_hdim96_fp16_causal_sm80_cu_ea41c527_31194cuda3std3__45__cpo3endE:
	.zero		1
	.type		_ZN72_INTERNAL_63872949_36_flash_bwd_hdim96_fp16_causal_sm80_cu_ea41c527_31194cuda3std3__419piecewise_constructE,@object
	.size		_ZN72_INTERNAL_63872949_36_flash_bwd_hdim96_fp16_causal_sm80_cu_ea41c527_31194cuda3std3__419piecewise_constructE,(_ZN72_INTERNAL_63872949_36_flash_bwd_hdim96_fp16_causal_sm80_cu_ea41c527_31194cuda3std3__45__cpo4cendE - _ZN72_INTERNAL_63872949_36_flash_bwd_hdim96_fp16_causal_sm80_cu_ea41c527_31194cuda3std3__419piecewise_constructE)
_ZN72_INTERNAL_63872949_36_flash_bwd_hdim96_fp16_causal_sm80_cu_ea41c527_31194cuda3std3__419piecewise_constructE:
	.zero		1
	.type		_ZN72_INTERNAL_63872949_36_flash_bwd_hdim96_fp16_causal_sm80_cu_ea41c527_31194cuda3std3__45__cpo4cendE,@object
	.size		_ZN72_INTERNAL_63872949_36_flash_bwd_hdim96_fp16_causal_sm80_cu_ea41c527_31194cuda3std3__45__cpo4cendE,(_ZN72_INTERNAL_63872949_36_flash_bwd_hdim96_fp16_causal_sm80_cu_ea41c527_31194cuda3std6ranges3__45__cpo4swapE - _ZN72_INTERNAL_63872949_36_flash_bwd_hdim96_fp16_causal_sm80_cu_ea41c527_31194cuda3std3__45__cpo4cendE)
_ZN72_INTERNAL_63872949_36_flash_bwd_hdim96_fp16_causal_sm80_cu_ea41c527_31194cuda3std3__45__cpo4cendE:
	.zero		1
	.type		_ZN72_INTERNAL_63872949_36_flash_bwd_hdim96_fp16_causal_sm80_cu_ea41c527_31194cuda3std6ranges3__45__cpo4swapE,@object
	.size		_ZN72_INTERNAL_63872949_36_flash_bwd_hdim96_fp16_causal_sm80_cu_ea41c527_31194cuda3std6ranges3__45__cpo4swapE,(.L_7 - _ZN72_INTERNAL_63872949_36_flash_bwd_hdim96_fp16_causal_sm80_cu_ea41c527_31194cuda3std6ranges3__45__cpo4swapE)
_ZN72_INTERNAL_63872949_36_flash_bwd_hdim96_fp16_causal_sm80_cu_ea41c527_31194cuda3std6ranges3__45__cpo4swapE:
	.zero		1
.L_7:


//--------------------- .nv.shared._ZN5flash44flash_bwd_dq_dk_dv_loop_seqk_parallel_kernelI23Flash_bwd_kernel_traitsILi96ELi64ELi128ELi8ELi2ELi4ELi4ELb1ELb0EN7cutlass6half_tE19Flash_kernel_traitsILi96ELi64ELi128ELi8ES3_EELb0ELb1ELb0ELb0ELb1ELb1ELb0EEEvNS_16Flash_bwd_paramsE --------------------------
	.section	.nv.shared._ZN5flash44flash_bwd_dq_dk_dv_loop_seqk_parallel_kernelI23Flash_bwd_kernel_traitsILi96ELi64ELi128ELi8ELi2ELi4ELi4ELb1ELb0EN7cutlass6half_tE19Flash_kernel_traitsILi96ELi64ELi128ELi8ES3_EELb0ELb1ELb0ELb0ELb1ELb1ELb0EEEvNS_16Flash_bwd_paramsE,"aw",@nobits
	.sectionflags	@""
	.align	16


//--------------------- .nv.shared._ZN5flash44flash_bwd_dq_dk_dv_loop_seqk_parallel_kernelI23Flash_bwd_kernel_traitsILi96ELi64ELi128ELi8ELi2ELi4ELi4ELb1ELb0EN7cutlass6half_tE19Flash_kernel_traitsILi96ELi64ELi128ELi8ES3_EELb0ELb1ELb0ELb0ELb0ELb1ELb0EEEvNS_16Flash_bwd_paramsE --------------------------
	.section	.nv.shared._ZN5flash44flash_bwd_dq_dk_dv_loop_seqk_parallel_kernelI23Flash_bwd_kernel_traitsILi96ELi64ELi128ELi8ELi2ELi4ELi4ELb1ELb0EN7cutlass6half_tE19Flash_kernel_traitsILi96ELi64ELi128ELi8ES3_EELb0ELb1ELb0ELb0ELb0ELb1ELb0EEEvNS_16Flash_bwd_paramsE,"aw",@nobits
	.sectionflags	@""
	.align	16


//--------------------- .nv.shared._ZN5flash44flash_bwd_dq_dk_dv_loop_seqk_parallel_kernelI23Flash_bwd_kernel_traitsILi96ELi64ELi128ELi8ELi2ELi4ELi4ELb1ELb0EN7cutlass6half_tE19Flash_kernel_traitsILi96ELi64ELi128ELi8ES3_EELb0ELb1ELb0ELb1ELb0ELb0ELb0EEEvNS_16Flash_bwd_paramsE --------------------------
	.section	.nv.shared._ZN5flash44flash_bwd_dq_dk_dv_loop_seqk_parallel_kernelI23Flash_bwd_kernel_traitsILi96ELi64ELi128ELi8ELi2ELi4ELi4ELb1ELb0EN7cutlass6half_tE19Flash_kernel_traitsILi96ELi64ELi128ELi8ES3_EELb0ELb1ELb0ELb1ELb0ELb0ELb0EEEvNS_16Flash_bwd_paramsE,"aw",@nobits
	.sectionflags	@""
	.align	16


//--------------------- .nv.shared._ZN5flash27flash_bwd_convert_dq_kernelI23Flash_bwd_kernel_traitsILi96ELi64ELi128ELi8ELi2ELi4ELi4ELb1ELb0EN7cutlass6half_tE19Flash_kernel_traitsILi96ELi64ELi128ELi8ES3_EEEEvNS_16Flash_bwd_paramsEi --------------------------
	.section	.nv.shared._ZN5flash27flash_bwd_convert_dq_kernelI23Flash_bwd_kernel_traitsILi96ELi64ELi128ELi8ELi2ELi4ELi4ELb1ELb0EN7cutlass6half_tE19Flash_kernel_traitsILi96ELi64ELi128ELi8ES3_EEEEvNS_16Flash_bwd_paramsEi,"aw",@nobits
	.sectionflags	@""
	.align	16


//--------------------- .nv.shared._ZN5flash44flash_bwd_dq_dk_dv_loop_seqk_parallel_kernelI23Flash_bwd_kernel_traitsILi96ELi64ELi128ELi8ELi2ELi4ELi4ELb1ELb0EN7cutlass6half_tE19Flash_kernel_traitsILi96ELi64ELi128ELi8ES3_EELb1ELb1ELb0ELb0ELb0ELb0ELb0EEEvNS_16Flash_bwd_paramsE --------------------------
	.section	.nv.shared._ZN5flash44flash_bwd_dq_dk_dv_loop_seqk_parallel_kernelI23Flash_bwd_kernel_traitsILi96ELi64ELi128ELi8ELi2ELi4ELi4ELb1ELb0EN7cutlass6half_tE19Flash_kernel_traitsILi96ELi64ELi128ELi8ES3_EELb1ELb1ELb0ELb0ELb0ELb0ELb0EEEvNS_16Flash_bwd_paramsE,"aw",@nobits
	.sectionflags	@""
	.align	16


//--------------------- .nv.shared._ZN5flash44flash_bwd_dq_dk_dv_loop_seqk_parallel_kernelI23Flash_bwd_kernel_traitsILi96ELi64ELi128ELi8ELi2ELi4ELi4ELb1ELb0EN7cutlass6half_tE19Flash_kernel_traitsILi96ELi64ELi128ELi8ES3_EELb0ELb1ELb0ELb0ELb0ELb0ELb1EEEvNS_16Flash_bwd_paramsE --------------------------
	.section	.nv.shared._ZN5flash44flash_bwd_dq_dk_dv_loop_seqk_parallel_kernelI23Flash_bwd_kernel_traitsILi96ELi64ELi128ELi8ELi2ELi4ELi4ELb1ELb0EN7cutlass6half_tE19Flash_kernel_traitsILi96ELi64ELi128ELi8ES3_EELb0ELb1ELb0ELb0ELb0ELb0ELb1EEEvNS_16Flash_bwd_paramsE,"aw",@nobits
	.sectionflags	@""
	.align	16


//--------------------- .nv.shared._ZN5flash44flash_bwd_dq_dk_dv_loop_seqk_parallel_kernelI23Flash_bwd_kernel_traitsILi96ELi64ELi128ELi8ELi2ELi4ELi4ELb1ELb0EN7cutlass6half_tE19Flash_kernel_traitsILi96ELi64ELi128ELi8ES3_EELb1ELb1ELb0ELb0ELb1ELb1ELb0EEEvNS_16Flash_bwd_paramsE --------------------------
	.section	.nv.shared._ZN5flash44flash_bwd_dq_dk_dv_loop_seqk_parallel_kernelI23Flash_bwd_kernel_traitsILi96ELi64ELi128ELi8ELi2ELi4ELi4ELb1ELb0EN7cutlass6half_tE19Flash_kernel_traitsILi96ELi64ELi128ELi8ES3_EELb1ELb1ELb0ELb0ELb1ELb1ELb0EEEvNS_16Flash_bwd_paramsE,"aw",@nobits
	.sectionflags	@""
	.align	16


//--------------------- .nv.shared._ZN5flash44flash_bwd_dq_dk_dv_loop_seqk_parallel_kernelI23Flash_bwd_kernel_traitsILi96ELi64ELi128ELi8ELi2ELi4ELi4ELb1ELb0EN7cutlass6half_tE19Flash_kernel_traitsILi96ELi64ELi128ELi8ES3_EELb0ELb1ELb0ELb0ELb1ELb1ELb1EEEvNS_16Flash_bwd_paramsE --------------------------
	.section	.nv.shared._ZN5flash44flash_bwd_dq_dk_dv_loop_seqk_parallel_kernelI23Flash_bwd_kernel_traitsILi96ELi64ELi128ELi8ELi2ELi4ELi4ELb1ELb0EN7cutlass6half_tE19Flash_kernel_traitsILi96ELi64ELi128ELi8ES3_EELb0ELb1ELb0ELb0ELb1ELb1ELb1EEEvNS_16Flash_bwd_paramsE,"aw",@nobits
	.sectionflags	@""
	.align	16


//--------------------- .nv.shared._ZN5flash44flash_bwd_dq_dk_dv_loop_seqk_parallel_kernelI23Flash_bwd_kernel_traitsILi96ELi64ELi128ELi8ELi2ELi4ELi4ELb1ELb0EN7cutlass6half_tE19Flash_kernel_traitsILi96ELi64ELi128ELi8ES3_EELb1ELb1ELb0ELb0ELb0ELb1ELb0EEEvNS_16Flash_bwd_paramsE --------------------------
	.section	.nv.shared._ZN5flash44flash_bwd_dq_dk_dv_loop_seqk_parallel_kernelI23Flash_bwd_kernel_traitsILi96ELi64ELi128ELi8ELi2ELi4ELi4ELb1ELb0EN7cutlass6half_tE19Flash_kernel_traitsILi96ELi64ELi128ELi8ES3_EELb1ELb1ELb0ELb0ELb0ELb1ELb0EEEvNS_16Flash_bwd_paramsE,"aw",@nobits
	.sectionflags	@""
	.align	16


//--------------------- .nv.shared._ZN5flash44flash_bwd_dq_dk_dv_loop_seqk_parallel_kernelI23Flash_bwd_kernel_traitsILi96ELi64ELi128ELi8ELi2ELi4ELi4ELb1ELb0EN7cutlass6half_tE19Flash_kernel_traitsILi96ELi64ELi128ELi8ES3_EELb0ELb1ELb0ELb0ELb0ELb1ELb1EEEvNS_16Flash_bwd_paramsE --------------------------
	.section	.nv.shared._ZN5flash44flash_bwd_dq_dk_dv_loop_seqk_parallel_kernelI23Flash_bwd_kernel_traitsILi96ELi64ELi128ELi8ELi2ELi4ELi4ELb1ELb0EN7cutlass6half_tE19Flash_kernel_traitsILi96ELi64ELi128ELi8ES3_EELb0ELb1ELb0ELb0ELb0ELb1ELb1EEEvNS_16Flash_bwd_paramsE,"aw",@nobits
	.sectionflags	@""
	.align	16


//--------------------- .nv.shared._ZN5flash44flash_bwd_dq_dk_dv_loop_seqk_parallel_kernelI23Flash_bwd_kernel_traitsILi96ELi64ELi128ELi8ELi2ELi4ELi4ELb1ELb0EN7cutlass6half_tE19Flash_kernel_traitsILi96ELi64ELi128ELi8ES3_EELb1ELb1ELb0ELb1ELb0ELb0ELb0EEEvNS_16Flash_bwd_paramsE --------------------------
	.section	.nv.shared._ZN5flash44flash_bwd_dq_dk_dv_loop_seqk_parallel_kernelI23Flash_bwd_kernel_traitsILi96ELi64ELi128ELi8ELi2ELi4ELi4ELb1ELb0EN7cutlass6half_tE19Flash_kernel_traitsILi96ELi64ELi128ELi8ES3_EELb1ELb1ELb0ELb1ELb0ELb0ELb0EEEvNS_16Flash_bwd_paramsE,"aw",@nobits
	.sectionflags	@""
	.align	16


//--------------------- .nv.shared._ZN5flash44flash_bwd_dq_dk_dv_loop_seqk_parallel_kernelI23Flash_bwd_kernel_traitsILi96ELi64ELi128ELi8ELi2ELi4ELi4ELb1ELb0EN7cutlass6half_tE19Flash_kernel_traitsILi96ELi64ELi128ELi8ES3_EELb0ELb1ELb0ELb1ELb0ELb0ELb1EEEvNS_16Flash_bwd_paramsE --------------------------
	.section	.nv.shared._ZN5flash44flash_bwd_dq_dk_dv_loop_seqk_parallel_kernelI23Flash_bwd_kernel_traitsILi96ELi64ELi128ELi8ELi2ELi4ELi4ELb1ELb0EN7cutlass6half_tE19Flash_kernel_traitsILi96ELi64ELi128ELi8ES3_EELb0ELb1ELb0ELb1ELb0ELb0ELb1EEEvNS_16Flash_bwd_paramsE,"aw",@nobits
	.sectionflags	@""
	.align	16


//--------------------- .nv.shared._ZN5flash25flash_bwd_dot_do_o_kernelILb0E23Flash_bwd_kernel_traitsILi96ELi64ELi128ELi8ELi2ELi4ELi4ELb1ELb0EN7cutlass6half_tE19Flash_kernel_traitsILi96ELi64ELi128ELi8ES3_EEEEvNS_16Flash_bwd_paramsE --------------------------
	.section	.nv.shared._ZN5flash25flash_bwd_dot_do_o_kernelILb0E23Flash_bwd_kernel_traitsILi96ELi64ELi128ELi8ELi2ELi4ELi4ELb1ELb0EN7cutlass6half_tE19Flash_kernel_traitsILi96ELi64ELi128ELi8ES3_EEEEvNS_16Flash_bwd_paramsE,"aw",@nobits
	.sectionflags	@""
	.align	16


//--------------------- .nv.shared._ZN5flash25flash_bwd_dot_do_o_kernelILb1E23Flash_bwd_kernel_traitsILi96ELi64ELi128ELi8ELi2ELi4ELi4ELb1ELb0EN7cutlass6half_tE19Flash_kernel_traitsILi96ELi64ELi128ELi8ES3_EEEEvNS_16Flash_bwd_paramsE --------------------------
	.section	.nv.shared._ZN5flash25flash_bwd_dot_do_o_kernelILb1E23Flash_bwd_kernel_traitsILi96ELi64ELi128ELi8ELi2ELi4ELi4ELb1ELb0EN7cutlass6half_tE19Flash_kernel_traitsILi96ELi64ELi128ELi8ES3_EEEEvNS_16Flash_bwd_paramsE,"aw",@nobits
	.sectionflags	@""
	.align	16


//--------------------- .nv.shared._ZN5flash27flash_bwd_convert_dq_kernelI23Flash_bwd_kernel_traitsILi96ELi64ELi128ELi8ELi2ELi4ELi4ELb0ELb0EN7cutlass6half_tE19Flash_kernel_traitsILi96ELi64ELi128ELi8ES3_EEEEvNS_16Flash_bwd_paramsEi --------------------------
	.section	.nv.shared._ZN5flash27flash_bwd_convert_dq_kernelI23Flash_bwd_kernel_traitsILi96ELi64ELi128ELi8ELi2ELi4ELi4ELb0ELb0EN7cutlass6half_tE19Flash_kernel_traitsILi96ELi64ELi128ELi8ES3_EEEEvNS_16Flash_bwd_paramsEi,"aw",@nobits
	.sectionflags	@""
	.align	16


//--------------------- .nv.shared._ZN5flash44flash_bwd_dq_dk_dv_loop_seqk_parallel_kernelI23Flash_bwd_kernel_traitsILi96ELi64ELi128ELi8ELi2ELi4ELi4ELb0ELb0EN7cutlass6half_tE19Flash_kernel_traitsILi96ELi64ELi128ELi8ES3_EELb1ELb1ELb0ELb0ELb0ELb0ELb0EEEvNS_16Flash_bwd_paramsE --------------------------
	.section	.nv.shared._ZN5flash44flash_bwd_dq_dk_dv_loop_seqk_parallel_kernelI23Flash_bwd_kernel_traitsILi96ELi64ELi128ELi8ELi2ELi4ELi4ELb0ELb0EN7cutlass6half_tE19Flash_kernel_traitsILi96ELi64ELi128ELi8ES3_EELb1ELb1ELb0ELb0ELb0ELb0ELb0EEEvNS_16Flash_bwd_paramsE,"aw",@nobits
	.sectionflags	@""
	.align	16


//--------------------- .nv.shared._ZN5flash44flash_bwd_dq_dk_dv_loop_seqk_parallel_kernelI23Flash_bwd_kernel_traitsILi96ELi64ELi128ELi8ELi2ELi4ELi4ELb0ELb0EN7cutlass6half_tE19Flash_kernel_traitsILi96ELi64ELi128ELi8ES3_EELb0ELb1ELb0ELb0ELb0ELb0ELb1EEEvNS_16Flash_bwd_paramsE --------------------------
	.section	.nv.shared._ZN5flash44flash_bwd_dq_dk_dv_loop_seqk_parallel_kernelI23Flash_bwd_kernel_traitsILi96ELi64ELi128ELi8ELi2ELi4ELi4ELb0ELb0EN7cutlass6half_tE19Flash_kernel_traitsILi96ELi64ELi128ELi8ES3_EELb0ELb1ELb0ELb0ELb0ELb0ELb1EEEvNS_16Flash_bwd_paramsE,"aw",@nobits
	.sectionflags	@""
	.align	16


//--------------------- .nv.shared._ZN5flash44flash_bwd_dq_dk_dv_loop_seqk_parallel_kernelI23Flash_bwd_kernel_traitsILi96ELi64ELi128ELi8ELi2ELi4ELi4ELb0ELb0EN7cutlass6half_tE19Flash_kernel_traitsILi96ELi64ELi128ELi8ES3_EELb1ELb1ELb0ELb0ELb1ELb1ELb0EEEvNS_16Flash_bwd_paramsE --------------------------
	.section	.nv.shared._ZN5flash44flash_bwd_dq_dk_dv_loop_seqk_parallel_kernelI23Flash_bwd_kernel_traitsILi96ELi64ELi128ELi8ELi2ELi4ELi4ELb0ELb0EN7cutlass6half_tE19Flash_kernel_traitsILi96ELi64ELi128ELi8ES3_EELb1ELb1ELb0ELb0ELb1ELb1ELb0EEEvNS_16Flash_bwd_paramsE,"aw",@nobits
	.sectionflags	@""
	.align	16


//--------------------- .nv.shared._ZN5flash44flash_bwd_dq_dk_dv_loop_seqk_parallel_kernelI23Flash_bwd_kernel_traitsILi96ELi64ELi128ELi8ELi2ELi4ELi4ELb0ELb0EN7cutlass6half_tE19Flash_kernel_traitsILi96ELi64ELi128ELi8ES3_EELb0ELb1ELb0ELb0ELb1ELb1ELb1EEEvNS_16Flash_bwd_paramsE --------------------------
	.section	.nv.shared._ZN5flash44flash_bwd_dq_dk_dv_loop_seqk_parallel_kernelI23Flash_bwd_kernel_traitsILi96ELi64ELi128ELi8ELi2ELi4ELi4ELb0ELb0EN7cutlass6half_tE19Flash_kernel_traitsILi96ELi64ELi128ELi8ES3_EELb0ELb1ELb0ELb0ELb1ELb1ELb1EEEvNS_16Flash_bwd_paramsE,"aw",@nobits
	.sectionflags	@""
	.align	16


//--------------------- .nv.shared._ZN5flash44flash_bwd_dq_dk_dv_loop_seqk_parallel_kernelI23Flash_bwd_kernel_traitsILi96ELi64ELi128ELi8ELi2ELi4ELi4ELb0ELb0EN7cutlass6half_tE19Flash_kernel_traitsILi96ELi64ELi128ELi8ES3_EELb1ELb1ELb0ELb0ELb0ELb1ELb0EEEvNS_16Flash_bwd_paramsE --------------------------
	.section	.nv.shared._ZN5flash44flash_bwd_dq_dk_dv_loop_seqk_parallel_kernelI23Flash_bwd_kernel_traitsILi96ELi64ELi128ELi8ELi2ELi4ELi4ELb0ELb0EN7cutlass6half_tE19Flash_kernel_traitsILi96ELi64ELi128ELi8ES3_EELb1ELb1ELb0ELb0ELb0ELb1ELb0EEEvNS_16Flash_bwd_paramsE,"aw",@nobits
	.sectionflags	@""
	.align	16


//--------------------- .nv.shared._ZN5flash44flash_bwd_dq_dk_dv_loop_seqk_parallel_kernelI23Flash_bwd_kernel_traitsILi96ELi64ELi128ELi8ELi2ELi4ELi4ELb0ELb0EN7cutlass6half_tE19Flash_kernel_traitsILi96ELi64ELi128ELi8ES3_EELb0ELb1ELb0ELb0ELb0ELb1ELb1EEEvNS_16Flash_bwd_paramsE --------------------------
	.section	.nv.shared._ZN5flash44flash_bwd_dq_dk_dv_loop_seqk_parallel_kernelI23Flash_bwd_kernel_traitsILi96ELi64ELi128ELi8ELi2ELi4ELi4ELb0ELb0EN7cutlass6half_tE19Flash_kernel_traitsILi96ELi64ELi128ELi8ES3_EELb0ELb1ELb0ELb0ELb0ELb1ELb1EEEvNS_16Flash_bwd_paramsE,"aw",@nobits
	.sectionflags	@""
	.align	16


//--------------------- .nv.shared._ZN5flash44flash_bwd_dq_dk_dv_loop_seqk_parallel_kernelI23Flash_bwd_kernel_traitsILi96ELi64ELi128ELi8ELi2ELi4ELi4ELb0ELb0EN7cutlass6half_tE19Flash_kernel_traitsILi96ELi64ELi128ELi8ES3_EELb1ELb1ELb0ELb1ELb0ELb0ELb0EEEvNS_16Flash_bwd_paramsE --------------------------
	.section	.nv.shared._ZN5flash44flash_bwd_dq_dk_dv_loop_seqk_parallel_kernelI23Flash_bwd_kernel_traitsILi96ELi64ELi128ELi8ELi2ELi4ELi4ELb0ELb0EN7cutlass6half_tE19Flash_kernel_traitsILi96ELi64ELi128ELi8ES3_EELb1ELb1ELb0ELb1ELb0ELb0ELb0EEEvNS_16Flash_bwd_paramsE,"aw",@nobits
	.sectionflags	@""
	.align	16


//--------------------- .nv.shared._ZN5flash44flash_bwd_dq_dk_dv_loop_seqk_parallel_kernelI23Flash_bwd_kernel_traitsILi96ELi64ELi128ELi8ELi2ELi4ELi4ELb0ELb0EN7cutlass6half_tE19Flash_kernel_traitsILi96ELi64ELi128ELi8ES3_EELb0ELb1ELb0ELb1ELb0ELb0ELb1EEEvNS_16Flash_bwd_paramsE --------------------------
	.section	.nv.shared._ZN5flash44flash_bwd_dq_dk_dv_loop_seqk_parallel_kernelI23Flash_bwd_kernel_traitsILi96ELi64ELi128ELi8ELi2ELi4ELi4ELb0ELb0EN7cutlass6half_tE19Flash_kernel_traitsILi96ELi64ELi128ELi8ES3_EELb0ELb1ELb0ELb1ELb0ELb0ELb1EEEvNS_16Flash_bwd_paramsE,"aw",@nobits
	.sectionflags	@""
	.align	16


//--------------------- .nv.shared._ZN5flash25flash_bwd_dot_do_o_kernelILb0E23Flash_bwd_kernel_traitsILi96ELi64ELi128ELi8ELi2ELi4ELi4ELb0ELb0EN7cutlass6half_tE19Flash_kernel_traitsILi96ELi64ELi128ELi8ES3_EEEEvNS_16Flash_bwd_paramsE --------------------------
	.section	.nv.shared._ZN5flash25flash_bwd_dot_do_o_kernelILb0E23Flash_bwd_kernel_traitsILi96ELi64ELi128ELi8ELi2ELi4ELi4ELb0ELb0EN7cutlass6half_tE19Flash_kernel_traitsILi96ELi64ELi128ELi8ES3_EEEEvNS_16Flash_bwd_paramsE,"aw",@nobits
	.sectionflags	@""
	.align	16


//--------------------- .nv.shared._ZN5flash25flash_bwd_dot_do_o_kernelILb1E23Flash_bwd_kernel_traitsILi96ELi64ELi128ELi8ELi2ELi4ELi4ELb0ELb0EN7cutlass6half_tE19Flash_kernel_traitsILi96ELi64ELi128ELi8ES3_EEEEvNS_16Flash_bwd_paramsE --------------------------
	.section	.nv.shared._ZN5flash25flash_bwd_dot_do_o_kernelILb1E23Flash_bwd_kernel_traitsILi96ELi64ELi128ELi8ELi2ELi4ELi4ELb0ELb0EN7cutlass6half_tE19Flash_kernel_traitsILi96ELi64ELi128ELi8ES3_EEEEvNS_16Flash_bwd_paramsE,"aw",@nobits
	.sectionflags	@""
	.align	16
